	.target	sm_90a

	.elftype	@"ET_EXEC"


//--------------------- .note.nv.tkinfo           --------------------------
	.section	.note.nv.tkinfo,"",@"SHT_NOTE"
	.sectionflags	@"SHF_NOTE_NV_TKINFO"
	.tkinfo
        /*0018*/ 	.word	0x00000002
        /*0030*/ 	.string	""
        /*0030*/ 	.string	"ptxas"
        /*0030*/ 	.string	"Cuda compilation tools, release 13.0, V13.0.88"
        /*0030*/ 	.string	"Build cuda_13.0.r13.0/compiler.36424714_0"
        /*0030*/ 	.string	"-v  -suppress-debug-info  -lineinfo  -arch sm_90a "



//--------------------- .note.nv.cuinfo           --------------------------
	.section	.note.nv.cuinfo,"",@"SHT_NOTE"
	.sectionflags	@"SHF_NOTE_NV_CUINFO"
        /*0018*/ 	.short	0x0002
        /*001a*/ 	.short	0x005a
        /*001c*/ 	.short	0x0082
	.zero		2


//--------------------- .nv.info                  --------------------------
	.section	.nv.info,"",@"SHT_CUDA_INFO"
	.align	4


	//----- nvinfo : EIATTR_REGCOUNT
	.align		4
        /*0000*/ 	.byte	0x04, 0x2f
        /*0002*/ 	.short	(.L_1 - .L_0)
	.align		4
.L_0:
        /*0004*/ 	.word	index@(matmul_kernel)
        /*0008*/ 	.word	0x00000020


	//----- nvinfo : EIATTR_FRAME_SIZE
	.align		4
.L_1:
        /*000c*/ 	.byte	0x04, 0x11
        /*000e*/ 	.short	(.L_3 - .L_2)
	.align		4
.L_2:
        /*0010*/ 	.word	index@(matmul_kernel)
        /*0014*/ 	.word	0x00002898


	//----- nvinfo : EIATTR_MIN_STACK_SIZE
	.align		4
.L_3:
        /*0018*/ 	.byte	0x04, 0x12
        /*001a*/ 	.short	(.L_5 - .L_4)
	.align		4
.L_4:
        /*001c*/ 	.word	index@(matmul_kernel)
        /*0020*/ 	.word	0x00002898
.L_5:


//--------------------- .nv.compat                --------------------------
	.section	.nv.compat,"",@"SHT_CUDA_COMPAT_INFO"
	.align	4
        /*0000*/ 	.byte	0x02, 0x09, 0x01, 0x00, 0x02, 0x02, 0x02, 0x00, 0x02, 0x05, 0x05, 0x00, 0x03, 0x07, 0x01, 0x01
        /*0010*/ 	.byte	0x02, 0x03, 0x00, 0x00, 0x02, 0x06, 0x01, 0x00, 0x04, 0x0b, 0x08, 0x00, 0x00, 0x00, 0x00, 0x00
        /*0020*/ 	.byte	0x00, 0x00, 0x00, 0x00


//--------------------- .nv.info.matmul_kernel    --------------------------
	.section	.nv.info.matmul_kernel,"",@"SHT_CUDA_INFO"
	.sectionflags	@""
	.align	4


	//----- nvinfo : EIATTR_CUDA_API_VERSION
	.align		4
        /*0000*/ 	.byte	0x04, 0x37
        /*0002*/ 	.short	(.L_7 - .L_6)
.L_6:
        /*0004*/ 	.word	0x00000082


	//----- nvinfo : EIATTR_KPARAM_INFO
	.align		4
.L_7:
        /*0008*/ 	.byte	0x04, 0x17
        /*000a*/ 	.short	(.L_9 - .L_8)
.L_8:
        /*000c*/ 	.word	0x00000000
        /*0010*/ 	.short	0x000d
        /*0012*/ 	.short	0x0048
        /*0014*/ 	.byte	0x00, 0xf4, 0x21, 0x00


	//----- nvinfo : EIATTR_KPARAM_INFO
	.align		4
.L_9:
        /*0018*/ 	.byte	0x04, 0x17
        /*001a*/ 	.short	(.L_11 - .L_10)
.L_10:
        /*001c*/ 	.word	0x00000000
        /*0020*/ 	.short	0x000c
        /*0022*/ 	.short	0x0040
        /*0024*/ 	.byte	0x00, 0xf4, 0x21, 0x00


	//----- nvinfo : EIATTR_KPARAM_INFO
	.align		4
.L_11:
        /*0028*/ 	.byte	0x04, 0x17
        /*002a*/ 	.short	(.L_13 - .L_12)
.L_12:
        /*002c*/ 	.word	0x00000000
        /*0030*/ 	.short	0x000b
        /*0032*/ 	.short	0x0038
        /*0034*/ 	.byte	0x00, 0xf0, 0x11, 0x00


	//----- nvinfo : EIATTR_KPARAM_INFO
	.align		4
.L_13:
        /*0038*/ 	.byte	0x04, 0x17
        /*003a*/ 	.short	(.L_15 - .L_14)
.L_14:
        /*003c*/ 	.word	0x00000000
        /*0040*/ 	.short	0x000a
        /*0042*/ 	.short	0x0034
        /*0044*/ 	.byte	0x00, 0xf0, 0x11, 0x00


	//----- nvinfo : EIATTR_KPARAM_INFO
	.align		4
.L_15:
        /*0048*/ 	.byte	0x04, 0x17
        /*004a*/ 	.short	(.L_17 - .L_16)
.L_16:
        /*004c*/ 	.word	0x00000000
        /*0050*/ 	.short	0x0009
        /*0052*/ 	.short	0x0030
        /*0054*/ 	.byte	0x00, 0xf0, 0x11, 0x00


	//----- nvinfo : EIATTR_KPARAM_INFO
	.align		4
.L_17:
        /*0058*/ 	.byte	0x04, 0x17
        /*005a*/ 	.short	(.L_19 - .L_18)
.L_18:
        /*005c*/ 	.word	0x00000000
        /*0060*/ 	.short	0x0008
        /*0062*/ 	.short	0x002c
        /*0064*/ 	.byte	0x00, 0xf0, 0x11, 0x00


	//----- nvinfo : EIATTR_KPARAM_INFO
	.align		4
.L_19:
        /*0068*/ 	.byte	0x04, 0x17
        /*006a*/ 	.short	(.L_21 - .L_20)
.L_20:
        /*006c*/ 	.word	0x00000000
        /*0070*/ 	.short	0x0007
        /*0072*/ 	.short	0x0028
        /*0074*/ 	.byte	0x00, 0xf0, 0x11, 0x00


	//----- nvinfo : EIATTR_KPARAM_INFO
	.align		4
.L_21:
        /*0078*/ 	.byte	0x04, 0x17
        /*007a*/ 	.short	(.L_23 - .L_22)
.L_22:
        /*007c*/ 	.word	0x00000000
        /*0080*/ 	.short	0x0006
        /*0082*/ 	.short	0x0024
        /*0084*/ 	.byte	0x00, 0xf0, 0x11, 0x00


	//----- nvinfo : EIATTR_KPARAM_INFO
	.align		4
.L_23:
        /*0088*/ 	.byte	0x04, 0x17
        /*008a*/ 	.short	(.L_25 - .L_24)
.L_24:
        /*008c*/ 	.word	0x00000000
        /*0090*/ 	.short	0x0005
        /*0092*/ 	.short	0x0020
        /*0094*/ 	.byte	0x00, 0xf0, 0x11, 0x00


	//----- nvinfo : EIATTR_KPARAM_INFO
	.align		4
.L_25:
        /*0098*/ 	.byte	0x04, 0x17
        /*009a*/ 	.short	(.L_27 - .L_26)
.L_26:
        /*009c*/ 	.word	0x00000000
        /*00a0*/ 	.short	0x0004
        /*00a2*/ 	.short	0x001c
        /*00a4*/ 	.byte	0x00, 0xf0, 0x11, 0x00


	//----- nvinfo : EIATTR_KPARAM_INFO
	.align		4
.L_27:
        /*00a8*/ 	.byte	0x04, 0x17
        /*00aa*/ 	.short	(.L_29 - .L_28)
.L_28:
        /*00ac*/ 	.word	0x00000000
        /*00b0*/ 	.short	0x0003
        /*00b2*/ 	.short	0x0018
        /*00b4*/ 	.byte	0x00, 0xf0, 0x11, 0x00


	//----- nvinfo : EIATTR_KPARAM_INFO
	.align		4
.L_29:
        /*00b8*/ 	.byte	0x04, 0x17
        /*00ba*/ 	.short	(.L_31 - .L_30)
.L_30:
        /*00bc*/ 	.word	0x00000000
        /*00c0*/ 	.short	0x0002
        /*00c2*/ 	.short	0x0010
        /*00c4*/ 	.byte	0x00, 0xf4, 0x21, 0x00


	//----- nvinfo : EIATTR_KPARAM_INFO
	.align		4
.L_31:
        /*00c8*/ 	.byte	0x04, 0x17
        /*00ca*/ 	.short	(.L_33 - .L_32)
.L_32:
        /*00cc*/ 	.word	0x00000000
        /*00d0*/ 	.short	0x0001
        /*00d2*/ 	.short	0x0008
        /*00d4*/ 	.byte	0x00, 0xf4, 0x21, 0x00


	//----- nvinfo : EIATTR_KPARAM_INFO
	.align		4
.L_33:
        /*00d8*/ 	.byte	0x04, 0x17
        /*00da*/ 	.short	(.L_35 - .L_34)
.L_34:
        /*00dc*/ 	.word	0x00000000
        /*00e0*/ 	.short	0x0000
        /*00e2*/ 	.short	0x0000
        /*00e4*/ 	.byte	0x00, 0xf4, 0x21, 0x00


	//----- nvinfo : EIATTR_SPARSE_MMA_MASK
	.align		4
.L_35:
        /*00e8*/ 	.byte	0x03, 0x50
        /*00ea*/ 	.short	0x0000


	//----- nvinfo : EIATTR_MAXREG_COUNT
	.align		4
        /*00ec*/ 	.byte	0x03, 0x1b
        /*00ee*/ 	.short	0x00ff


	//----- nvinfo : EIATTR_NUM_BARRIERS
	.align		4
        /*00f0*/ 	.byte	0x02, 0x4c
        /*00f2*/ 	.byte	0x01
	.zero		1


	//----- nvinfo : EIATTR_ANNOTATIONS
	.align		4
        /*00f4*/ 	.byte	0x04, 0x55
        /*00f6*/ 	.short	(.L_37 - .L_36)


	//   ....[0]....
.L_36:
        /*00f8*/ 	.word	0x00000001
        /*00fc*/ 	.byte	0x60, 0x00, 0x00, 0x00, 0x01, 0x00, 0x00, 0x00, 0x80, 0x00, 0x00, 0x00, 0x01, 0x00, 0x00, 0x00
        /* <DEDUP_REMOVED lines=393> */
        /*199c*/ 	.byte	0x40, 0x8b, 0x00, 0x00


	//----- nvinfo : EIATTR_MERCURY_ISA_VERSION
	.align		4
.L_37:
        /*19a0*/ 	.byte	0x03, 0x5f
        /*19a2*/ 	.short	0x0101


	//----- nvinfo : EIATTR_EXIT_INSTR_OFFSETS
	.align		4
        /*19a4*/ 	.byte	0x04, 0x1c
        /*19a6*/ 	.short	(.L_39 - .L_38)


	//   ....[0]....
.L_38:
        /*19a8*/ 	.word	0x00042640


	//   ....[1]....
        /*19ac*/ 	.word	0x00042660


	//----- nvinfo : EIATTR_REQNTID
	.align		4
.L_39:
        /*19b0*/ 	.byte	0x04, 0x10
        /*19b2*/ 	.short	(.L_41 - .L_40)
.L_40:
        /*19b4*/ 	.word	0x00000040
        /*19b8*/ 	.word	0x00000001
        /*19bc*/ 	.word	0x00000001


	//----- nvinfo : EIATTR_CBANK_PARAM_SIZE
	.align		4
.L_41:
        /*19c0*/ 	.byte	0x03, 0x19
        /*19c2*/ 	.short	0x0050


	//----- nvinfo : EIATTR_PARAM_CBANK
	.align		4
        /*19c4*/ 	.byte	0x04, 0x0a
        /*19c6*/ 	.short	(.L_43 - .L_42)
	.align		4
.L_42:
        /*19c8*/ 	.word	index@(.nv.constant0.matmul_kernel)
        /*19cc*/ 	.short	0x0210
        /*19ce*/ 	.short	0x0050


	//----- nvinfo : EIATTR_SW_WAR
	.align		4
.L_43:
        /*19d0*/ 	.byte	0x04, 0x36
        /*19d2*/ 	.short	(.L_45 - .L_44)
.L_44:
        /*19d4*/ 	.word	0x00000008
.L_45:


//--------------------- .nv.callgraph             --------------------------
	.section	.nv.callgraph,"",@"SHT_CUDA_CALLGRAPH"
	.align	4
	.sectionentsize	8
	.align		4
        /*0000*/ 	.word	0x00000000
	.align		4
        /*0004*/ 	.word	0xffffffff
	.align		4
        /*0008*/ 	.word	0x00000000
	.align		4
        /*000c*/ 	.word	0xfffffffe
	.align		4
        /*0010*/ 	.word	0x00000000
	.align		4
        /*0014*/ 	.word	0xfffffffd
	.align		4
        /*0018*/ 	.word	0x00000000
	.align		4
        /*001c*/ 	.word	0xfffffffc


//--------------------- .text.matmul_kernel       --------------------------
	.section	.text.matmul_kernel,"ax",@progbits
	.align	128
        .global         matmul_kernel
        .type           matmul_kernel,@function
        .size           matmul_kernel,(.L_x_3 - matmul_kernel)
        .other          matmul_kernel,@"STO_CUDA_ENTRY STV_DEFAULT"
matmul_kernel:
.text.matmul_kernel:
[----:B------:R-:W0:Y:S08]  /*0000*/  LDC R1, c[0x0][0x28] ;  /* 0x00000a00ff017b82 */ /* 0x000e300000000800 */
[----:B------:R-:W1:Y:S01]  /*0010*/  LDC.64 R2, c[0x0][0x228] ;  /* 0x00008a00ff027b82 */ /* 0x000e620000000a00 */
[----:B0-----:R-:W-:Y:S01]  /*0020*/  VIADD R1, R1, 0xffffd768 ;  /* 0xffffd76801017836 */ /* 0x001fe20000000000 */
[----:B------:R-:W0:Y:S01]  /*0030*/  S2R R14, SR_TID.X ;  /* 0x00000000000e7919 */ /* 0x000e220000002100 */
[----:B------:R-:W-:Y:S01]  /*0040*/  UMOV UR4, 0x400 ;  /* 0x0000040000047882 */ /* 0x000fe20000000000 */
[----:B------:R-:W-:-:S02]  /*0050*/  ULDC.64 UR32, c[0x0][0x208] ;  /* 0x0000820000207ab9 */ /* 0x000fc40000000a00 */
[----:B------:R-:W-:Y:S02]  /*0060*/  STL [R1+0x3a0], RZ ;  /* 0x0003a0ff01007387 */ /* 0x000fe40000100800 */
[----:B------:R-:W2:Y:S02]  /*0070*/  S2UR UR5, SR_CgaCtaId ;  /* 0x00000000000579c3 */ /* 0x000ea40000008800 */
[----:B------:R-:W-:Y:S04]  /*0080*/  STL [R1+0x3a4], RZ ;  /* 0x0003a4ff01007387 */ /* 0x000fe80000100800 */
[----:B------:R-:W-:Y:S04]  /*0090*/  STL [R1+0x3a8], RZ ;  /* 0x0003a8ff01007387 */ /* 0x000fe80000100800 */
[----:B------:R-:W-:Y:S04]  /*00a0*/  STL [R1+0x3ac], RZ ;  /* 0x0003acff01007387 */ /* 0x000fe80000100800 */
[----:B------:R-:W-:Y:S01]  /*00b0*/  STL [R1+0x390], RZ ;  /* 0x000390ff01007387 */ /* 0x000fe20000100800 */
[----:B-1----:R-:W-:-:S03]  /*00c0*/  VIADD R0, R3, 0x3f ;  /* 0x0000003f03007836 */ /* 0x002fc60000000000 */
[----:B------:R-:W-:Y:S02]  /*00d0*/  STL [R1+0x394], RZ ;  /* 0x000394ff01007387 */ /* 0x000fe40000100800 */
[----:B------:R-:W-:Y:S02]  /*00e0*/  SHF.R.S32.HI R5, RZ, 0x1f, R0 ;  /* 0x0000001fff057819 */ /* 0x000fe40000011400 */
[----:B------:R-:W-:Y:S01]  /*00f0*/  STL [R1+0x398], RZ ;  /* 0x000398ff01007387 */ /* 0x000fe20000100800 */
[----:B--2---:R-:W-:Y:S01]  /*0100*/  ULEA UR4, UR5, UR4, 0x18 ;  /* 0x0000000405047291 */ /* 0x004fe2000f8ec03f */
[----:B------:R-:W-:Y:S02]  /*0110*/  LEA.HI R5, R5, R0, RZ, 0x6 ;  /* 0x0000000005057211 */ /* 0x000fe400078f30ff */
[----:B------:R-:W-:Y:S02]  /*0120*/  STL [R1+0x39c], RZ ;  /* 0x00039cff01007387 */ /* 0x000fe40000100800 */
[----:B------:R-:W-:-:S02]  /*0130*/  SHF.R.S32.HI R0, RZ, 0x6, R5 ;  /* 0x00000006ff007819 */ /* 0x000fc40000011405 */
[----:B------:R-:W-:Y:S03]  /*0140*/  STL [R1+0x380], RZ ;  /* 0x000380ff01007387 */ /* 0x000fe60000100800 */
[----:B------:R-:W-:Y:S01]  /*0150*/  IMAD.SHL.U32 R0, R0, 0x8, RZ ;  /* 0x0000000800007824 */ /* 0x000fe200078e00ff */
[----:B------:R-:W1:Y:S04]  /*0160*/  S2R R5, SR_CTAID.X ;  /* 0x0000000000057919 */ /* 0x000e680000002500 */
[-C--:B------:R-:W-:Y:S01]  /*0170*/  IABS R9, R0.reuse ;  /* 0x0000000000097213 */ /* 0x080fe20000000000 */
[----:B------:R-:W-:Y:S01]  /*0180*/  STL [R1+0x384], RZ ;  /* 0x000384ff01007387 */ /* 0x000fe20000100800 */
[----:B------:R-:W-:-:S02]  /*0190*/  IABS R12, R0 ;  /* 0x00000000000c7213 */ /* 0x000fc40000000000 */
[----:B------:R-:W2:Y:S01]  /*01a0*/  I2F.RP R4, R9 ;  /* 0x0000000900047306 */ /* 0x000ea20000209400 */
[----:B------:R-:W-:Y:S04]  /*01b0*/  STL [R1+0x388], RZ ;  /* 0x000388ff01007387 */ /* 0x000fe80000100800 */
[----:B------:R-:W-:Y:S04]  /*01c0*/  STL [R1+0x38c], RZ ;  /* 0x00038cff01007387 */ /* 0x000fe80000100800 */
[----:B------:R-:W-:Y:S04]  /*01d0*/  STL [R1+0x430], RZ ;  /* 0x000430ff01007387 */ /* 0x000fe80000100800 */
[----:B------:R-:W-:Y:S01]  /*01e0*/  STL [R1+0x434], RZ ;  /* 0x000434ff01007387 */ /* 0x000fe20000100800 */
[----:B--2---:R-:W2:Y:S03]  /*01f0*/  MUFU.RCP R4, R4 ;  /* 0x0000000400047308 */ /* 0x004ea60000001000 */
[----:B------:R-:W-:Y:S04]  /*0200*/  STL [R1+0x438], RZ ;  /* 0x000438ff01007387 */ /* 0x000fe80000100800 */
[----:B------:R-:W-:Y:S01]  /*0210*/  STL [R1+0x43c], RZ ;  /* 0x00043cff01007387 */ /* 0x000fe20000100800 */
[----:B-1----:R-:W-:-:S03]  /*0220*/  IABS R10, R5 ;  /* 0x00000005000a7213 */ /* 0x002fc60000000000 */
[----:B------:R-:W-:Y:S04]  /*0230*/  STL [R1+0x440], RZ ;  /* 0x000440ff01007387 */ /* 0x000fe80000100800 */
[----:B------:R-:W-:Y:S01]  /*0240*/  STL [R1+0x444], RZ ;  /* 0x000444ff01007387 */ /* 0x000fe20000100800 */
[----:B--2---:R-:W-:-:S03]  /*0250*/  VIADD R6, R4, 0xffffffe ;  /* 0x0ffffffe04067836 */ /* 0x004fc60000000000 */
[----:B------:R-:W-:Y:S01]  /*0260*/  STL [R1+0x448], RZ ;  /* 0x000448ff01007387 */ /* 0x000fe20000100800 */
[----:B------:R-:W-:Y:S01]  /*0270*/  IMAD.MOV R4, RZ, RZ, -R12 ;  /* 0x000000ffff047224 */ /* 0x000fe200078e0a0c */
[----:B0-----:R-:W-:Y:S01]  /*0280*/  LOP3.LUT R12, R14, 0x3f, RZ, 0xc0, !PT ;  /* 0x0000003f0e0c7812 */ /* 0x001fe200078ec0ff */
[----:B------:R0:W1:Y:S01]  /*0290*/  F2I.FTZ.U32.TRUNC.NTZ R7, R6 ;  /* 0x0000000600077305 */ /* 0x000062000021f000 */
[----:B------:R-:W-:Y:S04]  /*02a0*/  STL [R1+0x44c], RZ ;  /* 0x00044cff01007387 */ /* 0x000fe80000100800 */
[----:B------:R-:W-:Y:S01]  /*02b0*/  STL [R1+0x420], RZ ;  /* 0x000420ff01007387 */ /* 0x000fe20000100800 */
[----:B0-----:R-:W-:-:S03]  /*02c0*/  IMAD.MOV.U32 R6, RZ, RZ, RZ ;  /* 0x000000ffff067224 */ /* 0x001fc600078e00ff */
[----:B------:R-:W-:Y:S04]  /*02d0*/  STL [R1+0x424], RZ ;  /* 0x000424ff01007387 */ /* 0x000fe80000100800 */
[----:B------:R-:W-:Y:S01]  /*02e0*/  STL [R1+0x428], RZ ;  /* 0x000428ff01007387 */ /* 0x000fe20000100800 */
[----:B-1----:R-:W-:-:S03]  /*02f0*/  IMAD.MOV R8, RZ, RZ, -R7 ;  /* 0x000000ffff087224 */ /* 0x002fc600078e0a07 */
[----:B------:R-:W-:Y:S01]  /*0300*/  STL [R1+0x42c], RZ ;  /* 0x00042cff01007387 */ /* 0x000fe20000100800 */
[----:B------:R-:W-:Y:S02]  /*0310*/  IMAD R11, R8, R9, RZ ;  /* 0x00000009080b7224 */ /* 0x000fe400078e02ff */
[----:B------:R-:W-:Y:S01]  /*0320*/  IMAD.MOV.U32 R8, RZ, RZ, R10 ;  /* 0x000000ffff087224 */ /* 0x000fe200078e000a */
[----:B------:R-:W-:Y:S01]  /*0330*/  STL [R1+0x3d0], RZ ;  /* 0x0003d0ff01007387 */ /* 0x000fe20000100800 */
[----:B------:R-:W-:-:S03]  /*0340*/  IMAD.HI.U32 R7, R7, R11, R6 ;  /* 0x0000000b07077227 */ /* 0x000fc600078e0006 */
[----:B------:R-:W-:Y:S03]  /*0350*/  STL [R1+0x3d4], RZ ;  /* 0x0003d4ff01007387 */ /* 0x000fe60000100800 */
[----:B------:R-:W-:Y:S01]  /*0360*/  IMAD.HI.U32 R7, R7, R8, RZ ;  /* 0x0000000807077227 */ /* 0x000fe200078e00ff */
[----:B------:R-:W-:Y:S03]  /*0370*/  STL [R1+0x3d8], RZ ;  /* 0x0003d8ff01007387 */ /* 0x000fe60000100800 */
[----:B------:R-:W-:Y:S01]  /*0380*/  IMAD R4, R7, R4, R8 ;  /* 0x0000000407047224 */ /* 0x000fe200078e0208 */
[----:B------:R-:W-:Y:S04]  /*0390*/  STL [R1+0x3dc], RZ ;  /* 0x0003dcff01007387 */ /* 0x000fe80000100800 */
[----:B------:R-:W-:Y:S01]  /*03a0*/  ISETP.GT.U32.AND P1, PT, R9, R4, PT ;  /* 0x000000040900720c */ /* 0x000fe20003f24070 */
[----:B------:R-:W-:Y:S04]  /*03b0*/  STL [R1+0x370], RZ ;  /* 0x000370ff01007387 */ /* 0x000fe80000100800 */
[----:B------:R-:W-:Y:S04]  /*03c0*/  STL [R1+0x374], RZ ;  /* 0x000374ff01007387 */ /* 0x000fe80000100800 */
[----:B------:R-:W-:Y:S04]  /*03d0*/  STL [R1+0x378], RZ ;  /* 0x000378ff01007387 */ /* 0x000fe80000100800 */
[----:B------:R-:W-:Y:S01]  /*03e0*/  @!P1 IMAD.IADD R4, R4, 0x1, -R9 ;  /* 0x0000000104049824 */ /* 0x000fe200078e0a09 */
[----:B------:R-:W-:Y:S01]  /*03f0*/  STL [R1+0x37c], RZ ;  /* 0x00037cff01007387 */ /* 0x000fe20000100800 */
[----:B------:R-:W-:Y:S01]  /*0400*/  @!P1 VIADD R7, R7, 0x1 ;  /* 0x0000000107079836 */ /* 0x000fe20000000000 */
[----:B------:R-:W-:-:S02]  /*0410*/  ISETP.NE.AND P1, PT, R0, RZ, PT ;  /* 0x000000ff0000720c */ /* 0x000fc40003f25270 */
[----:B------:R-:W-:Y:S01]  /*0420*/  ISETP.GE.U32.AND P0, PT, R4, R9, PT ;  /* 0x000000090400720c */ /* 0x000fe20003f06070 */
[----:B------:R-:W-:Y:S01]  /*0430*/  STL [R1+0x2e0], RZ ;  /* 0x0002e0ff01007387 */ /* 0x000fe20000100800 */
[----:B------:R-:W-:-:S03]  /*0440*/  LOP3.LUT R4, R5, R0, RZ, 0x3c, !PT ;  /* 0x0000000005047212 */ /* 0x000fc600078e3cff */
[----:B------:R-:W-:Y:S01]  /*0450*/  STL [R1+0x2e4], RZ ;  /* 0x0002e4ff01007387 */ /* 0x000fe20000100800 */
[----:B------:R-:W-:Y:S01]  /*0460*/  ISETP.GE.AND P2, PT, R4, RZ, PT ;  /* 0x000000ff0400720c */ /* 0x000fe20003f46270 */
[----:B------:R-:W-:Y:S02]  /*0470*/  VIADD R4, R2, 0x7f ;  /* 0x0000007f02047836 */ /* 0x000fe40000000000 */
[----:B------:R-:W-:Y:S04]  /*0480*/  STL [R1+0x2e8], RZ ;  /* 0x0002e8ff01007387 */ /* 0x000fe80000100800 */
[----:B------:R-:W-:Y:S01]  /*0490*/  @P0 VIADD R7, R7, 0x1 ;  /* 0x0000000107070836 */ /* 0x000fe20000000000 */
[----:B------:R-:W-:Y:S03]  /*04a0*/  STL [R1+0x2ec], RZ ;  /* 0x0002ecff01007387 */ /* 0x000fe60000100800 */
[----:B------:R-:W-:Y:S01]  /*04b0*/  IMAD.MOV.U32 R6, RZ, RZ, R7 ;  /* 0x000000ffff067224 */ /* 0x000fe200078e0007 */
[----:B------:R-:W-:Y:S01]  /*04c0*/  SHF.R.S32.HI R7, RZ, 0x1f, R4 ;  /* 0x0000001fff077819 */ /* 0x000fe20000011404 */
[----:B------:R-:W-:Y:S02]  /*04d0*/  STL [R1+0x2d0], RZ ;  /* 0x0002d0ff01007387 */ /* 0x000fe40000100800 */
[----:B------:R-:W-:Y:S01]  /*04e0*/  @!P2 IMAD.MOV R6, RZ, RZ, -R6 ;  /* 0x000000ffff06a224 */ /* 0x000fe200078e0a06 */
[----:B------:R-:W-:Y:S01]  /*04f0*/  @!P1 LOP3.LUT R6, RZ, R0, RZ, 0x33, !PT ;  /* 0x00000000ff069212 */ /* 0x000fe200078e33ff */
[----:B------:R-:W-:Y:S01]  /*0500*/  STL [R1+0x2d4], RZ ;  /* 0x0002d4ff01007387 */ /* 0x000fe20000100800 */
[----:B------:R-:W-:-:S03]  /*0510*/  LEA.HI R7, R7, R4, RZ, 0x7 ;  /* 0x0000000407077211 */ /* 0x000fc600078f38ff */
[----:B------:R-:W-:Y:S01]  /*0520*/  IMAD.SHL.U32 R4, R6, 0x8, RZ ;  /* 0x0000000806047824 */ /* 0x000fe200078e00ff */
[----:B------:R-:W-:Y:S01]  /*0530*/  STL [R1+0x2d8], RZ ;  /* 0x0002d8ff01007387 */ /* 0x000fe20000100800 */
[----:B------:R-:W-:-:S03]  /*0540*/  IMAD.MOV R6, RZ, RZ, -R6 ;  /* 0x000000ffff067224 */ /* 0x000fc600078e0a06 */
[----:B------:R-:W-:Y:S01]  /*0550*/  LEA.HI.SX32 R7, R7, -R4, 0x19 ;  /* 0x8000000407077211 */ /* 0x000fe200078fcaff */
[----:B------:R-:W-:Y:S01]  /*0560*/  IMAD R13, R0, R6, R5 ;  /* 0x00000006000d7224 */ /* 0x000fe200078e0205 */
[----:B------:R-:W-:Y:S01]  /*0570*/  STL [R1+0x2dc], RZ ;  /* 0x0002dcff01007387 */ /* 0x000fe20000100800 */
[----:B------:R-:W-:Y:S01]  /*0580*/  IMAD.MOV.U32 R6, RZ, RZ, RZ ;  /* 0x000000ffff067224 */ /* 0x000fe200078e00ff */
[----:B------:R-:W-:Y:S02]  /*0590*/  VIMNMX R8, R7, 0x8, PT ;  /* 0x0000000807087848 */ /* 0x000fe40003fe0100 */
[----:B------:R-:W-:Y:S02]  /*05a0*/  STL [R1+0x2c0], RZ ;  /* 0x0002c0ff01007387 */ /* 0x000fe40000100800 */
[-C--:B------:R-:W-:Y:S02]  /*05b0*/  IABS R10, R8.reuse ;  /* 0x00000008000a7213 */ /* 0x080fe40000000000 */
[----:B------:R-:W-:Y:S01]  /*05c0*/  IABS R0, R8 ;  /* 0x0000000800007213 */ /* 0x000fe20000000000 */
[----:B------:R-:W-:Y:S01]  /*05d0*/  STL [R1+0x2c4], RZ ;  /* 0x0002c4ff01007387 */ /* 0x000fe20000100800 */
[----:B------:R-:W0:Y:S03]  /*05e0*/  I2F.RP R9, R10 ;  /* 0x0000000a00097306 */ /* 0x000e260000209400 */
[----:B------:R-:W-:Y:S04]  /*05f0*/  STL [R1+0x2c8], RZ ;  /* 0x0002c8ff01007387 */ /* 0x000fe80000100800 */
[----:B------:R-:W-:Y:S04]  /*0600*/  STL [R1+0x2cc], RZ ;  /* 0x0002ccff01007387 */ /* 0x000fe80000100800 */
[----:B------:R-:W-:Y:S01]  /*0610*/  STL [R1+0x2b0], RZ ;  /* 0x0002b0ff01007387 */ /* 0x000fe20000100800 */
[----:B0-----:R-:W0:Y:S03]  /*0620*/  MUFU.RCP R9, R9 ;  /* 0x0000000900097308 */ /* 0x001e260000001000 */
[----:B------:R-:W-:Y:S04]  /*0630*/  STL [R1+0x2b4], RZ ;  /* 0x0002b4ff01007387 */ /* 0x000fe80000100800 */
[----:B------:R-:W-:Y:S04]  /*0640*/  STL [R1+0x2b8], RZ ;  /* 0x0002b8ff01007387 */ /* 0x000fe80000100800 */
[----:B------:R-:W-:Y:S04]  /*0650*/  STL [R1+0x2bc], RZ ;  /* 0x0002bcff01007387 */ /* 0x000fe80000100800 */
[----:B------:R-:W-:Y:S01]  /*0660*/  STL [R1+0x410], RZ ;  /* 0x000410ff01007387 */ /* 0x000fe20000100800 */
[----:B0-----:R-:W-:-:S03]  /*0670*/  VIADD R7, R9, 0xffffffe ;  /* 0x0ffffffe09077836 */ /* 0x001fc60000000000 */
[----:B------:R-:W-:Y:S04]  /*0680*/  STL [R1+0x414], RZ ;  /* 0x000414ff01007387 */ /* 0x000fe80000100800 */
[----:B------:R-:W-:Y:S01]  /*0690*/  STL [R1+0x418], RZ ;  /* 0x000418ff01007387 */ /* 0x000fe20000100800 */
[----:B------:R-:W0:Y:S03]  /*06a0*/  F2I.FTZ.U32.TRUNC.NTZ R7, R7 ;  /* 0x0000000700077305 */ /* 0x000e26000021f000 */
[----:B------:R-:W-:Y:S04]  /*06b0*/  STL [R1+0x41c], RZ ;  /* 0x00041cff01007387 */ /* 0x000fe80000100800 */
[----:B------:R-:W-:Y:S04]  /*06c0*/  STL [R1+0x400], RZ ;  /* 0x000400ff01007387 */ /* 0x000fe80000100800 */
[----:B------:R-:W-:Y:S01]  /*06d0*/  STL [R1+0x404], RZ ;  /* 0x000404ff01007387 */ /* 0x000fe20000100800 */
[----:B0-----:R-:W-:-:S03]  /*06e0*/  IMAD.MOV R11, RZ, RZ, -R7 ;  /* 0x000000ffff0b7224 */ /* 0x001fc600078e0a07 */
[----:B------:R-:W-:Y:S01]  /*06f0*/  STL [R1+0x408], RZ ;  /* 0x000408ff01007387 */ /* 0x000fe20000100800 */
[----:B------:R-:W-:Y:S01]  /*0700*/  IMAD.MOV.U32 R5, RZ, RZ, R11 ;  /* 0x000000ffff057224 */ /* 0x000fe200078e000b */
[----:B------:R-:W-:Y:S02]  /*0710*/  IABS R11, R13 ;  /* 0x0000000d000b7213 */ /* 0x000fe40000000000 */
[----:B------:R-:W-:Y:S01]  /*0720*/  STL [R1+0x40c], RZ ;  /* 0x00040cff01007387 */ /* 0x000fe20000100800 */
[----:B------:R-:W-:-:S03]  /*0730*/  IMAD R5, R5, R10, RZ ;  /* 0x0000000a05057224 */ /* 0x000fc600078e02ff */
[----:B------:R-:W-:Y:S01]  /*0740*/  STL [R1+0x3c0], RZ ;  /* 0x0003c0ff01007387 */ /* 0x000fe20000100800 */
[----:B------:R-:W-:-:S03]  /*0750*/  IMAD.HI.U32 R6, R7, R5, R6 ;  /* 0x0000000507067227 */ /* 0x000fc600078e0006 */
[----:B------:R-:W-:Y:S01]  /*0760*/  STL [R1+0x3c4], RZ ;  /* 0x0003c4ff01007387 */ /* 0x000fe20000100800 */
[----:B------:R-:W-:Y:S02]  /*0770*/  IMAD.MOV R5, RZ, RZ, -R0 ;  /* 0x000000ffff057224 */ /* 0x000fe400078e0a00 */
        /* <DEDUP_REMOVED lines=12> */
[----:B------:R-:W-:Y:S01]  /*0840*/  STL [R1+0x290], RZ ;  /* 0x000290ff01007387 */ /* 0x000fe20000100800 */
[----:B------:R-:W-:Y:S02]  /*0850*/  ISETP.GE.U32.AND P0, PT, R5, R10, PT ;  /* 0x0000000a0500720c */ /* 0x000fe40003f06070 */
[----:B------:R-:W-:Y:S01]  /*0860*/  LOP3.LUT R5, R13, R8, RZ, 0x3c, !PT ;  /* 0x000000080d057212 */ /* 0x000fe200078e3cff */
[----:B------:R-:W-:Y:S03]  /*0870*/  STL [R1+0x294], RZ ;  /* 0x000294ff01007387 */ /* 0x000fe60000100800 */
[----:B------:R-:W-:Y:S01]  /*0880*/  ISETP.GE.AND P2, PT, R5, RZ, PT ;  /* 0x000000ff0500720c */ /* 0x000fe20003f46270 */
[----:B------:R-:W-:Y:S04]  /*0890*/  STL [R1+0x298], RZ ;  /* 0x000298ff01007387 */ /* 0x000fe80000100800 */
[----:B------:R-:W-:Y:S02]  /*08a0*/  STL [R1+0x29c], RZ ;  /* 0x00029cff01007387 */ /* 0x000fe40000100800 */
[----:B------:R-:W-:-:S02]  /*08b0*/  @P0 VIADD R0, R0, 0x1 ;  /* 0x0000000100000836 */ /* 0x000fc40000000000 */
[----:B------:R-:W-:Y:S04]  /*08c0*/  STL [R1+0x280], RZ ;  /* 0x000280ff01007387 */ /* 0x000fe80000100800 */
[----:B------:R-:W-:Y:S01]  /*08d0*/  STL [R1+0x284], RZ ;  /* 0x000284ff01007387 */ /* 0x000fe20000100800 */
[----:B------:R-:W-:Y:S01]  /*08e0*/  @!P2 IMAD.MOV R0, RZ, RZ, -R0 ;  /* 0x000000ffff00a224 */ /* 0x000fe200078e0a00 */
[----:B------:R-:W-:Y:S02]  /*08f0*/  @!P1 LOP3.LUT R0, RZ, R8, RZ, 0x33, !PT ;  /* 0x00000008ff009212 */ /* 0x000fe400078e33ff */
[----:B------:R-:W-:Y:S03]  /*0900*/  STL [R1+0x288], RZ ;  /* 0x000288ff01007387 */ /* 0x000fe60000100800 */
[----:B------:R-:W-:Y:S01]  /*0910*/  IMAD.MOV R5, RZ, RZ, -R0 ;  /* 0x000000ffff057224 */ /* 0x000fe200078e0a00 */
[----:B------:R-:W-:Y:S01]  /*0920*/  STL [R1+0x28c], RZ ;  /* 0x00028cff01007387 */ /* 0x000fe20000100800 */
[----:B------:R-:W-:-:S02]  /*0930*/  IMAD.SHL.U32 R15, R0, 0x40, RZ ;  /* 0x00000040000f7824 */ /* 0x000fc400078e00ff */
[----:B------:R-:W-:Y:S01]  /*0940*/  IMAD R5, R8, R5, R13 ;  /* 0x0000000508057224 */ /* 0x000fe200078e020d */
[----:B------:R-:W-:Y:S01]  /*0950*/  STL [R1+0x270], RZ ;  /* 0x000270ff01007387 */ /* 0x000fe20000100800 */
[C---:B------:R-:W-:Y:S02]  /*0960*/  VIADD R0, R15.reuse, 0x1 ;  /* 0x000000010f007836 */ /* 0x040fe40000000000 */
[----:B------:R-:W-:Y:S01]  /*0970*/  IMAD.IADD R4, R4, 0x1, R5 ;  /* 0x0000000104047824 */ /* 0x000fe200078e0205 */
[----:B------:R-:W-:Y:S01]  /*0980*/  STL [R1+0x274], RZ ;  /* 0x000274ff01007387 */ /* 0x000fe20000100800 */
[----:B------:R-:W0:Y:S01]  /*0990*/  LDC R5, c[0x0][0x230] ;  /* 0x00008c00ff057b82 */ /* 0x000e220000000800 */
[C---:B------:R-:W-:Y:S02]  /*09a0*/  VIADD R6, R15.reuse, 0x2 ;  /* 0x000000020f067836 */ /* 0x040fe40000000000 */
[----:B------:R-:W-:Y:S01]  /*09b0*/  STL [R1+0x278], RZ ;  /* 0x000278ff01007387 */ /* 0x000fe20000100800 */
[----:B------:R-:W-:-:S02]  /*09c0*/  VIADD R13, R15, 0xe ;  /* 0x0000000e0f0d7836 */ /* 0x000fc40000000000 */
[C---:B------:R-:W-:Y:S01]  /*09d0*/  VIADD R29, R15.reuse, 0x2f ;  /* 0x0000002f0f1d7836 */ /* 0x040fe20000000000 */
[----:B------:R-:W-:Y:S01]  /*09e0*/  STL [R1+0x27c], RZ ;  /* 0x00027cff01007387 */ /* 0x000fe20000100800 */
[C---:B------:R-:W-:Y:S02]  /*09f0*/  VIADD R28, R15.reuse, 0x30 ;  /* 0x000000300f1c7836 */ /* 0x040fe40000000000 */
[C---:B------:R-:W-:Y:S01]  /*0a00*/  VIADD R27, R15.reuse, 0x31 ;  /* 0x000000310f1b7836 */ /* 0x040fe20000000000 */
[----:B------:R-:W-:Y:S01]  /*0a10*/  STL [R1+0x1f0], RZ ;  /* 0x0001f0ff01007387 */ /* 0x000fe20000100800 */
[C---:B------:R-:W-:Y:S02]  /*0a20*/  VIADD R26, R15.reuse, 0x32 ;  /* 0x000000320f1a7836 */ /* 0x040fe40000000000 */
[C---:B------:R-:W-:Y:S01]  /*0a30*/  VIADD R20, R15.reuse, 0x33 ;  /* 0x000000330f147836 */ /* 0x040fe20000000000 */
[----:B------:R-:W-:Y:S01]  /*0a40*/  STL [R1+0x1f4], RZ ;  /* 0x0001f4ff01007387 */ /* 0x000fe20000100800 */
[----:B------:R-:W-:-:S02]  /*0a50*/  VIADD R19, R15, 0x34 ;  /* 0x000000340f137836 */ /* 0x000fc40000000000 */
[C---:B------:R-:W-:Y:S01]  /*0a60*/  VIADD R18, R15.reuse, 0x35 ;  /* 0x000000350f127836 */ /* 0x040fe20000000000 */
[----:B------:R-:W-:Y:S01]  /*0a70*/  STL [R1+0x1f8], RZ ;  /* 0x0001f8ff01007387 */ /* 0x000fe20000100800 */
[C---:B------:R-:W-:Y:S02]  /*0a80*/  VIADD R17, R15.reuse, 0x36 ;  /* 0x000000360f117836 */ /* 0x040fe40000000000 */
[----:B------:R-:W-:Y:S01]  /*0a90*/  VIADD R16, R15, 0x37 ;  /* 0x000000370f107836 */ /* 0x000fe20000000000 */
[----:B------:R-:W-:Y:S01]  /*0aa0*/  STL [R1+0x1fc], RZ ;  /* 0x0001fcff01007387 */ /* 0x000fe20000100800 */
[----:B0-----:R-:W-:Y:S02]  /*0ab0*/  VIADD R5, R5, 0x7f ;  /* 0x0000007f05057836 */ /* 0x001fe40000000000 */
[C---:B------:R-:W-:Y:S01]  /*0ac0*/  VIADD R11, R15.reuse, 0x38 ;  /* 0x000000380f0b7836 */ /* 0x040fe20000000000 */
[----:B------:R-:W-:Y:S01]  /*0ad0*/  STL [R1+0x3f0], RZ ;  /* 0x0003f0ff01007387 */ /* 0x000fe20000100800 */
[----:B------:R-:W-:Y:S01]  /*0ae0*/  VIADD R10, R15, 0x39 ;  /* 0x000000390f0a7836 */ /* 0x000fe20000000000 */
[----:B------:R-:W-:Y:S01]  /*0af0*/  ISETP.GE.AND P0, PT, R5, 0x80, PT ;  /* 0x000000800500780c */ /* 0x000fe20003f06270 */
[C---:B------:R-:W-:Y:S01]  /*0b00*/  VIADD R5, R15.reuse, 0x3 ;  /* 0x000000030f057836 */ /* 0x040fe20000000000 */
[----:B------:R-:W-:Y:S01]  /*0b10*/  STL [R1+0x3f4], RZ ;  /* 0x0003f4ff01007387 */ /* 0x000fe20000100800 */
[----:B------:R-:W-:-:S02]  /*0b20*/  VIADD R9, R15, 0x3a ;  /* 0x0000003a0f097836 */ /* 0x000fc40000000000 */
[C---:B------:R-:W-:Y:S01]  /*0b30*/  VIADD R8, R15.reuse, 0x3b ;  /* 0x0000003b0f087836 */ /* 0x040fe20000000000 */
[----:B------:R-:W-:Y:S01]  /*0b40*/  STL [R1+0x3f8], RZ ;  /* 0x0003f8ff01007387 */ /* 0x000fe20000100800 */
[----:B------:R-:W-:-:S03]  /*0b50*/  VIADD R7, R15, 0x3c ;  /* 0x0000003c0f077836 */ /* 0x000fc60000000000 */
[----:B------:R-:W-:Y:S04]  /*0b60*/  STL [R1+0x3fc], RZ ;  /* 0x0003fcff01007387 */ /* 0x000fe80000100800 */
        /* <DEDUP_REMOVED lines=44> */
[----:B------:R-:W-:Y:S04]  /*0e30*/  STL [R1+0x5b8], R15 ;  /* 0x0005b80f01007387 */ /* 0x000fe80000100800 */
[----:B------:R0:W-:Y:S04]  /*0e40*/  STL [R1+0x114], R0 ;  /* 0x0001140001007387 */ /* 0x0001e80000100800 */
[----:B------:R1:W-:Y:S04]  /*0e50*/  STL [R1+0x110], R6 ;  /* 0x0001100601007387 */ /* 0x0003e80000100800 */
[----:B------:R2:W-:Y:S01]  /*0e60*/  STL [R1+0x10c], R5 ;  /* 0x00010c0501007387 */ /* 0x0005e20000100800 */
[----:B0-----:R-:W-:-:S02]  /*0e70*/  VIADD R0, R15, 0x4 ;  /* 0x000000040f007836 */ /* 0x001fc40000000000 */
[----:B-1----:R-:W-:-:S03]  /*0e80*/  VIADD R6, R15, 0x5 ;  /* 0x000000050f067836 */ /* 0x002fc60000000000 */
[----:B------:R0:W-:Y:S01]  /*0e90*/  STL [R1+0x108], R0 ;  /* 0x0001080001007387 */ /* 0x0001e20000100800 */
[----:B--2---:R-:W-:-:S03]  /*0ea0*/  VIADD R5, R15, 0x6 ;  /* 0x000000060f057836 */ /* 0x004fc60000000000 */
[----:B------:R1:W-:Y:S04]  /*0eb0*/  STL [R1+0x104], R6 ;  /* 0x0001040601007387 */ /* 0x0003e80000100800 */
[----:B------:R2:W-:Y:S01]  /*0ec0*/  STL [R1+0x100], R5 ;  /* 0x0001000501007387 */ /* 0x0005e20000100800 */
[C---:B0-----:R-:W-:Y:S02]  /*0ed0*/  VIADD R0, R15.reuse, 0x7 ;  /* 0x000000070f007836 */ /* 0x041fe40000000000 */
        /* <DEDUP_REMOVED lines=20> */
[----:B--2---:R-:W-:-:S05]  /*1020*/  VIADD R5, R15, 0x12 ;  /* 0x000000120f057836 */ /* 0x004fca0000000000 */
[----:B------:R1:W-:Y:S01]  /*1030*/  STL [R1+0xbc], R5 ;  /* 0x0000bc0501007387 */ /* 0x0003e20000100800 */
[----:B0-----:R-:W-:-:S05]  /*1040*/  VIADD R0, R15, 0x13 ;  /* 0x000000130f007836 */ /* 0x001fca0000000000 */
[----:B------:R0:W-:Y:S01]  /*1050*/  STL [R1+0xb8], R0 ;  /* 0x0000b80001007387 */ /* 0x0001e20000100800 */
[----:B-1----:R-:W-:-:S03]  /*1060*/  VIADD R5, R15, 0x15 ;  /* 0x000000150f057836 */ /* 0x002fc60000000000 */
        /* <DEDUP_REMOVED lines=52> */
[----:B------:R0:W-:Y:S01]  /*13b0*/  STL [R1], R0 ;  /* 0x0000000001007387 */ /* 0x0001e20000100800 */
[C---:B--2---:R-:W-:Y:S02]  /*13c0*/  VIADD R5, R15.reuse, 0x3e ;  /* 0x0000003e0f057836 */ /* 0x044fe40000000000 */
[----:B0-----:R-:W-:Y:S02]  /*13d0*/  IMAD.SHL.U32 R0, R4, 0x80, RZ ;  /* 0x0000008004007824 */ /* 0x001fe400078e00ff */
[----:B------:R-:W-:-:S03]  /*13e0*/  VIADD R4, R15, 0x3f ;  /* 0x0000003f0f047836 */ /* 0x000fc60000000000 */
[C---:B------:R-:W-:Y:S02]  /*13f0*/  LOP3.LUT R14, R0.reuse, 0x3f, R14, 0xf8, !PT ;  /* 0x0000003f000e7812 */ /* 0x040fe400078ef80e */
[----:B------:R-:W-:-:S05]  /*1400*/  LOP3.LUT R0, R0, 0x40, R12, 0xfe, !PT ;  /* 0x0000004000007812 */ /* 0x000fca00078efe0c */
[----:B------:R0:W-:Y:S04]  /*1410*/  STL [R1+0x768], R0 ;  /* 0x0007680001007387 */ /* 0x0001e80000100800 */
[----:B------:R0:W-:Y:S01]  /*1420*/  STL [R1+0x764], R14 ;  /* 0x0007640e01007387 */ /* 0x0001e20000100800 */
[----:B------:R-:W-:Y:S05]  /*1430*/  @!P0 BRA `(.L_x_0) ;  /* 0x00000398001c8947 */ /* 0x000fea0003800000 */
[----:B------:R1:W-:Y:S01]  /*1440*/  STL [R1+0x15e4], R28 ;  /* 0x0015e41c01007387 */ /* 0x0003e20000100800 */
[----:B------:R-:W-:Y:S01]  /*1450*/  IABS R21, R2 ;  /* 0x0000000200157213 */ /* 0x000fe20000000000 */
[----:B------:R-:W-:Y:S01]  /*1460*/  ULDC.64 UR6, c[0x0][0x218] ;  /* 0x0000860000067ab9 */ /* 0x000fe20000000a00 */
[----:B0-----:R-:W-:Y:S01]  /*1470*/  IABS R0, R3 ;  /* 0x0000000300007213 */ /* 0x001fe20000000000 */
[----:B------:R-:W-:Y:S01]  /*1480*/  ULDC UR35, c[0x0][0x240] ;  /* 0x0000900000237ab9 */ /* 0x000fe20000000800 */
[----:B------:R-:W-:Y:S01]  /*1490*/  IABS R24, R4 ;  /* 0x0000000400187213 */ /* 0x000fe20000000000 */
[----:B------:R-:W-:Y:S01]  /*14a0*/  ULDC UR34, c[0x0][0x234] ;  /* 0x00008d0000227ab9 */ /* 0x000fe20000000800 */
[----:B------:R-:W-:Y:S01]  /*14b0*/  ISETP.GE.AND P5, PT, R4, RZ, PT ;  /* 0x000000ff0400720c */ /* 0x000fe20003fa6270 */
[----:B------:R-:W-:Y:S01]  /*14c0*/  ULDC UR46, c[0x0][0x238] ;  /* 0x00008e00002e7ab9 */ /* 0x000fe20000000800 */
[----:B------:R-:W-:Y:S01]  /*14d0*/  ULDC UR22, c[0x0][0x238] ;  /* 0x00008e0000167ab9 */ /* 0x000fe20000000800 */
[----:B-1----:R-:W2:Y:S01]  /*14e0*/  LDL R28, [R1+0x764] ;  /* 0x00076400011c7983 */ /* 0x002ea20000100800 */
[----:B------:R-:W-:Y:S01]  /*14f0*/  ULDC UR24, c[0x0][0x238] ;  /* 0x00008e0000187ab9 */ /* 0x000fe20000000800 */
[----:B------:R-:W-:Y:S01]  /*1500*/  ULDC UR20, c[0x0][0x238] ;  /* 0x00008e0000147ab9 */ /* 0x000fe20000000800 */
[----:B------:R-:W-:Y:S01]  /*1510*/  ULDC UR16, c[0x0][0x238] ;  /* 0x00008e0000107ab9 */ /* 0x000fe20000000800 */
[----:B------:R0:W-:Y:S01]  /*1520*/  STL [R1+0x15e0], R29 ;  /* 0x0015e01d01007387 */ /* 0x0001e20000100800 */
[----:B------:R-:W-:Y:S01]  /*1530*/  ULDC UR26, c[0x0][0x238] ;  /* 0x00008e00001a7ab9 */ /* 0x000fe20000000800 */
        /* <DEDUP_REMOVED lines=8> */
[----:B0-----:R-:W3:Y:S01]  /*15c0*/  LDL R29, [R1+0x768] ;  /* 0x00076800011d7983 */ /* 0x001ee20000100800 */
[----:B------:R-:W0:Y:S01]  /*15d0*/  I2F.RP R12, R21 ;  /* 0x00000015000c7306 */ /* 0x000e220000209400 */
[----:B------:R-:W-:Y:S01]  /*15e0*/  ULDC UR19, c[0x0][0x238] ;  /* 0x00008e0000137ab9 */ /* 0x000fe20000000800 */
[----:B------:R-:W-:Y:S01]  /*15f0*/  ULDC UR58, c[0x0][0x238] ;  /* 0x00008e00003a7ab9 */ /* 0x000fe20000000800 */
[----:B------:R1:W-:Y:S01]  /*1600*/  STL [R1+0x15bc], R3 ;  /* 0x0015bc0301007387 */ /* 0x0003e20000100800 */
[----:B------:R-:W-:Y:S01]  /*1610*/  ULDC UR50, c[0x0][0x238] ;  /* 0x00008e0000327ab9 */ /* 0x000fe20000000800 */
[----:B------:R-:W-:Y:S01]  /*1620*/  ULDC UR42, c[0x0][0x238] ;  /* 0x00008e00002a7ab9 */ /* 0x000fe20000000800 */
[----:B------:R-:W-:Y:S01]  /*1630*/  ULDC UR30, c[0x0][0x238] ;  /* 0x00008e00001e7ab9 */ /* 0x000fe20000000800 */
[----:B------:R-:W-:Y:S01]  /*1640*/  ULDC UR23, c[0x0][0x238] ;  /* 0x00008e0000177ab9 */ /* 0x000fe20000000800 */
[----:B------:R-:W4:Y:S01]  /*1650*/  I2F.RP R14, R0 ;  /* 0x00000000000e7306 */ /* 0x000f220000209400 */
[----:B------:R-:W-:Y:S01]  /*1660*/  ULDC UR15, c[0x0][0x238] ;  /* 0x00008e00000f7ab9 */ /* 0x000fe20000000800 */
[----:B------:R-:W-:Y:S01]  /*1670*/  ULDC UR60, c[0x0][0x238] ;  /* 0x00008e00003c7ab9 */ /* 0x000fe20000000800 */
[----:B------:R-:W-:Y:S01]  /*1680*/  ULDC UR56, c[0x0][0x238] ;  /* 0x00008e0000387ab9 */ /* 0x000fe20000000800 */
[----:B------:R-:W-:Y:S01]  /*1690*/  ULDC UR52, c[0x0][0x238] ;  /* 0x00008e0000347ab9 */ /* 0x000fe20000000800 */
[----:B-1----:R-:W-:Y:S01]  /*16a0*/  IMAD.MOV.U32 R3, RZ, RZ, R13 ;  /* 0x000000ffff037224 */ /* 0x002fe200078e000d */
[----:B------:R-:W-:Y:S01]  /*16b0*/  ULDC UR48, c[0x0][0x238] ;  /* 0x00008e0000307ab9 */ /* 0x000fe20000000800 */
[----:B------:R-:W-:Y:S01]  /*16c0*/  ULDC UR44, c[0x0][0x238] ;  /* 0x00008e00002c7ab9 */ /* 0x000fe20000000800 */
[----:B0-----:R-:W0:Y:S01]  /*16d0*/  MUFU.RCP R12, R12 ;  /* 0x0000000c000c7308 */ /* 0x001e220000001000 */
[----:B------:R-:W-:Y:S01]  /*16e0*/  ULDC UR40, c[0x0][0x238] ;  /* 0x00008e0000287ab9 */ /* 0x000fe20000000800 */
[----:B------:R-:W-:Y:S01]  /*16f0*/  ULDC UR36, c[0x0][0x238] ;  /* 0x00008e0000247ab9 */ /* 0x000fe20000000800 */
[----:B------:R-:W-:Y:S01]  /*1700*/  ULDC UR28, c[0x0][0x238] ;  /* 0x00008e00001c7ab9 */ /* 0x000fe20000000800 */
[----:B------:R-:W-:Y:S01]  /*1710*/  ULDC UR25, c[0x0][0x238] ;  /* 0x00008e0000197ab9 */ /* 0x000fe20000000800 */
[----:B------:R-:W-:Y:S01]  /*1720*/  ULDC UR21, c[0x0][0x238] ;  /* 0x00008e0000157ab9 */ /* 0x000fe20000000800 */
[----:B------:R-:W-:Y:S01]  /*1730*/  ULDC UR17, c[0x0][0x238] ;  /* 0x00008e0000117ab9 */ /* 0x000fe20000000800 */
[----:B------:R-:W-:Y:S01]  /*1740*/  ULDC UR13, c[0x0][0x238] ;  /* 0x00008e00000d7ab9 */ /* 0x000fe20000000800 */
[----:B----4-:R-:W1:Y:S01]  /*1750*/  MUFU.RCP R14, R14 ;  /* 0x0000000e000e7308 */ /* 0x010e620000001000 */
        /* <DEDUP_REMOVED lines=8> */
[----:B0-----:R-:W-:Y:S01]  /*17e0*/  VIADD R12, R12, 0xffffffe ;  /* 0x0ffffffe0c0c7836 */ /* 0x001fe20000000000 */
[----:B------:R-:W-:Y:S01]  /*17f0*/  ULDC UR49, c[0x0][0x238] ;  /* 0x00008e0000317ab9 */ /* 0x000fe20000000800 */
[----:B------:R-:W-:Y:S01]  /*1800*/  ULDC UR47, c[0x0][0x238] ;  /* 0x00008e00002f7ab9 */ /* 0x000fe20000000800 */
[----:B------:R-:W-:Y:S01]  /*1810*/  ULDC UR45, c[0x0][0x238] ;  /* 0x00008e00002d7ab9 */ /* 0x000fe20000000800 */
[----:B------:R-:W0:Y:S01]  /*1820*/  F2I.FTZ.U32.TRUNC.NTZ R13, R12 ;  /* 0x0000000c000d7305 */ /* 0x000e22000021f000 */
[----:B------:R-:W-:Y:S01]  /*1830*/  ULDC UR43, c[0x0][0x238] ;  /* 0x00008e00002b7ab9 */ /* 0x000fe20000000800 */
[----:B------:R-:W-:Y:S01]  /*1840*/  ULDC UR41, c[0x0][0x238] ;  /* 0x00008e0000297ab9 */ /* 0x000fe20000000800 */
[----:B------:R-:W-:Y:S01]  /*1850*/  ULDC UR39, c[0x0][0x238] ;  /* 0x00008e0000277ab9 */ /* 0x000fe20000000800 */
[----:B-1----:R-:W-:Y:S01]  /*1860*/  VIADD R14, R14, 0xffffffe ;  /* 0x0ffffffe0e0e7836 */ /* 0x002fe20000000000 */
[----:B------:R-:W-:Y:S01]  /*1870*/  ULDC UR37, c[0x0][0x238] ;  /* 0x00008e0000257ab9 */ /* 0x000fe20000000800 */
[----:B------:R-:W-:Y:S01]  /*1880*/  ULDC UR31, c[0x0][0x238] ;  /* 0x00008e00001f7ab9 */ /* 0x000fe20000000800 */
[----:B------:R-:W-:Y:S01]  /*1890*/  ULDC UR29, c[0x0][0x238] ;  /* 0x00008e00001d7ab9 */ /* 0x000fe20000000800 */
[----:B------:R1:W4:Y:S01]  /*18a0*/  F2I.FTZ.U32.TRUNC.NTZ R15, R14 ;  /* 0x0000000e000f7305 */ /* 0x000322000021f000 */
[----:B0-----:R-:W-:-:S02]  /*18b0*/  IMAD.MOV R12, RZ, RZ, -R13 ;  /* 0x000000ffff0c7224 */ /* 0x001fc400078e0a0d */
[----:B-1----:R-:W-:Y:S02]  /*18c0*/  IMAD.MOV.U32 R14, RZ, RZ, RZ ;  /* 0x000000ffff0e7224 */ /* 0x002fe400078e00ff */
[----:B------:R-:W-:Y:S02]  /*18d0*/  IMAD R25, R12, R21, RZ ;  /* 0x000000150c197224 */ /* 0x000fe400078e02ff */
[----:B------:R-:W-:-:S04]  /*18e0*/  IMAD.MOV.U32 R12, RZ, RZ, RZ ;  /* 0x000000ffff0c7224 */ /* 0x000fc800078e00ff */
[----:B------:R-:W-:-:S04]  /*18f0*/  IMAD.HI.U32 R25, R13, R25, R12 ;  /* 0x000000190d197227 */ /* 0x000fc800078e000c */
[----:B----4-:R-:W-:-:S04]  /*1900*/  IMAD.MOV R12, RZ, RZ, -R15 ;  /* 0x000000ffff0c7224 */ /* 0x010fc800078e0a0f */
[----:B------:R-:W-:-:S04]  /*1910*/  IMAD R12, R12, R0, RZ ;  /* 0x000000000c0c7224 */ /* 0x000fc800078e02ff */
[----:B------:R-:W-:Y:S02]  /*1920*/  IMAD.HI.U32 R12, R15, R12, R14 ;  /* 0x0000000c0f0c7227 */ /* 0x000fe400078e000e */
[----:B------:R-:W4:Y:S01]  /*1930*/  LDL.LU R15, [R1] ;  /* 0x00000000010f7983 */ /* 0x000f220000300800 */
[----:B------:R-:W-:Y:S02]  /*1940*/  IABS R14, R5 ;  /* 0x00000005000e7213 */ /* 0x000fe40000000000 */
[----:B--2---:R-:W-:-:S05]  /*1950*/  IABS R22, R28 ;  /* 0x0000001c00167213 */ /* 0x004fca0000000000 */
[----:B------:R-:W-:-:S04]  /*1960*/  IMAD.HI.U32 R23, R25, R22, RZ ;  /* 0x0000001619177227 */ /* 0x000fc800078e00ff */
[----:B------:R-:W-:-:S04]  /*1970*/  IMAD.MOV R23, RZ, RZ, -R23 ;  /* 0x000000ffff177224 */ /* 0x000fc800078e0a17 */
[C---:B------:R-:W-:Y:S01]  /*1980*/  IMAD R22, R21.reuse, R23, R22 ;  /* 0x0000001715167224 */ /* 0x040fe200078e0216 */
[----:B------:R-:W-:Y:S02]  /*1990*/  ISETP.GE.AND P6, PT, R28, RZ, PT ;  /* 0x000000ff1c00720c */ /* 0x000fe40003fc6270 */
[----:B------:R-:W2:Y:S01]  /*19a0*/  LDL.LU R28, [R1+0x15e4] ;  /* 0x0015e400011c7983 */ /* 0x000ea20000300800 */
[----:B---3--:R-:W-:Y:S02]  /*19b0*/  IABS R13, R29 ;  /* 0x0000001d000d7213 */ /* 0x008fe40000000000 */
[----:B------:R-:W-:Y:S01]  /*19c0*/  ISETP.GT.U32.AND P0, PT, R21, R22, PT ;  /* 0x000000161500720c */ /* 0x000fe20003f04070 */
[----:B------:R-:W3:Y:S01]  /*19d0*/  LDL R4, [R1+0x8] ;  /* 0x0000080001047983 */ /* 0x000ee20000100800 */
[----:B------:R-:W-:Y:S01]  /*19e0*/  ISETP.GE.AND P2, PT, R29, RZ, PT ;  /* 0x000000ff1d00720c */ /* 0x000fe20003f46270 */
[----:B------:R-:W-:Y:S02]  /*19f0*/  IMAD.HI.U32 R25, R25, R13, RZ ;  /* 0x0000000d19197227 */ /* 0x000fe400078e00ff */
[----:B------:R-:W5:Y:S02]  /*1a00*/  LDL.LU R29, [R1+0x15e0] ;  /* 0x0015e000011d7983 */ /* 0x000f640000300800 */
[----:B------:R-:W-:-:S06]  /*1a10*/  IMAD.MOV R25, RZ, RZ, -R25 ;  /* 0x000000ffff197224 */ /* 0x000fcc00078e0a19 */
[----:B------:R-:W-:-:S05]  /*1a20*/  @!P0 IMAD.IADD R22, R22, 0x1, -R21 ;  /* 0x0000000116168824 */ /* 0x000fca00078e0a15 */
[----:B------:R-:W-:-:S13]  /*1a30*/  ISETP.GT.U32.AND P0, PT, R21, R22, PT ;  /* 0x000000161500720c */ /* 0x000fda0003f04070 */
[----:B------:R-:W-:Y:S01]  /*1a40*/  @!P0 IMAD.IADD R22, R22, 0x1, -R21 ;  /* 0x0000000116168824 */ /* 0x000fe200078e0a15 */
[----:B------:R-:W-:Y:S02]  /*1a50*/  ISETP.GE.AND P0, PT, R5, RZ, PT ;  /* 0x000000ff0500720c */ /* 0x000fe40003f06270 */
[----:B------:R-:W2:Y:S01]  /*1a60*/  LDL R5, [R1+0x4] ;  /* 0x0000040001057983 */ /* 0x000ea20000100800 */
[----:B------:R-:W-:Y:S02]  /*1a70*/  IMAD R13, R21, R25, R13 ;  /* 0x00000019150d7224 */ /* 0x000fe400078e020d */
[----:B------:R-:W-:-:S03]  /*1a80*/  IMAD.HI.U32 R23, R12, R24, RZ ;  /* 0x000000180c177227 */ /* 0x000fc600078e00ff */
[----:B------:R-:W-:Y:S01]  /*1a90*/  ISETP.GT.U32.AND P1, PT, R21, R13, PT ;  /* 0x0000000d1500720c */ /* 0x000fe20003f24070 */
[----:B------:R-:W-:-:S04]  /*1aa0*/  IMAD.MOV R23, RZ, RZ, -R23 ;  /* 0x000000ffff177224 */ /* 0x000fc800078e0a17 */
[----:B------:R-:W-:-:S05]  /*1ab0*/  IMAD R24, R0, R23, R24 ;  /* 0x0000001700187224 */ /* 0x000fca00078e0218 */
[----:B------:R-:W-:-:S03]  /*1ac0*/  ISETP.GT.U32.AND P3, PT, R0, R24, PT ;  /* 0x000000180000720c */ /* 0x000fc60003f64070 */
[----:B------:R-:W-:Y:S02]  /*1ad0*/  @!P1 IMAD.IADD R13, R13, 0x1, -R21 ;  /* 0x000000010d0d9824 */ /* 0x000fe400078e0a15 */
[----:B----4-:R-:W-:Y:S02]  /*1ae0*/  IMAD.MOV.U32 R25, RZ, RZ, R15 ;  /* 0x000000ffff197224 */ /* 0x010fe400078e000f */
[----:B------:R-:W-:-:S04]  /*1af0*/  IMAD.HI.U32 R15, R12, R14, RZ ;  /* 0x0000000e0c0f7227 */ /* 0x000fc800078e00ff */
[----:B------:R-:W-:-:S04]  /*1b00*/  IMAD.MOV R15, RZ, RZ, -R15 ;  /* 0x000000ffff0f7224 */ /* 0x000fc800078e0a0f */
[----:B------:R-:W-:Y:S01]  /*1b10*/  IMAD R14, R0, R15, R14 ;  /* 0x0000000f000e7224 */ /* 0x000fe200078e020e */
[----:B------:R-:W-:-:S04]  /*1b20*/  ISETP.GT.U32.AND P4, PT, R21, R13, PT ;  /* 0x0000000d1500720c */ /* 0x000fc80003f84070 */
[----:B------:R-:W-:Y:S02]  /*1b30*/  ISETP.GT.U32.AND P1, PT, R0, R14, PT ;  /* 0x0000000e0000720c */ /* 0x000fe40003f24070 */
[----:B------:R-:W-:Y:S01]  /*1b40*/  IABS R23, R6 ;  /* 0x0000000600177213 */ /* 0x000fe20000000000 */
[----:B------:R-:W-:-:S04]  /*1b50*/  @!P3 IMAD.IADD R24, R24, 0x1, -R0 ;  /* 0x000000011818b824 */ /* 0x000fc800078e0a00 */
[----:B------:R-:W-:Y:S01]  /*1b60*/  IMAD.HI.U32 R15, R12, R23, RZ ;  /* 0x000000170c0f7227 */ /* 0x000fe200078e00ff */
[----:B------:R-:W-:-:S03]  /*1b70*/  ISETP.GT.U32.AND P3, PT, R0, R24, PT ;  /* 0x000000180000720c */ /* 0x000fc60003f64070 */
[----:B------:R-:W-:Y:S02]  /*1b80*/  @!P4 IMAD.IADD R13, R13, 0x1, -R21 ;  /* 0x000000010d0dc824 */ /* 0x000fe400078e0a15 */
[----:B------:R-:W-:Y:S02]  /*1b90*/  @!P1 IMAD.IADD R14, R14, 0x1, -R0 ;  /* 0x000000010e0e9824 */ /* 0x000fe400078e0a00 */
[----:B------:R-:W-:Y:S01]  /*1ba0*/  IMAD.MOV R15, RZ, RZ, -R15 ;  /* 0x000000ffff0f7224 */ /* 0x000fe200078e0a0f */
[----:B------:R-:W-:Y:S01]  /*1bb0*/  ISETP.GE.AND P4, PT, R6, RZ, PT ;  /* 0x000000ff0600720c */ /* 0x000fe20003f86270 */
[----:B------:R-:W-:Y:S01]  /*1bc0*/  @!P6 IMAD.MOV R22, RZ, RZ, -R22 ;  /* 0x000000ffff16e224 */ /* 0x000fe200078e0a16 */
[----:B------:R-:W-:Y:S01]  /*1bd0*/  ISETP.NE.AND P6, PT, R2, RZ, PT ;  /* 0x000000ff0200720c */ /* 0x000fe20003fc5270 */
[----:B------:R-:W-:Y:S01]  /*1be0*/  @!P2 IMAD.MOV R13, RZ, RZ, -R13 ;  /* 0x000000ffff0da224 */ /* 0x000fe200078e0a0d */
[C---:B------:R-:W-:Y:S01]  /*1bf0*/  ISETP.GT.U32.AND P1, PT, R0.reuse, R14, PT ;  /* 0x0000000e0000720c */ /* 0x040fe20003f24070 */
[----:B------:R-:W-:Y:S01]  /*1c00*/  IMAD R15, R0, R15, R23 ;  /* 0x0000000f000f7224 */ /* 0x000fe200078e0217 */
[----:B------:R-:W-:-:S02]  /*1c10*/  LOP3.LUT R2, RZ, R2, RZ, 0x33, !PT ;  /* 0x00000002ff027212 */ /* 0x000fc400078e33ff */
[----:B------:R-:W-:Y:S01]  /*1c20*/  ISETP.GE.AND P2, PT, R7, RZ, PT ;  /* 0x000000ff0700720c */ /* 0x000fe20003f46270 */
[----:B------:R-:W-:Y:S01]  /*1c30*/  @!P3 IMAD.IADD R24, R24, 0x1, -R0 ;  /* 0x000000011818b824 */ /* 0x000fe200078e0a00 */
[----:B------:R-:W-:-:S07]  /*1c40*/  ISETP.GE.AND P3, PT, R8, RZ, PT ;  /* 0x000000ff0800720c */ /* 0x000fce0003f66270 */
[----:B------:R-:W-:Y:S01]  /*1c50*/  @!P1 IMAD.IADD R14, R14, 0x1, -R0 ;  /* 0x000000010e0e9824 */ /* 0x000fe200078e0a00 */
[----:B------:R-:W-:Y:S01]  /*1c60*/  ISETP.GE.AND P1, PT, R9, RZ, PT ;  /* 0x000000ff0900720c */ /* 0x000fe20003f26270 */
[----:B------:R-:W-:Y:S02]  /*1c70*/  @!P5 IMAD.MOV R24, RZ, RZ, -R24 ;  /* 0x000000ffff18d224 */ /* 0x000fe400078e0a18 */
[----:B---3--:R-:W-:Y:S01]  /*1c80*/  IMAD.MOV.U32 R6, RZ, RZ, R4 ;  /* 0x000000ffff067224 */ /* 0x008fe200078e0004 */
[----:B------:R-:W-:-:S03]  /*1c90*/  IABS R4, R8 ;  /* 0x0000000800047213 */ /* 0x000fc60000000000 */
[----:B------:R-:W-:Y:S02]  /*1ca0*/  IMAD.MOV.U32 R23, RZ, RZ, R6 ;  /* 0x000000ffff177224 */ /* 0x000fe400078e0006 */
[----:B------:R-:W-:-:S04]  /*1cb0*/  IMAD.HI.U32 R8, R12, R4, RZ ;  /* 0x000000040c087227 */ /* 0x000fc800078e00ff */
[----:B--2---:R-:W-:Y:S01]  /*1cc0*/  IMAD.MOV.U32 R21, RZ, RZ, R5 ;  /* 0x000000ffff157224 */ /* 0x004fe200078e0005 */
[----:B------:R-:W-:Y:S02]  /*1cd0*/  IABS R5, R7 ;  /* 0x0000000700057213 */ /* 0x000fe40000000000 */
[C---:B------:R-:W-:Y:S02]  /*1ce0*/  SEL R7, R2.reuse, R22, !P6 ;  /* 0x0000001602077207 */ /* 0x040fe40007000000 */
[----:B------:R-:W-:Y:S01]  /*1cf0*/  SEL R2, R2, R13, !P6 ;  /* 0x0000000d02027207 */ /* 0x000fe20007000000 */
[----:B------:R-:W-:Y:S01]  /*1d00*/  IMAD.HI.U32 R6, R12, R5, RZ ;  /* 0x000000050c067227 */ /* 0x000fe200078e00ff */
[----:B------:R-:W-:Y:S01]  /*1d10*/  ISETP.GT.U32.AND P6, PT, R0, R15, PT ;  /* 0x0000000f0000720c */ /* 0x000fe20003fc4070 */
[----:B------:R-:W-:Y:S02]  /*1d20*/  STL [R1+0x128], R7 ;  /* 0x0001280701007387 */ /* 0x000fe40000100800 */
[----:B------:R-:W-:-:S02]  /*1d30*/  IMAD.MOV R6, RZ, RZ, -R6 ;  /* 0x000000ffff067224 */ /* 0x000fc400078e0a06 */
[----:B------:R0:W-:Y:S01]  /*1d40*/  STL [R1+0x120], R2 ;  /* 0x0001200201007387 */ /* 0x0001e20000100800 */
[----:B------:R-:W-:Y:S01]  /*1d50*/  IABS R13, R10 ;  /* 0x0000000a000d7213 */ /* 0x000fe20000000000 */
[----:B------:R-:W-:Y:S01]  /*1d60*/  IMAD R5, R0, R6, R5 ;  /* 0x0000000600057224 */ /* 0x000fe200078e0205 */
[----:B0-----:R-:W-:Y:S01]  /*1d70*/  IABS R2, R9 ;  /* 0x0000000900027213 */ /* 0x001fe20000000000 */
[----:B------:R-:W-:-:S03]  /*1d80*/  IMAD.MOV R9, RZ, RZ, -R8 ;  /* 0x000000ffff097224 */ /* 0x000fc600078e0a08 */
[C---:B------:R-:W-:Y:S01]  /*1d90*/  ISETP.GT.U32.AND P5, PT, R0.reuse, R5, PT ;  /* 0x000000050000720c */ /* 0x040fe20003fa4070 */
[----:B------:R-:W-:Y:S02]  /*1da0*/  @!P6 IMAD.IADD R15, R15, 0x1, -R0 ;  /* 0x000000010f0fe824 */ /* 0x000fe400078e0a00 */
[----:B------:R-:W-:Y:S02]  /*1db0*/  IMAD R9, R0, R9, R4 ;  /* 0x0000000900097224 */ /* 0x000fe400078e0204 */
[----:B------:R-:W-:Y:S01]  /*1dc0*/  IMAD.HI.U32 R4, R12, R13, RZ ;  /* 0x0000000d0c047227 */ /* 0x000fe200078e00ff */
[----:B------:R-:W-:-:S03]  /*1dd0*/  ISETP.GT.U32.AND P6, PT, R0, R15, PT ;  /* 0x0000000f0000720c */ /* 0x000fc60003fc4070 */
[----:B------:R-:W-:Y:S02]  /*1de0*/  IMAD.MOV.U32 R22, RZ, RZ, R14 ;  /* 0x000000ffff167224 */ /* 0x000fe400078e000e */
[----:B------:R-:W-:Y:S02]  /*1df0*/  IMAD.MOV R4, RZ, RZ, -R4 ;  /* 0x000000ffff047224 */ /* 0x000fe400078e0a04 */
[----:B------:R-:W-:Y:S01]  /*1e00*/  @!P0 IMAD.MOV R22, RZ, RZ, -R22 ;  /* 0x000000ffff168224 */ /* 0x000fe200078e0a16 */
[C---:B------:R-:W-:Y:S01]  /*1e10*/  ISETP.GT.U32.AND P0, PT, R0.reuse, R9, PT ;  /* 0x000000090000720c */ /* 0x040fe20003f04070 */
[----:B------:R-:W-:Y:S02]  /*1e20*/  IMAD R13, R0, R4, R13 ;  /* 0x00000004000d7224 */ /* 0x000fe400078e020d */
[----:B------:R-:W-:-:S04]  /*1e30*/  IMAD.HI.U32 R7, R12, R2, RZ ;  /* 0x000000020c077227 */ /* 0x000fc800078e00ff */
[--C-:B------:R-:W-:Y:S01]  /*1e40*/  @!P5 IMAD.IADD R5, R5, 0x1, -R0.reuse ;  /* 0x000000010505d824 */ /* 0x100fe200078e0a00 */
[C---:B------:R-:W-:Y:S01]  /*1e50*/  ISETP.GT.U32.AND P5, PT, R0.reuse, R13, PT ;  /* 0x0000000d0000720c */ /* 0x040fe20003fa4070 */
[----:B------:R-:W-:Y:S01]  /*1e60*/  IMAD.MOV R6, RZ, RZ, -R7 ;  /* 0x000000ffff067224 */ /* 0x000fe200078e0a07 */
[----:B------:R-:W-:Y:S01]  /*1e70*/  IABS R7, R16 ;  /* 0x0000001000077213 */ /* 0x000fe20000000000 */
[----:B------:R-:W-:Y:S02]  /*1e80*/  @!P6 IMAD.IADD R15, R15, 0x1, -R0 ;  /* 0x000000010f0fe824 */ /* 0x000fe400078e0a00 */
[C---:B------:R-:W-:Y:S01]  /*1e90*/  IMAD R2, R0.reuse, R6, R2 ;  /* 0x0000000600027224 */ /* 0x040fe200078e0202 */
[----:B------:R-:W-:Y:S01]  /*1ea0*/  STL [R1+0x78], R24 ;  /* 0x0000781801007387 */ /* 0x000fe20000100800 */
[----:B------:R-:W-:Y:S01]  /*1eb0*/  @!P0 IMAD.IADD R9, R9, 0x1, -R0 ;  /* 0x0000000109098824 */ /* 0x000fe200078e0a00 */
[----:B------:R-:W-:Y:S02]  /*1ec0*/  IABS R8, R11 ;  /* 0x0000000b00087213 */ /* 0x000fe40000000000 */
[----:B------:R0:W-:Y:S01]  /*1ed0*/  STL [R1+0x74], R22 ;  /* 0x0000741601007387 */ /* 0x0001e20000100800 */
[----:B------:R-:W-:Y:S01]  /*1ee0*/  ISETP.GT.U32.AND P6, PT, R0, R2, PT ;  /* 0x000000020000720c */ /* 0x000fe20003fc4070 */
[----:B------:R-:W-:Y:S01]  /*1ef0*/  IMAD.HI.U32 R14, R12, R7, RZ ;  /* 0x000000070c0e7227 */ /* 0x000fe200078e00ff */
[----:B------:R-:W-:-:S02]  /*1f00*/  IABS R4, R17 ;  /* 0x0000001100047213 */ /* 0x000fc40000000000 */
[C---:B------:R-:W-:Y:S01]  /*1f10*/  ISETP.GT.U32.AND P0, PT, R0.reuse, R5, PT ;  /* 0x000000050000720c */ /* 0x040fe20003f04070 */
[----:B------:R-:W-:Y:S02]  /*1f20*/  @!P5 IMAD.IADD R13, R13, 0x1, -R0 ;  /* 0x000000010d0dd824 */ /* 0x000fe400078e0a00 */
[----:B0-----:R-:W-:Y:S02]  /*1f30*/  IMAD.MOV.U32 R22, RZ, RZ, R15 ;  /* 0x000000ffff167224 */ /* 0x001fe400078e000f */
[----:B------:R-:W-:Y:S02]  /*1f40*/  IMAD.MOV R14, RZ, RZ, -R14 ;  /* 0x000000ffff0e7224 */ /* 0x000fe400078e0a0e */
[----:B------:R-:W-:Y:S01]  /*1f50*/  @!P4 IMAD.MOV R22, RZ, RZ, -R22 ;  /* 0x000000ffff16c224 */ /* 0x000fe200078e0a16 */
[----:B------:R-:W-:Y:S01]  /*1f60*/  ISETP.GT.U32.AND P4, PT, R0, R9, PT ;  /* 0x000000090000720c */ /* 0x000fe20003f84070 */
[----:B------:R-:W-:Y:S01]  /*1f70*/  IMAD.HI.U32 R6, R12, R8, RZ ;  /* 0x000000080c067227 */ /* 0x000fe200078e00ff */
[----:B------:R-:W-:-:S03]  /*1f80*/  ISETP.GT.U32.AND P5, PT, R0, R13, PT ;  /* 0x0000000d0000720c */ /* 0x000fc60003fa4070 */
[----:B------:R-:W-:Y:S02]  /*1f90*/  IMAD R7, R0, R14, R7 ;  /* 0x0000000e00077224 */ /* 0x000fe400078e0207 */
[----:B------:R-:W-:Y:S02]  /*1fa0*/  IMAD.MOV R6, RZ, RZ, -R6 ;  /* 0x000000ffff067224 */ /* 0x000fe400078e0a06 */
[----:B------:R-:W-:-:S04]  /*1fb0*/  IMAD.HI.U32 R14, R12, R4, RZ ;  /* 0x000000040c0e7227 */ /* 0x000fc800078e00ff */
[----:B------:R-:W-:Y:S02]  /*1fc0*/  @!P6 IMAD.IADD R2, R2, 0x1, -R0 ;  /* 0x000000010202e824 */ /* 0x000fe400078e0a00 */
[C---:B------:R-:W-:Y:S02]  /*1fd0*/  IMAD R8, R0.reuse, R6, R8 ;  /* 0x0000000600087224 */ /* 0x040fe400078e0208 */
[----:B------:R-:W-:Y:S01]  /*1fe0*/  IMAD.MOV R14, RZ, RZ, -R14 ;  /* 0x000000ffff0e7224 */ /* 0x000fe200078e0a0e */
[C---:B------:R-:W-:Y:S01]  /*1ff0*/  ISETP.GT.U32.AND P6, PT, R0.reuse, R2, PT ;  /* 0x000000020000720c */ /* 0x040fe20003fc4070 */
[--C-:B------:R-:W-:Y:S01]  /*2000*/  @!P0 IMAD.IADD R5, R5, 0x1, -R0.reuse ;  /* 0x0000000105058824 */ /* 0x100fe200078e0a00 */
[C---:B------:R-:W-:Y:S01]  /*2010*/  ISETP.GT.U32.AND P0, PT, R0.reuse, R8, PT ;  /* 0x000000080000720c */ /* 0x040fe20003f04070 */
[----:B------:R-:W-:Y:S01]  /*2020*/  @!P4 IMAD.IADD R9, R9, 0x1, -R0 ;  /* 0x000000010909c824 */ /* 0x000fe200078e0a00 */
[C---:B------:R-:W-:Y:S01]  /*2030*/  ISETP.GT.U32.AND P4, PT, R0.reuse, R7, PT ;  /* 0x000000070000720c */ /* 0x040fe20003f84070 */
[----:B------:R-:W-:-:S02]  /*2040*/  IMAD R4, R0, R14, R4 ;  /* 0x0000000e00047224 */ /* 0x000fc400078e0204 */
[--C-:B------:R-:W-:Y:S01]  /*2050*/  @!P5 IMAD.IADD R13, R13, 0x1, -R0.reuse ;  /* 0x000000010d0dd824 */ /* 0x100fe200078e0a00 */
[----:B------:R-:W-:Y:S02]  /*2060*/  IABS R6, R18 ;  /* 0x0000001200067213 */ /* 0x000fe40000000000 */
[----:B------:R-:W-:Y:S02]  /*2070*/  ISETP.GT.U32.AND P5, PT, R0, R4, PT ;  /* 0x000000040000720c */ /* 0x000fe40003fa4070 */
[----:B------:R-:W-:Y:S01]  /*2080*/  IABS R15, R19 ;  /* 0x00000013000f7213 */ /* 0x000fe20000000000 */
[----:B------:R-:W-:Y:S01]  /*2090*/  IMAD.HI.U32 R14, R12, R6, RZ ;  /* 0x000000060c0e7227 */ /* 0x000fe200078e00ff */
[----:B------:R0:W-:Y:S03]  /*20a0*/  STL [R1+0x70], R22 ;  /* 0x0000701601007387 */ /* 0x0001e60000100800 */
[--C-:B------:R-:W-:Y:S01]  /*20b0*/  @!P6 IMAD.IADD R2, R2, 0x1, -R0.reuse ;  /* 0x000000010202e824 */ /* 0x100fe200078e0a00 */
[----:B------:R-:W-:Y:S01]  /*20c0*/  ISETP.GE.AND P6, PT, R10, RZ, PT ;  /* 0x000000ff0a00720c */ /* 0x000fe20003fc6270 */
[--C-:B------:R-:W-:Y:S01]  /*20d0*/  @!P0 IMAD.IADD R8, R8, 0x1, -R0.reuse ;  /* 0x0000000108088824 */ /* 0x100fe200078e0a00 */
[----:B------:R-:W-:Y:S01]  /*20e0*/  ISETP.GE.AND P0, PT, R11, RZ, PT ;  /* 0x000000ff0b00720c */ /* 0x000fe20003f06270 */
[----:B------:R-:W-:-:S02]  /*20f0*/  @!P4 IMAD.IADD R7, R7, 0x1, -R0 ;  /* 0x000000010707c824 */ /* 0x000fc400078e0a00 */
[----:B------:R-:W-:Y:S02]  /*2100*/  IMAD.MOV R14, RZ, RZ, -R14 ;  /* 0x000000ffff0e7224 */ /* 0x000fe400078e0a0e */
[----:B------:R-:W-:Y:S02]  /*2110*/  IMAD.MOV.U32 R24, RZ, RZ, R5 ;  /* 0x000000ffff187224 */ /* 0x000fe400078e0005 */
[----:B------:R-:W-:Y:S02]  /*2120*/  IMAD.MOV.U32 R11, RZ, RZ, R15 ;  /* 0x000000ffff0b7224 */ /* 0x000fe400078e000f */
[----:B0-----:R-:W-:Y:S01]  /*2130*/  IMAD.MOV.U32 R22, RZ, RZ, R9 ;  /* 0x000000ffff167224 */ /* 0x001fe200078e0009 */
[----:B------:R-:W-:Y:S01]  /*2140*/  IABS R10, R20 ;  /* 0x00000014000a7213 */ /* 0x000fe20000000000 */
[----:B------:R-:W-:Y:S01]  /*2150*/  @!P5 IMAD.IADD R4, R4, 0x1, -R0 ;  /* 0x000000010404d824 */ /* 0x000fe200078e0a00 */
[C---:B------:R-:W-:Y:S01]  /*2160*/  ISETP.GT.U32.AND P5, PT, R0.reuse, R7, PT ;  /* 0x000000070000720c */ /* 0x040fe20003fa4070 */
[----:B------:R-:W-:-:S02]  /*2170*/  IMAD R6, R0, R14, R6 ;  /* 0x0000000e00067224 */ /* 0x000fc400078e0206 */
[----:B------:R-:W-:Y:S02]  /*2180*/  @!P2 IMAD.MOV R24, RZ, RZ, -R24 ;  /* 0x000000ffff18a224 */ /* 0x000fe400078e0a18 */
[----:B------:R-:W-:-:S04]  /*2190*/  IMAD.HI.U32 R14, R12, R11, RZ ;  /* 0x0000000b0c0e7227 */ /* 0x000fc800078e00ff */
[----:B------:R-:W-:Y:S02]  /*21a0*/  @!P3 IMAD.MOV R22, RZ, RZ, -R22 ;  /* 0x000000ffff16b224 */ /* 0x000fe400078e0a16 */
[----:B------:R-:W-:Y:S01]  /*21b0*/  @!P1 IMAD.MOV R2, RZ, RZ, -R2 ;  /* 0x000000ffff029224 */ /* 0x000fe200078e0a02 */
[----:B------:R-:W-:Y:S01]  /*21c0*/  STL [R1+0x6c], R24 ;  /* 0x00006c1801007387 */ /* 0x000fe20000100800 */
[----:B------:R-:W-:-:S03]  /*21d0*/  IMAD.HI.U32 R5, R12, R10, RZ ;  /* 0x0000000a0c057227 */ /* 0x000fc600078e00ff */
[----:B------:R-:W-:Y:S01]  /*21e0*/  STL [R1+0x28], R22 ;  /* 0x0000281601007387 */ /* 0x000fe20000100800 */
[----:B------:R-:W-:Y:S02]  /*21f0*/  IMAD.MOV R14, RZ, RZ, -R14 ;  /* 0x000000ffff0e7224 */ /* 0x000fe400078e0a0e */
[----:B------:R-:W-:Y:S01]  /*2200*/  IMAD.MOV.U32 R9, RZ, RZ, R13 ;  /* 0x000000ffff097224 */ /* 0x000fe200078e000d */
[----:B------:R0:W-:Y:S03]  /*2210*/  STL [R1+0x54], R2 ;  /* 0x0000540201007387 */ /* 0x0001e60000100800 */
[----:B------:R-:W-:Y:S01]  /*2220*/  @!P6 IMAD.MOV R9, RZ, RZ, -R9 ;  /* 0x000000ffff09e224 */ /* 0x000fe200078e0a09 */
[----:B------:R-:W-:Y:S01]  /*2230*/  ISETP.GT.U32.AND P6, PT, R0, R6, PT ;  /* 0x000000060000720c */ /* 0x000fe20003fc4070 */
[----:B------:R-:W-:Y:S02]  /*2240*/  @!P5 IMAD.IADD R7, R7, 0x1, -R0 ;  /* 0x000000010707d824 */ /* 0x000fe400078e0a00 */
[----:B0-----:R-:W-:-:S02]  /*2250*/  IMAD.MOV R2, RZ, RZ, -R5 ;  /* 0x000000ffff027224 */ /* 0x001fc400078e0a05 */
[----:B------:R-:W-:-:S05]  /*2260*/  IMAD R5, R0, R14, R11 ;  /* 0x0000000e00057224 */ /* 0x000fca00078e020b */
[----:B------:R-:W-:-:S03]  /*2270*/  ISETP.GT.U32.AND P5, PT, R0, R5, PT ;  /* 0x000000050000720c */ /* 0x000fc60003fa4070 */
[----:B------:R-:W-:Y:S01]  /*2280*/  @!P6 IMAD.IADD R6, R6, 0x1, -R0 ;  /* 0x000000010606e824 */ /* 0x000fe200078e0a00 */
[C---:B------:R-:W-:Y:S02]  /*2290*/  ISETP.GT.U32.AND P2, PT, R0.reuse, R8, PT ;  /* 0x000000080000720c */ /* 0x040fe40003f44070 */
[----:B------:R-:W-:Y:S02]  /*22a0*/  ISETP.GT.U32.AND P3, PT, R0, R4, PT ;  /* 0x000000040000720c */ /* 0x000fe40003f64070 */
[----:B------:R-:W-:-:S05]  /*22b0*/  ISETP.GE.AND P4, PT, R16, RZ, PT ;  /* 0x000000ff1000720c */ /* 0x000fca0003f86270 */
[----:B------:R-:W-:Y:S01]  /*22c0*/  @!P5 IMAD.IADD R5, R5, 0x1, -R0 ;  /* 0x000000010505d824 */ /* 0x000fe200078e0a00 */
[----:B------:R-:W-:-:S03]  /*22d0*/  ISETP.GT.U32.AND P5, PT, R0, R6, PT ;  /* 0x000000060000720c */ /* 0x000fc60003fa4070 */
[----:B------:R-:W-:Y:S01]  /*22e0*/  @!P2 IMAD.IADD R8, R8, 0x1, -R0 ;  /* 0x000000010808a824 */ /* 0x000fe200078e0a00 */
[----:B------:R-:W-:Y:S02]  /*22f0*/  ISETP.GE.AND P1, PT, R17, RZ, PT ;  /* 0x000000ff1100720c */ /* 0x000fe40003f26270 */
[----:B------:R-:W-:Y:S02]  /*2300*/  ISETP.GE.AND P2, PT, R18, RZ, PT ;  /* 0x000000ff1200720c */ /* 0x000fe40003f46270 */
[----:B------:R-:W-:Y:S01]  /*2310*/  IABS R13, R28 ;  /* 0x0000001c000d7213 */ /* 0x000fe20000000000 */
[----:B------:R-:W-:Y:S02]  /*2320*/  IMAD.MOV.U32 R16, RZ, RZ, R8 ;  /* 0x000000ffff107224 */ /* 0x000fe400078e0008 */
[--C-:B------:R-:W-:Y:S02]  /*2330*/  @!P3 IMAD.IADD R4, R4, 0x1, -R0.reuse ;  /* 0x000000010404b824 */ /* 0x100fe400078e0a00 */
[----:B------:R-:W-:-:S02]  /*2340*/  @!P5 IMAD.IADD R6, R6, 0x1, -R0 ;  /* 0x000000010606d824 */ /* 0x000fc400078e0a00 */
[----:B------:R-:W-:Y:S02]  /*2350*/  IMAD.MOV.U32 R8, RZ, RZ, R13 ;  /* 0x000000ffff087224 */ /* 0x000fe400078e000d */
[----:B------:R-:W-:Y:S02]  /*2360*/  IMAD.MOV.U32 R13, RZ, RZ, R6 ;  /* 0x000000ffff0d7224 */ /* 0x000fe400078e0006 */
[----:B------:R-:W-:Y:S02]  /*2370*/  @!P0 IMAD.MOV R16, RZ, RZ, -R16 ;  /* 0x000000ffff108224 */ /* 0x000fe400078e0a10 */
[----:B------:R-:W-:Y:S02]  /*2380*/  @!P4 IMAD.MOV R7, RZ, RZ, -R7 ;  /* 0x000000ffff07c224 */ /* 0x000fe400078e0a07 */
[----:B------:R-:W-:Y:S01]  /*2390*/  @!P1 IMAD.MOV R4, RZ, RZ, -R4 ;  /* 0x000000ffff049224 */ /* 0x000fe200078e0a04 */
[----:B------:R0:W-:Y:S01]  /*23a0*/  STL [R1+0x64], R9 ;  /* 0x0000640901007387 */ /* 0x0001e20000100800 */
[----:B------:R-:W-:-:S03]  /*23b0*/  @!P2 IMAD.MOV R13, RZ, RZ, -R13 ;  /* 0x000000ffff0da224 */ /* 0x000fc600078e0a0d */
[----:B------:R1:W-:Y:S01]  /*23c0*/  STL [R1+0x24], R16 ;  /* 0x0000241001007387 */ /* 0x0003e20000100800 */
[----:B------:R-:W-:-:S03]  /*23d0*/  ISETP.GE.AND P3, PT, R19, RZ, PT ;  /* 0x000000ff1300720c */ /* 0x000fc60003f66270 */
[----:B------:R2:W-:Y:S04]  /*23e0*/  STL [R1+0x20], R7 ;  /* 0x0000200701007387 */ /* 0x0005e80000100800 */
[----:B------:R3:W-:Y:S04]  /*23f0*/  STL [R1+0x1c], R4 ;  /* 0x00001c0401007387 */ /* 0x0007e80000100800 */
[----:B------:R4:W-:Y:S04]  /*2400*/  STL [R1+0x5c], R13 ;  /* 0x00005c0d01007387 */ /* 0x0009e80000100800 */
[----:B------:R-:W4:Y:S01]  /*2410*/  LDL.LU R19, [R1+0x10] ;  /* 0x0000100001137983 */ /* 0x000f220000300800 */
[----:B------:R-:W-:-:S05]  /*2420*/  IMAD R2, R0, R2, R10 ;  /* 0x0000000200027224 */ /* 0x000fca00078e020a */
[----:B------:R-:W-:-:S13]  /*2430*/  ISETP.GT.U32.AND P6, PT, R0, R2, PT ;  /* 0x000000020000720c */ /* 0x000fda0003fc4070 */
[----:B------:R-:W-:Y:S01]  /*2440*/  @!P6 IMAD.IADD R2, R2, 0x1, -R0 ;  /* 0x000000010202e824 */ /* 0x000fe200078e0a00 */
[----:B------:R-:W-:Y:S02]  /*2450*/  ISETP.GT.U32.AND P6, PT, R0, R5, PT ;  /* 0x000000050000720c */ /* 0x000fe40003fc4070 */
[----:B0-----:R-:W-:Y:S02]  /*2460*/  IABS R9, R26 ;  /* 0x0000001a00097213 */ /* 0x001fe40000000000 */
[----:B------:R-:W-:Y:S02]  /*2470*/  IABS R15, R27 ;  /* 0x0000001b000f7213 */ /* 0x000fe40000000000 */
[----:B------:R-:W-:-:S07]  /*2480*/  ISETP.GE.AND P1, PT, R26, RZ, PT ;  /* 0x000000ff1a00720c */ /* 0x000fce0003f26270 */
[----:B------:R-:W-:Y:S01]  /*2490*/  @!P6 IMAD.IADD R5, R5, 0x1, -R0 ;  /* 0x000000010505e824 */ /* 0x000fe200078e0a00 */
[----:B------:R-:W-:Y:S01]  /*24a0*/  ISETP.GE.AND P2, PT, R27, RZ, PT ;  /* 0x000000ff1b00720c */ /* 0x000fe20003f46270 */
[----:B------:R-:W-:Y:S01]  /*24b0*/  IMAD.MOV.U32 R26, RZ, RZ, R25 ;  /* 0x000000ffff1a7224 */ /* 0x000fe200078e0019 */
[----:B------:R-:W4:Y:S01]  /*24c0*/  LDL.LU R27, [R1+0x14] ;  /* 0x00001400011b7983 */ /* 0x000f220000300800 */
[----:B------:R-:W-:-:S03]  /*24d0*/  @!P3 IMAD.MOV R5, RZ, RZ, -R5 ;  /* 0x000000ffff05b224 */ /* 0x000fc600078e0a05 */
[----:B------:R-:W4:Y:S01]  /*24e0*/  LDL.LU R25, [R1+0x2c] ;  /* 0x00002c0001197983 */ /* 0x000f220000300800 */
[----:B------:R-:W-:-:S03]  /*24f0*/  IMAD.HI.U32 R10, R12, R9, RZ ;  /* 0x000000090c0a7227 */ /* 0x000fc600078e00ff */
[----:B------:R0:W-:Y:S01]  /*2500*/  STL [R1+0x18], R5 ;  /* 0x0000180501007387 */ /* 0x0001e20000100800 */
[----:B-1----:R-:W-:Y:S01]  /*2510*/  IMAD.MOV.U32 R16, RZ, RZ, R23 ;  /* 0x000000ffff107224 */ /* 0x002fe200078e0017 */
[----:B------:R-:W-:Y:S01]  /*2520*/  ISETP.GE.AND P3, PT, R28, RZ, PT ;  /* 0x000000ff1c00720c */ /* 0x000fe20003f66270 */
[----:B------:R-:W-:Y:S01]  /*2530*/  IMAD.MOV.U32 R22, RZ, RZ, R21 ;  /* 0x000000ffff167224 */ /* 0x000fe200078e0015 */
[----:B------:R-:W4:Y:S01]  /*2540*/  LDL.LU R24, [R1+0x30] ;  /* 0x0000300001187983 */ /* 0x000f220000300800 */
[----:B------:R-:W-:-:S03]  /*2550*/  IMAD.MOV R10, RZ, RZ, -R10 ;  /* 0x000000ffff0a7224 */ /* 0x000fc600078e0a0a */
[----:B------:R-:W4:Y:S04]  /*2560*/  LDL.LU R23, [R1+0x34] ;  /* 0x0000340001177983 */ /* 0x000f280000300800 */
[----:B------:R-:W4:Y:S04]  /*2570*/  LDL.LU R21, [R1+0x38] ;  /* 0x0000380001157983 */ /* 0x000f280000300800 */
[----:B------:R-:W4:Y:S01]  /*2580*/  LDL.LU R28, [R1+0xc] ;  /* 0x00000c00011c7983 */ /* 0x000f220000300800 */
[----:B------:R-:W-:Y:S01]  /*2590*/  ISETP.GE.AND P0, PT, R20, RZ, PT ;  /* 0x000000ff1400720c */ /* 0x000fe20003f06270 */
[----:B------:R-:W-:-:S05]  /*25a0*/  IMAD R20, R0, R10, R9 ;  /* 0x0000000a00147224 */ /* 0x000fca00078e0209 */
[----:B------:R-:W-:Y:S01]  /*25b0*/  ISETP.GT.U32.AND P5, PT, R0, R20, PT ;  /* 0x000000140000720c */ /* 0x000fe20003fa4070 */
[----:B------:R-:W-:-:S04]  /*25c0*/  IMAD.HI.U32 R11, R12, R15, RZ ;  /* 0x0000000f0c0b7227 */ /* 0x000fc800078e00ff */
[----:B------:R-:W-:-:S04]  /*25d0*/  IMAD.MOV R11, RZ, RZ, -R11 ;  /* 0x000000ffff0b7224 */ /* 0x000fc800078e0a0b */
[----:B------:R-:W-:-:S04]  /*25e0*/  IMAD R15, R0, R11, R15 ;  /* 0x0000000b000f7224 */ /* 0x000fc800078e020f */
[----:B------:R-:W-:-:S05]  /*25f0*/  @!P5 IMAD.IADD R20, R20, 0x1, -R0 ;  /* 0x000000011414d824 */ /* 0x000fca00078e0a00 */
[----:B------:R-:W-:Y:S01]  /*2600*/  ISETP.GT.U32.AND P5, PT, R0, R20, PT ;  /* 0x000000140000720c */ /* 0x000fe20003fa4070 */
[----:B--2---:R-:W-:-:S04]  /*2610*/  IMAD.HI.U32 R7, R12, R8, RZ ;  /* 0x000000080c077227 */ /* 0x004fc800078e00ff */
[----:B------:R-:W-:-:S04]  /*2620*/  IMAD.MOV R7, RZ, RZ, -R7 ;  /* 0x000000ffff077224 */ /* 0x000fc800078e0a07 */
[----:B---3--:R-:W-:Y:S01]  /*2630*/  IMAD R4, R0, R7, R8 ;  /* 0x0000000700047224 */ /* 0x008fe200078e0208 */
[----:B-----5:R-:W-:-:S03]  /*2640*/  IABS R7, R29 ;  /* 0x0000001d00077213 */ /* 0x020fc60000000000 */
[----:B------:R-:W-:Y:S01]  /*2650*/  @!P5 IMAD.IADD R20, R20, 0x1, -R0 ;  /* 0x000000011414d824 */ /* 0x000fe200078e0a00 */
[----:B------:R-:W-:Y:S02]  /*2660*/  ISETP.GE.AND P5, PT, R29, RZ, PT ;  /* 0x000000ff1d00720c */ /* 0x000fe40003fa6270 */
[----:B----4-:R-:W-:-:S05]  /*2670*/  IABS R11, R19 ;  /* 0x00000013000b7213 */ /* 0x010fca0000000000 */
[----:B------:R-:W-:-:S04]  /*2680*/  IMAD.HI.U32 R18, R12, R11, RZ ;  /* 0x0000000b0c127227 */ /* 0x000fc800078e00ff */
[----:B------:R-:W-:-:S04]  /*2690*/  IMAD.MOV R18, RZ, RZ, -R18 ;  /* 0x000000ffff127224 */ /* 0x000fc800078e0a12 */
[C---:B------:R-:W-:Y:S02]  /*26a0*/  IMAD R11, R0.reuse, R18, R11 ;  /* 0x00000012000b7224 */ /* 0x040fe400078e020b */
[----:B------:R-:W2:Y:S04]  /*26b0*/  LDL.LU R18, [R1+0x4] ;  /* 0x0000040001127983 */ /* 0x000ea80000300800 */
[----:B------:R-:W3:Y:S01]  /*26c0*/  LDL.LU R29, [R1+0x8] ;  /* 0x00000800011d7983 */ /* 0x000ee20000300800 */
[C---:B------:R-:W-:Y:S02]  /*26d0*/  ISETP.GT.U32.AND P4, PT, R0.reuse, R2, PT ;  /* 0x000000020000720c */ /* 0x040fe40003f84070 */
[----:B------:R-:W-:-:S11]  /*26e0*/  ISETP.GT.U32.AND P6, PT, R0, R15, PT ;  /* 0x0000000f0000720c */ /* 0x000fd60003fc4070 */
[--C-:B------:R-:W-:Y:S01]  /*26f0*/  @!P4 IMAD.IADD R2, R2, 0x1, -R0.reuse ;  /* 0x000000010202c824 */ /* 0x100fe200078e0a00 */
[----:B------:R-:W-:Y:S01]  /*2700*/  ISETP.GT.U32.AND P4, PT, R0, R4, PT ;  /* 0x000000040000720c */ /* 0x000fe20003f84070 */
[----:B------:R-:W-:Y:S01]  /*2710*/  @!P6 IMAD.IADD R15, R15, 0x1, -R0 ;  /* 0x000000010f0fe824 */ /* 0x000fe200078e0a00 */
[----:B------:R-:W-:Y:S01]  /*2720*/  IABS R13, R26 ;  /* 0x0000001a000d7213 */ /* 0x000fe20000000000 */
[----:B------:R-:W-:-:S03]  /*2730*/  IMAD.HI.U32 R6, R12, R7, RZ ;  /* 0x000000070c067227 */ /* 0x000fc600078e00ff */
[----:B------:R-:W-:Y:S01]  /*2740*/  ISETP.GT.U32.AND P6, PT, R0, R15, PT ;  /* 0x0000000f0000720c */ /* 0x000fe20003fc4070 */
[----:B0-----:R-:W-:-:S06]  /*2750*/  IMAD.HI.U32 R5, R12, R13, RZ ;  /* 0x0000000d0c057227 */ /* 0x001fcc00078e00ff */
[----:B------:R-:W-:Y:S02]  /*2760*/  @!P4 IMAD.IADD R4, R4, 0x1, -R0 ;  /* 0x000000010404c824 */ /* 0x000fe400078e0a00 */
[----:B------:R-:W-:-:S03]  /*2770*/  IMAD.MOV R6, RZ, RZ, -R6 ;  /* 0x000000ffff067224 */ /* 0x000fc600078e0a06 */
[C---:B------:R-:W-:Y:S01]  /*2780*/  ISETP.GT.U32.AND P4, PT, R0.reuse, R4, PT ;  /* 0x000000040000720c */ /* 0x040fe20003f84070 */
[----:B------:R-:W-:Y:S01]  /*2790*/  IMAD.MOV R8, RZ, RZ, -R5 ;  /* 0x000000ffff087224 */ /* 0x000fe200078e0a05 */
[----:B------:R-:W-:Y:S01]  /*27a0*/  IABS R22, R22 ;  /* 0x0000001600167213 */ /* 0x000fe20000000000 */
[C---:B------:R-:W-:Y:S01]  /*27b0*/  IMAD R7, R0.reuse, R6, R7 ;  /* 0x0000000600077224 */ /* 0x040fe200078e0207 */
[----:B------:R-:W-:Y:S01]  /*27c0*/  IABS R16, R16 ;  /* 0x0000001000107213 */ /* 0x000fe20000000000 */
[C---:B------:R-:W-:Y:S02]  /*27d0*/  IMAD R13, R0.reuse, R8, R13 ;  /* 0x00000008000d7224 */ /* 0x040fe400078e020d */
[----:B------:R-:W-:Y:S01]  /*27e0*/  @!P6 IMAD.IADD R15, R15, 0x1, -R0 ;  /* 0x000000010f0fe824 */ /* 0x000fe200078e0a00 */
[----:B------:R-:W-:Y:S01]  /*27f0*/  ISETP.GT.U32.AND P6, PT, R0, R7, PT ;  /* 0x000000070000720c */ /* 0x000fe20003fc4070 */
[----:B------:R-:W-:-:S04]  /*2800*/  IMAD.HI.U32 R6, R12, R22, RZ ;  /* 0x000000160c067227 */ /* 0x000fc800078e00ff */
[----:B------:R-:W-:Y:S01]  /*2810*/  @!P4 IMAD.IADD R4, R4, 0x1, -R0 ;  /* 0x000000010404c824 */ /* 0x000fe200078e0a00 */
[----:B------:R-:W-:Y:S01]  /*2820*/  ISETP.GT.U32.AND P4, PT, R0, R13, PT ;  /* 0x0000000d0000720c */ /* 0x000fe20003f84070 */
[----:B------:R-:W-:-:S04]  /*2830*/  IMAD.HI.U32 R5, R12, R16, RZ ;  /* 0x000000100c057227 */ /* 0x000fc800078e00ff */
[----:B------:R-:W-:Y:S02]  /*2840*/  IMAD.MOV R6, RZ, RZ, -R6 ;  /* 0x000000ffff067224 */ /* 0x000fe400078e0a06 */
[----:B------:R-:W-:Y:S01]  /*2850*/  IMAD.MOV R5, RZ, RZ, -R5 ;  /* 0x000000ffff057224 */ /* 0x000fe200078e0a05 */
[----:B------:R-:W-:Y:S01]  /*2860*/  IABS R14, R28 ;  /* 0x0000001c000e7213 */ /* 0x000fe20000000000 */
[C---:B------:R-:W-:Y:S02]  /*2870*/  IMAD R22, R0.reuse, R6, R22 ;  /* 0x0000000600167224 */ /* 0x040fe400078e0216 */
[C---:B------:R-:W-:Y:S02]  /*2880*/  IMAD R16, R0.reuse, R5, R16 ;  /* 0x0000000500107224 */ /* 0x040fe400078e0210 */
[----:B------:R-:W-:Y:S01]  /*2890*/  @!P6 IMAD.IADD R7, R7, 0x1, -R0 ;  /* 0x000000010707e824 */ /* 0x000fe200078e0a00 */
[----:B------:R-:W-:Y:S01]  /*28a0*/  ISETP.GT.U32.AND P6, PT, R0, R22, PT ;  /* 0x000000160000720c */ /* 0x000fe20003fc4070 */
[----:B------:R-:W-:-:S04]  /*28b0*/  IMAD.HI.U32 R5, R12, R14, RZ ;  /* 0x0000000e0c057227 */ /* 0x000fc800078e00ff */
[----:B------:R-:W-:Y:S01]  /*28c0*/  @!P4 IMAD.IADD R13, R13, 0x1, -R0 ;  /* 0x000000010d0dc824 */ /* 0x000fe200078e0a00 */
[C---:B------:R-:W-:Y:S01]  /*28d0*/  ISETP.GT.U32.AND P4, PT, R0.reuse, R16, PT ;  /* 0x000000100000720c */ /* 0x040fe20003f84070 */
[----:B------:R-:W-:Y:S01]  /*28e0*/  IMAD.MOV R5, RZ, RZ, -R5 ;  /* 0x000000ffff057224 */ /* 0x000fe200078e0a05 */
[----:B------:R-:W-:Y:S01]  /*28f0*/  IABS R9, R27 ;  /* 0x0000001b00097213 */ /* 0x000fe20000000000 */
[----:B------:R-:W-:Y:S02]  /*2900*/  @!P0 IMAD.MOV R2, RZ, RZ, -R2 ;  /* 0x000000ffff028224 */ /* 0x000fe400078e0a02 */
[C---:B------:R-:W-:Y:S01]  /*2910*/  IMAD R14, R0.reuse, R5, R14 ;  /* 0x00000005000e7224 */ /* 0x040fe200078e020e */
[C---:B------:R-:W-:Y:S01]  /*2920*/  ISETP.GT.U32.AND P0, PT, R0.reuse, R7, PT ;  /* 0x000000070000720c */ /* 0x040fe20003f04070 */
[----:B------:R-:W-:Y:S01]  /*2930*/  @!P1 IMAD.MOV R20, RZ, RZ, -R20 ;  /* 0x000000ffff149224 */ /* 0x000fe200078e0a14 */
[----:B------:R-:W-:Y:S01]  /*2940*/  ISETP.GT.U32.AND P1, PT, R0, R13, PT ;  /* 0x0000000d0000720c */ /* 0x000fe20003f24070 */
[----:B------:R-:W-:-:S04]  /*2950*/  IMAD.HI.U32 R17, R12, R9, RZ ;  /* 0x000000090c117227 */ /* 0x000fc800078e00ff */
[--C-:B------:R-:W-:Y:S01]  /*2960*/  @!P6 IMAD.IADD R22, R22, 0x1, -R0.reuse ;  /* 0x000000011616e824 */ /* 0x100fe200078e0a00 */
[----:B------:R-:W-:Y:S01]  /*2970*/  ISETP.GT.U32.AND P6, PT, R0, R14, PT ;  /* 0x0000000e0000720c */ /* 0x000fe20003fc4070 */
[----:B------:R-:W-:Y:S01]  /*2980*/  @!P4 IMAD.IADD R16, R16, 0x1, -R0 ;  /* 0x000000011010c824 */ /* 0x000fe200078e0a00 */
[----:B------:R-:W-:Y:S01]  /*2990*/  ISETP.GE.AND P4, PT, R26, RZ, PT ;  /* 0x000000ff1a00720c */ /* 0x000fe20003f86270 */
[----:B------:R-:W-:Y:S01]  /*29a0*/  IMAD.MOV R17, RZ, RZ, -R17 ;  /* 0x000000ffff117224 */ /* 0x000fe200078e0a11 */
[----:B------:R-:W4:Y:S01]  /*29b0*/  LDL.LU R26, [R1+0x50] ;  /* 0x00005000011a7983 */ /* 0x000f220000300800 */
[----:B------:R-:W-:-:S03]  /*29c0*/  IABS R10, R25 ;  /* 0x00000019000a7213 */ /* 0x000fc60000000000 */
[----:B------:R0:W-:Y:S01]  /*29d0*/  STL [R1], R2 ;  /* 0x0000000201007387 */ /* 0x0001e20000100800 */
[C---:B------:R-:W-:Y:S02]  /*29e0*/  IMAD R9, R0.reuse, R17, R9 ;  /* 0x0000001100097224 */ /* 0x040fe400078e0209 */
[----:B------:R-:W-:Y:S01]  /*29f0*/  @!P2 IMAD.MOV R15, RZ, RZ, -R15 ;  /* 0x000000ffff0fa224 */ /* 0x000fe200078e0a0f */
[C---:B------:R-:W-:Y:S01]  /*2a00*/  ISETP.GT.U32.AND P2, PT, R0.reuse, R22, PT ;  /* 0x000000160000720c */ /* 0x040fe20003f44070 */
[----:B------:R-:W-:Y:S02]  /*2a10*/  @!P0 IMAD.IADD R7, R7, 0x1, -R0 ;  /* 0x0000000107078824 */ /* 0x000fe400078e0a00 */
[----:B0-----:R-:W-:Y:S01]  /*2a20*/  IMAD.MOV.U32 R2, RZ, RZ, R4 ;  /* 0x000000ffff027224 */ /* 0x001fe200078e0004 */
[----:B------:R-:W-:Y:S01]  /*2a30*/  ISETP.GT.U32.AND P0, PT, R0, R11, PT ;  /* 0x0000000b0000720c */ /* 0x000fe20003f04070 */
[----:B------:R-:W-:-:S04]  /*2a40*/  IMAD.HI.U32 R8, R12, R10, RZ ;  /* 0x0000000a0c087227 */ /* 0x000fc800078e00ff */
[----:B------:R-:W-:Y:S01]  /*2a50*/  @!P3 IMAD.MOV R2, RZ, RZ, -R2 ;  /* 0x000000ffff02b224 */ /* 0x000fe200078e0a02 */
[C---:B------:R-:W-:Y:S01]  /*2a60*/  ISETP.GT.U32.AND P3, PT, R0.reuse, R16, PT ;  /* 0x000000100000720c */ /* 0x040fe20003f64070 */
[--C-:B------:R-:W-:Y:S01]  /*2a70*/  @!P1 IMAD.IADD R13, R13, 0x1, -R0.reuse ;  /* 0x000000010d0d9824 */ /* 0x100fe200078e0a00 */
[----:B------:R-:W-:Y:S01]  /*2a80*/  ISETP.GT.U32.AND P1, PT, R0, R9, PT ;  /* 0x000000090000720c */ /* 0x000fe20003f24070 */
[----:B------:R-:W-:Y:S02]  /*2a90*/  @!P6 IMAD.IADD R14, R14, 0x1, -R0 ;  /* 0x000000010e0ee824 */ /* 0x000fe400078e0a00 */
[----:B------:R-:W-:-:S03]  /*2aa0*/  IMAD.MOV R8, RZ, RZ, -R8 ;  /* 0x000000ffff087224 */ /* 0x000fc600078e0a08 */
[C---:B------:R-:W-:Y:S01]  /*2ab0*/  ISETP.GT.U32.AND P6, PT, R0.reuse, R14, PT ;  /* 0x0000000e0000720c */ /* 0x040fe20003fc4070 */
[----:B------:R-:W-:Y:S02]  /*2ac0*/  IMAD R10, R0, R8, R10 ;  /* 0x00000008000a7224 */ /* 0x000fe400078e020a */
[--C-:B------:R-:W-:Y:S02]  /*2ad0*/  @!P2 IMAD.IADD R22, R22, 0x1, -R0.reuse ;  /* 0x000000011616a824 */ /* 0x100fe400078e0a00 */
[--C-:B------:R-:W-:Y:S01]  /*2ae0*/  @!P3 IMAD.IADD R16, R16, 0x1, -R0.reuse ;  /* 0x000000011010b824 */ /* 0x100fe200078e0a00 */
[----:B------:R-:W-:Y:S01]  /*2af0*/  ISETP.GT.U32.AND P2, PT, R0, R10, PT ;  /* 0x0000000a0000720c */ /* 0x000fe20003f44070 */
[--C-:B------:R-:W-:Y:S02]  /*2b00*/  @!P0 IMAD.IADD R11, R11, 0x1, -R0.reuse ;  /* 0x000000010b0b8824 */ /* 0x100fe400078e0a00 */
[--C-:B------:R-:W-:Y:S01]  /*2b10*/  @!P1 IMAD.IADD R9, R9, 0x1, -R0.reuse ;  /* 0x0000000109099824 */ /* 0x100fe200078e0a00 */
[----:B------:R-:W-:Y:S01]  /*2b20*/  ISETP.GE.AND P1, PT, R28, RZ, PT ;  /* 0x000000ff1c00720c */ /* 0x000fe20003f26270 */
[----:B------:R-:W-:Y:S01]  /*2b30*/  @!P4 IMAD.MOV R13, RZ, RZ, -R13 ;  /* 0x000000ffff0dc224 */ /* 0x000fe200078e0a0d */
[----:B------:R-:W-:Y:S01]  /*2b40*/  STL [R1+0x15b4], R20 ;  /* 0x0015b41401007387 */ /* 0x000fe20000100800 */
[----:B------:R-:W-:Y:S01]  /*2b50*/  @!P6 IMAD.IADD R14, R14, 0x1, -R0 ;  /* 0x000000010e0ee824 */ /* 0x000fe200078e0a00 */
[----:B------:R-:W-:-:S02]  /*2b60*/  ISETP.GT.U32.AND P4, PT, R0, R9, PT ;  /* 0x000000090000720c */ /* 0x000fc40003f84070 */
[----:B------:R0:W-:Y:S01]  /*2b70*/  STL [R1+0x15b8], R15 ;  /* 0x0015b80f01007387 */ /* 0x0001e20000100800 */
[----:B------:R-:W-:-:S03]  /*2b80*/  @!P5 IMAD.MOV R7, RZ, RZ, -R7 ;  /* 0x000000ffff07d224 */ /* 0x000fc600078e0a07 */
[----:B------:R1:W-:Y:S01]  /*2b90*/  STL [R1+0x15c0], R2 ;  /* 0x0015c00201007387 */ /* 0x0003e20000100800 */
[----:B------:R-:W-:Y:S01]  /*2ba0*/  @!P2 IMAD.IADD R10, R10, 0x1, -R0 ;  /* 0x000000010a0aa824 */ /* 0x000fe200078e0a00 */
[----:B------:R-:W-:Y:S02]  /*2bb0*/  ISETP.GE.AND P2, PT, R19, RZ, PT ;  /* 0x000000ff1300720c */ /* 0x000fe40003f46270 */
[----:B------:R-:W5:Y:S01]  /*2bc0*/  LDL.LU R19, [R1+0x58] ;  /* 0x0000580001137983 */ /* 0x000f620000300800 */
[----:B0-----:R-:W-:Y:S02]  /*2bd0*/  IMAD.MOV.U32 R15, RZ, RZ, R16 ;  /* 0x000000ffff0f7224 */ /* 0x001fe400078e0010 */
[----:B-1----:R-:W-:Y:S01]  /*2be0*/  IMAD.MOV.U32 R2, RZ, RZ, R14 ;  /* 0x000000ffff027224 */ /* 0x002fe200078e000e */
[----:B------:R-:W-:Y:S03]  /*2bf0*/  STL [R1+0x15c4], R7 ;  /* 0x0015c40701007387 */ /* 0x000fe60000100800 */
[----:B------:R-:W-:Y:S01]  /*2c00*/  @!P1 IMAD.MOV R2, RZ, RZ, -R2 ;  /* 0x000000ffff029224 */ /* 0x000fe200078e0a02 */
[----:B------:R-:W-:Y:S01]  /*2c10*/  STL [R1+0x15c8], R13 ;  /* 0x0015c80d01007387 */ /* 0x000fe20000100800 */
[----:B------:R-:W-:Y:S01]  /*2c20*/  @!P4 IMAD.IADD R9, R9, 0x1, -R0 ;  /* 0x000000010909c824 */ /* 0x000fe200078e0a00 */
[----:B------:R-:W-:-:S02]  /*2c30*/  ISETP.GE.AND P4, PT, R25, RZ, PT ;  /* 0x000000ff1900720c */ /* 0x000fc40003f86270 */
[----:B--2---:R-:W-:Y:S02]  /*2c40*/  ISETP.GE.AND P3, PT, R18, RZ, PT ;  /* 0x000000ff1200720c */ /* 0x004fe40003f66270 */
[----:B---3--:R-:W-:-:S11]  /*2c50*/  ISETP.GE.AND P0, PT, R29, RZ, PT ;  /* 0x000000ff1d00720c */ /* 0x008fd60003f06270 */
[----:B------:R-:W-:Y:S02]  /*2c60*/  @!P3 IMAD.MOV R22, RZ, RZ, -R22 ;  /* 0x000000ffff16b224 */ /* 0x000fe400078e0a16 */
[----:B------:R-:W-:-:S03]  /*2c70*/  @!P0 IMAD.MOV R15, RZ, RZ, -R15 ;  /* 0x000000ffff0f8224 */ /* 0x000fc600078e0a0f */
[----:B------:R-:W-:Y:S04]  /*2c80*/  STL [R1+0x15cc], R22 ;  /* 0x0015cc1601007387 */ /* 0x000fe80000100800 */
[----:B------:R-:W-:Y:S04]  /*2c90*/  STL [R1+0x3c], R15 ;  /* 0x00003c0f01007387 */ /* 0x000fe80000100800 */
[----:B------:R0:W-:Y:S04]  /*2ca0*/  STL [R1+0x4c], R2 ;  /* 0x00004c0201007387 */ /* 0x0001e80000100800 */
[----:B------:R-:W2:Y:S01]  /*2cb0*/  LDL.LU R25, [R1+0x60] ;  /* 0x0000600001197983 */ /* 0x000ea20000300800 */
[----:B------:R-:W-:-:S02]  /*2cc0*/  IABS R5, R24 ;  /* 0x0000001800057213 */ /* 0x000fc40000000000 */
[----:B------:R-:W-:-:S03]  /*2cd0*/  IABS R8, R23 ;  /* 0x0000001700087213 */ /* 0x000fc60000000000 */
[----:B------:R-:W-:-:S04]  /*2ce0*/  IMAD.HI.U32 R6, R12, R5, RZ ;  /* 0x000000050c067227 */ /* 0x000fc800078e00ff */
[----:B------:R-:W-:-:S04]  /*2cf0*/  IMAD.HI.U32 R17, R12, R8, RZ ;  /* 0x000000080c117227 */ /* 0x000fc800078e00ff */
[----:B------:R-:W-:Y:S02]  /*2d00*/  IMAD.MOV R6, RZ, RZ, -R6 ;  /* 0x000000ffff067224 */ /* 0x000fe400078e0a06 */
[----:B------:R-:W-:Y:S02]  /*2d10*/  IMAD.MOV R17, RZ, RZ, -R17 ;  /* 0x000000ffff117224 */ /* 0x000fe400078e0a11 */
[C---:B------:R-:W-:Y:S02]  /*2d20*/  IMAD R4, R0.reuse, R6, R5 ;  /* 0x0000000600047224 */ /* 0x040fe400078e0205 */
[C---:B------:R-:W-:Y:S01]  /*2d30*/  IMAD R8, R0.reuse, R17, R8 ;  /* 0x0000001100087224 */ /* 0x040fe200078e0208 */
[C---:B------:R-:W-:Y:S02]  /*2d40*/  ISETP.GT.U32.AND P5, PT, R0.reuse, R10, PT ;  /* 0x0000000a0000720c */ /* 0x040fe40003fa4070 */
[C---:B------:R-:W-:Y:S02]  /*2d50*/  ISETP.GT.U32.AND P6, PT, R0.reuse, R4, PT ;  /* 0x000000040000720c */ /* 0x040fe40003fc4070 */
[----:B------:R-:W-:-:S02]  /*2d60*/  ISETP.GT.U32.AND P0, PT, R0, R8, PT ;  /* 0x000000080000720c */ /* 0x000fc40003f04070 */
[----:B------:R-:W-:-:S07]  /*2d70*/  IABS R5, R21 ;  /* 0x0000001500057213 */ /* 0x000fce0000000000 */
[--C-:B------:R-:W-:Y:S02]  /*2d80*/  @!P5 IMAD.IADD R10, R10, 0x1, -R0.reuse ;  /* 0x000000010a0ad824 */ /* 0x100fe400078e0a00 */
[--C-:B------:R-:W-:Y:S01]  /*2d90*/  @!P6 IMAD.IADD R4, R4, 0x1, -R0.reuse ;  /* 0x000000010404e824 */ /* 0x100fe200078e0a00 */
[----:B------:R-:W-:Y:S01]  /*2da0*/  ISETP.GE.AND P5, PT, R24, RZ, PT ;  /* 0x000000ff1800720c */ /* 0x000fe20003fa6270 */
[----:B------:R-:W-:Y:S01]  /*2db0*/  @!P0 IMAD.IADD R8, R8, 0x1, -R0 ;  /* 0x0000000108088824 */ /* 0x000fe200078e0a00 */
[----:B------:R-:W3:Y:S01]  /*2dc0*/  LDL.LU R24, [R1+0x68] ;  /* 0x0000680001187983 */ /* 0x000ee20000300800 */
[----:B------:R-:W-:Y:S02]  /*2dd0*/  ISETP.GE.AND P0, PT, R21, RZ, PT ;  /* 0x000000ff1500720c */ /* 0x000fe40003f06270 */
[C---:B------:R-:W-:Y:S01]  /*2de0*/  ISETP.GT.U32.AND P3, PT, R0.reuse, R4, PT ;  /* 0x000000040000720c */ /* 0x040fe20003f64070 */
[----:B------:R-:W3:Y:S01]  /*2df0*/  LDL.LU R21, [R1+0x7c] ;  /* 0x00007c0001157983 */ /* 0x000ee20000300800 */
[----:B------:R-:W-:-:S11]  /*2e00*/  ISETP.GT.U32.AND P6, PT, R0, R11, PT ;  /* 0x0000000b0000720c */ /* 0x000fd60003fc4070 */
[--C-:B------:R-:W-:Y:S01]  /*2e10*/  @!P3 IMAD.IADD R4, R4, 0x1, -R0.reuse ;  /* 0x000000010404b824 */ /* 0x100fe200078e0a00 */
[----:B------:R-:W-:Y:S02]  /*2e20*/  ISETP.GE.AND P3, PT, R23, RZ, PT ;  /* 0x000000ff1700720c */ /* 0x000fe40003f66270 */
[----:B------:R-:W3:Y:S01]  /*2e30*/  LDL.LU R23, [R1+0x80] ;  /* 0x0000800001177983 */ /* 0x000ee20000300800 */
[----:B------:R-:W-:Y:S01]  /*2e40*/  ISETP.GE.AND P1, PT, R27, RZ, PT ;  /* 0x000000ff1b00720c */ /* 0x000fe20003f26270 */
[----:B------:R-:W-:Y:S02]  /*2e50*/  @!P6 IMAD.IADD R11, R11, 0x1, -R0 ;  /* 0x000000010b0be824 */ /* 0x000fe400078e0a00 */
[----:B0-----:R-:W-:Y:S02]  /*2e60*/  IMAD.MOV.U32 R2, RZ, RZ, R9 ;  /* 0x000000ffff027224 */ /* 0x001fe400078e0009 */
[----:B------:R-:W-:-:S04]  /*2e70*/  IMAD.MOV.U32 R7, RZ, RZ, R11 ;  /* 0x000000ffff077224 */ /* 0x000fc800078e000b */
[----:B------:R-:W-:Y:S01]  /*2e80*/  @!P2 IMAD.MOV R7, RZ, RZ, -R7 ;  /* 0x000000ffff07a224 */ /* 0x000fe200078e0a07 */
[----:B------:R-:W-:-:S03]  /*2e90*/  ISETP.GT.U32.AND P2, PT, R0, R8, PT ;  /* 0x000000080000720c */ /* 0x000fc60003f44070 */
[----:B------:R-:W-:Y:S01]  /*2ea0*/  @!P1 IMAD.MOV R2, RZ, RZ, -R2 ;  /* 0x000000ffff029224 */ /* 0x000fe200078e0a02 */
[----:B------:R0:W-:Y:S04]  /*2eb0*/  STL [R1+0x40], R7 ;  /* 0x0000400701007387 */ /* 0x0001e80000100800 */
[----:B------:R1:W-:Y:S01]  /*2ec0*/  STL [R1+0x44], R2 ;  /* 0x0000440201007387 */ /* 0x0003e20000100800 */
[----:B0-----:R-:W-:Y:S02]  /*2ed0*/  IMAD.MOV.U32 R7, RZ, RZ, R10 ;  /* 0x000000ffff077224 */ /* 0x001fe400078e000a */
[----:B-1----:R-:W-:Y:S02]  /*2ee0*/  IMAD.MOV.U32 R2, RZ, RZ, R4 ;  /* 0x000000ffff027224 */ /* 0x002fe400078e0004 */
[----:B------:R-:W-:-:S02]  /*2ef0*/  @!P4 IMAD.MOV R7, RZ, RZ, -R7 ;  /* 0x000000ffff07c224 */ /* 0x000fc400078e0a07 */
[----:B------:R-:W-:Y:S02]  /*2f00*/  @!P5 IMAD.MOV R2, RZ, RZ, -R2 ;  /* 0x000000ffff02d224 */ /* 0x000fe400078e0a02 */
[----:B------:R-:W-:Y:S01]  /*2f10*/  @!P2 IMAD.IADD R8, R8, 0x1, -R0 ;  /* 0x000000010808a824 */ /* 0x000fe200078e0a00 */
[----:B------:R-:W-:Y:S04]  /*2f20*/  STL [R1+0x48], R7 ;  /* 0x0000480701007387 */ /* 0x000fe80000100800 */
[----:B------:R0:W-:Y:S01]  /*2f30*/  STL [R1+0xec], R2 ;  /* 0x0000ec0201007387 */ /* 0x0001e20000100800 */
[----:B------:R-:W-:-:S04]  /*2f40*/  IMAD.HI.U32 R6, R12, R5, RZ ;  /* 0x000000050c067227 */ /* 0x000fc800078e00ff */
[----:B------:R-:W-:Y:S01]  /*2f50*/  IMAD.MOV R6, RZ, RZ, -R6 ;  /* 0x000000ffff067224 */ /* 0x000fe200078e0a06 */
[----:B--2---:R-:W-:Y:S02]  /*2f60*/  IABS R4, R25 ;  /* 0x0000001900047213 */ /* 0x004fe40000000000 */
[----:B------:R-:W-:Y:S02]  /*2f70*/  ISETP.GE.AND P2, PT, R25, RZ, PT ;  /* 0x000000ff1900720c */ /* 0x000fe40003f46270 */
[----:B------:R-:W2:Y:S01]  /*2f80*/  LDL.LU R25, [R1+0x84] ;  /* 0x0000840001197983 */ /* 0x000ea20000300800 */
[----:B------:R-:W-:-:S05]  /*2f90*/  IMAD R5, R0, R6, R5 ;  /* 0x0000000600057224 */ /* 0x000fca00078e0205 */
[----:B------:R-:W-:Y:S02]  /*2fa0*/  ISETP.GT.U32.AND P6, PT, R0, R5, PT ;  /* 0x000000050000720c */ /* 0x000fe40003fc4070 */
[----:B----4-:R-:W-:Y:S02]  /*2fb0*/  IABS R6, R26 ;  /* 0x0000001a00067213 */ /* 0x010fe40000000000 */
[----:B-----5:R-:W-:Y:S02]  /*2fc0*/  IABS R14, R19 ;  /* 0x00000013000e7213 */ /* 0x020fe40000000000 */
[----:B------:R-:W-:Y:S02]  /*2fd0*/  ISETP.GE.AND P5, PT, R19, RZ, PT ;  /* 0x000000ff1300720c */ /* 0x000fe40003fa6270 */
[----:B------:R-:W4:Y:S01]  /*2fe0*/  LDL.LU R19, [R1+0x88] ;  /* 0x0000880001137983 */ /* 0x000f220000300800 */
[----:B------:R-:W-:-:S04]  /*2ff0*/  IMAD.HI.U32 R16, R12, R6, RZ ;  /* 0x000000060c107227 */ /* 0x000fc800078e00ff */
[----:B------:R-:W-:Y:S02]  /*3000*/  @!P6 IMAD.IADD R5, R5, 0x1, -R0 ;  /* 0x000000010505e824 */ /* 0x000fe400078e0a00 */
[----:B------:R-:W-:-:S03]  /*3010*/  IMAD.MOV R16, RZ, RZ, -R16 ;  /* 0x000000ffff107224 */ /* 0x000fc600078e0a10 */
[C---:B------:R-:W-:Y:S01]  /*3020*/  ISETP.GT.U32.AND P1, PT, R0.reuse, R5, PT ;  /* 0x000000050000720c */ /* 0x040fe20003f24070 */
[----:B------:R-:W-:Y:S02]  /*3030*/  IMAD R6, R0, R16, R6 ;  /* 0x0000001000067224 */ /* 0x000fe400078e0206 */
[----:B------:R-:W-:-:S03]  /*3040*/  IMAD.HI.U32 R9, R12, R14, RZ ;  /* 0x0000000e0c097227 */ /* 0x000fc600078e00ff */
[C---:B------:R-:W-:Y:S01]  /*3050*/  ISETP.GT.U32.AND P6, PT, R0.reuse, R6, PT ;  /* 0x000000060000720c */ /* 0x040fe20003fc4070 */
[----:B------:R-:W-:Y:S02]  /*3060*/  IMAD.MOV R9, RZ, RZ, -R9 ;  /* 0x000000ffff097224 */ /* 0x000fe400078e0a09 */
[----:B0-----:R-:W-:Y:S02]  /*3070*/  IMAD.MOV.U32 R2, RZ, RZ, R8 ;  /* 0x000000ffff027224 */ /* 0x001fe400078e0008 */
[C---:B------:R-:W-:Y:S02]  /*3080*/  IMAD R14, R0.reuse, R9, R14 ;  /* 0x00000009000e7224 */ /* 0x040fe400078e020e */
[----:B------:R-:W-:Y:S02]  /*3090*/  @!P3 IMAD.MOV R2, RZ, RZ, -R2 ;  /* 0x000000ffff02b224 */ /* 0x000fe400078e0a02 */
[----:B------:R-:W-:Y:S01]  /*30a0*/  @!P1 IMAD.IADD R5, R5, 0x1, -R0 ;  /* 0x0000000105059824 */ /* 0x000fe200078e0a00 */
[----:B------:R-:W-:-:S02]  /*30b0*/  ISETP.GT.U32.AND P3, PT, R0, R14, PT ;  /* 0x0000000e0000720c */ /* 0x000fc40003f64070 */
[----:B------:R0:W-:Y:S01]  /*30c0*/  STL [R1+0xe8], R2 ;  /* 0x0000e80201007387 */ /* 0x0001e20000100800 */
[----:B------:R-:W-:Y:S01]  /*30d0*/  @!P6 IMAD.IADD R6, R6, 0x1, -R0 ;  /* 0x000000010606e824 */ /* 0x000fe200078e0a00 */
[----:B---3--:R-:W-:Y:S01]  /*30e0*/  IABS R9, R21 ;  /* 0x0000001500097213 */ /* 0x008fe20000000000 */
[----:B0-----:R-:W-:-:S03]  /*30f0*/  IMAD.MOV.U32 R2, RZ, RZ, R5 ;  /* 0x000000ffff027224 */ /* 0x001fc600078e0005 */
[----:B------:R-:W-:Y:S01]  /*3100*/  ISETP.GT.U32.AND P6, PT, R0, R6, PT ;  /* 0x000000060000720c */ /* 0x000fe20003fc4070 */
[----:B------:R-:W-:Y:S01]  /*3110*/  @!P0 IMAD.MOV R2, RZ, RZ, -R2 ;  /* 0x000000ffff028224 */ /* 0x000fe200078e0a02 */
[----:B------:R-:W-:Y:S02]  /*3120*/  ISETP.GE.AND P0, PT, R21, RZ, PT ;  /* 0x000000ff1500720c */ /* 0x000fe40003f06270 */
[----:B------:R-:W3:Y:S01]  /*3130*/  LDL.LU R21, [R1+0x8c] ;  /* 0x00008c0001157983 */ /* 0x000ee20000300800 */
[----:B------:R-:W-:Y:S01]  /*3140*/  IMAD.HI.U32 R8, R12, R4, RZ ;  /* 0x000000040c087227 */ /* 0x000fe200078e00ff */
[----:B------:R-:W-:-:S03]  /*3150*/  ISETP.GE.AND P1, PT, R24, RZ, PT ;  /* 0x000000ff1800720c */ /* 0x000fc60003f26270 */
[----:B------:R-:W-:Y:S02]  /*3160*/  IMAD.MOV R5, RZ, RZ, -R8 ;  /* 0x000000ffff057224 */ /* 0x000fe400078e0a08 */
[----:B------:R-:W-:Y:S01]  /*3170*/  @!P3 IMAD.IADD R14, R14, 0x1, -R0 ;  /* 0x000000010e0eb824 */ /* 0x000fe200078e0a00 */
[----:B------:R-:W-:Y:S01]  /*3180*/  IABS R10, R24 ;  /* 0x00000018000a7213 */ /* 0x000fe20000000000 */
[----:B------:R0:W-:Y:S01]  /*3190*/  STL [R1+0xe4], R2 ;  /* 0x0000e40201007387 */ /* 0x0001e20000100800 */
[C---:B------:R-:W-:Y:S02]  /*31a0*/  IMAD R4, R0.reuse, R5, R4 ;  /* 0x0000000500047224 */ /* 0x040fe400078e0204 */
[----:B------:R-:W-:Y:S01]  /*31b0*/  ISETP.GT.U32.AND P3, PT, R0, R14, PT ;  /* 0x0000000e0000720c */ /* 0x000fe20003f64070 */
[----:B------:R-:W5:Y:S01]  /*31c0*/  LDL.LU R24, [R1+0x90] ;  /* 0x0000900001187983 */ /* 0x000f620000300800 */
[----:B------:R-:W-:-:S03]  /*31d0*/  ISETP.GE.AND P4, PT, R26, RZ, PT ;  /* 0x000000ff1a00720c */ /* 0x000fc60003f86270 */
[----:B------:R-:W5:Y:S01]  /*31e0*/  LDL.LU R28, [R1+0x94] ;  /* 0x00009400011c7983 */ /* 0x000f620000300800 */
[----:B------:R-:W-:-:S03]  /*31f0*/  @!P6 IMAD.IADD R6, R6, 0x1, -R0 ;  /* 0x000000010606e824 */ /* 0x000fc600078e0a00 */
[----:B------:R-:W5:Y:S01]  /*3200*/  LDL.LU R27, [R1+0x98] ;  /* 0x00009800011b7983 */ /* 0x000f620000300800 */
[----:B------:R-:W-:Y:S01]  /*3210*/  IABS R26, R23 ;  /* 0x00000017001a7213 */ /* 0x000fe20000000000 */
[----:B------:R-:W-:Y:S01]  /*3220*/  IMAD.HI.U32 R16, R12, R9, RZ ;  /* 0x000000090c107227 */ /* 0x000fe200078e00ff */
[----:B------:R-:W-:-:S03]  /*3230*/  ISETP.GT.U32.AND P6, PT, R0, R4, PT ;  /* 0x000000040000720c */ /* 0x000fc60003fc4070 */
[----:B------:R-:W-:-:S04]  /*3240*/  IMAD.HI.U32 R11, R12, R26, RZ ;  /* 0x0000001a0c0b7227 */ /* 0x000fc800078e00ff */
[----:B------:R-:W-:Y:S02]  /*3250*/  IMAD.MOV R16, RZ, RZ, -R16 ;  /* 0x000000ffff107224 */ /* 0x000fe400078e0a10 */
[----:B------:R-:W-:Y:S02]  /*3260*/  IMAD.MOV R11, RZ, RZ, -R11 ;  /* 0x000000ffff0b7224 */ /* 0x000fe400078e0a0b */
[----:B------:R-:W-:Y:S02]  /*3270*/  IMAD R9, R0, R16, R9 ;  /* 0x0000001000097224 */ /* 0x000fe400078e0209 */
[----:B------:R-:W-:Y:S02]  /*3280*/  @!P3 IMAD.IADD R14, R14, 0x1, -R0 ;  /* 0x000000010e0eb824 */ /* 0x000fe400078e0a00 */
[----:B------:R-:W-:Y:S02]  /*3290*/  IMAD.MOV.U32 R7, RZ, RZ, R6 ;  /* 0x000000ffff077224 */ /* 0x000fe400078e0006 */
[----:B------:R-:W-:-:S02]  /*32a0*/  @!P6 IMAD.IADD R4, R4, 0x1, -R0 ;  /* 0x000000010404e824 */ /* 0x000fc400078e0a00 */
[C---:B------:R-:W-:Y:S02]  /*32b0*/  IMAD R26, R0.reuse, R11, R26 ;  /* 0x0000000b001a7224 */ /* 0x040fe400078e021a */
[----:B0-----:R-:W-:Y:S02]  /*32c0*/  IMAD.MOV.U32 R2, RZ, RZ, R14 ;  /* 0x000000ffff027224 */ /* 0x001fe400078e000e */
[----:B------:R-:W-:Y:S01]  /*32d0*/  @!P4 IMAD.MOV R7, RZ, RZ, -R7 ;  /* 0x000000ffff07c224 */ /* 0x000fe200078e0a07 */
[C---:B------:R-:W-:Y:S01]  /*32e0*/  ISETP.GT.U32.AND P4, PT, R0.reuse, R9, PT ;  /* 0x000000090000720c */ /* 0x040fe20003f84070 */
[----:B------:R-:W-:Y:S01]  /*32f0*/  @!P5 IMAD.MOV R2, RZ, RZ, -R2 ;  /* 0x000000ffff02d224 */ /* 0x000fe200078e0a02 */
[C---:B------:R-:W-:Y:S02]  /*3300*/  ISETP.GT.U32.AND P6, PT, R0.reuse, R4, PT ;  /* 0x000000040000720c */ /* 0x040fe40003fc4070 */
[----:B------:R-:W-:Y:S01]  /*3310*/  ISETP.GT.U32.AND P5, PT, R0, R26, PT ;  /* 0x0000001a0000720c */ /* 0x000fe20003fa4070 */
[----:B------:R-:W-:Y:S08]  /*3320*/  STL [R1+0x38], R7 ;  /* 0x0000380701007387 */ /* 0x000ff00000100800 */
[----:B------:R-:W-:-:S02]  /*3330*/  @!P4 IMAD.IADD R9, R9, 0x1, -R0 ;  /* 0x000000010909c824 */ /* 0x000fc400078e0a00 */
[--C-:B------:R-:W-:Y:S02]  /*3340*/  @!P6 IMAD.IADD R4, R4, 0x1, -R0.reuse ;  /* 0x000000010404e824 */ /* 0x100fe400078e0a00 */
[----:B------:R-:W-:Y:S01]  /*3350*/  @!P5 IMAD.IADD R26, R26, 0x1, -R0 ;  /* 0x000000011a1ad824 */ /* 0x000fe200078e0a00 */
[----:B------:R-:W-:Y:S01]  /*3360*/  ISETP.GT.U32.AND P5, PT, R0, R9, PT ;  /* 0x000000090000720c */ /* 0x000fe20003fa4070 */
[----:B------:R0:W-:Y:S01]  /*3370*/  STL [R1+0xcc], R2 ;  /* 0x0000cc0201007387 */ /* 0x0001e20000100800 */
[----:B------:R-:W-:Y:S01]  /*3380*/  ISETP.GE.AND P6, PT, R23, RZ, PT ;  /* 0x000000ff1700720c */ /* 0x000fe20003fc6270 */
[----:B0-----:R-:W-:-:S04]  /*3390*/  IMAD.MOV.U32 R2, RZ, RZ, R4 ;  /* 0x000000ffff027224 */ /* 0x001fc800078e0004 */
[----:B------:R-:W-:-:S06]  /*33a0*/  @!P2 IMAD.MOV R2, RZ, RZ, -R2 ;  /* 0x000000ffff02a224 */ /* 0x000fcc00078e0a02 */
[----:B------:R-:W-:Y:S01]  /*33b0*/  @!P5 IMAD.IADD R9, R9, 0x1, -R0 ;  /* 0x000000010909d824 */ /* 0x000fe200078e0a00 */
[----:B------:R0:W-:Y:S04]  /*33c0*/  STL [R1+0xc4], R2 ;  /* 0x0000c40201007387 */ /* 0x0001e80000100800 */
[----:B------:R-:W5:Y:S01]  /*33d0*/  LDL.LU R23, [R1+0x9c] ;  /* 0x00009c0001177983 */ /* 0x000f620000300800 */
[----:B--2---:R-:W-:Y:S02]  /*33e0*/  IABS R8, R25 ;  /* 0x0000001900087213 */ /* 0x004fe40000000000 */
[----:B------:R-:W-:Y:S02]  /*33f0*/  ISETP.GE.AND P5, PT, R25, RZ, PT ;  /* 0x000000ff1900720c */ /* 0x000fe40003fa6270 */
[----:B------:R-:W2:Y:S01]  /*3400*/  LDL.LU R25, [R1+0xa0] ;  /* 0x0000a00001197983 */ /* 0x000ea20000300800 */
[----:B------:R-:W-:-:S04]  /*3410*/  IMAD.HI.U32 R5, R12, R10, RZ ;  /* 0x0000000a0c057227 */ /* 0x000fc800078e00ff */
[----:B------:R-:W-:-:S04]  /*3420*/  IMAD.MOV R5, RZ, RZ, -R5 ;  /* 0x000000ffff057224 */ /* 0x000fc800078e0a05 */
[----:B------:R-:W-:Y:S02]  /*3430*/  IMAD R10, R0, R5, R10 ;  /* 0x00000005000a7224 */ /* 0x000fe400078e020a */
[----:B------:R-:W-:-:S03]  /*3440*/  IMAD.HI.U32 R11, R12, R8, RZ ;  /* 0x000000080c0b7227 */ /* 0x000fc600078e00ff */
[----:B------:R-:W-:Y:S01]  /*3450*/  ISETP.GT.U32.AND P3, PT, R0, R10, PT ;  /* 0x0000000a0000720c */ /* 0x000fe20003f64070 */
[----:B------:R-:W-:-:S04]  /*3460*/  IMAD.MOV R11, RZ, RZ, -R11 ;  /* 0x000000ffff0b7224 */ /* 0x000fc800078e0a0b */
[----:B------:R-:W-:Y:S01]  /*3470*/  IMAD R8, R0, R11, R8 ;  /* 0x0000000b00087224 */ /* 0x000fe200078e0208 */
[----:B----4-:R-:W-:-:S07]  /*3480*/  IABS R5, R19 ;  /* 0x0000001300057213 */ /* 0x010fce0000000000 */
[----:B------:R-:W-:Y:S01]  /*3490*/  @!P3 IMAD.IADD R10, R10, 0x1, -R0 ;  /* 0x000000010a0ab824 */ /* 0x000fe200078e0a00 */
[----:B------:R-:W-:Y:S01]  /*34a0*/  ISETP.GT.U32.AND P3, PT, R0, R8, PT ;  /* 0x000000080000720c */ /* 0x000fe20003f64070 */
[----:B------:R-:W-:-:S03]  /*34b0*/  IMAD.HI.U32 R6, R12, R5, RZ ;  /* 0x000000050c067227 */ /* 0x000fc600078e00ff */
[----:B------:R-:W-:Y:S01]  /*34c0*/  ISETP.GT.U32.AND P4, PT, R0, R10, PT ;  /* 0x0000000a0000720c */ /* 0x000fe20003f84070 */
[----:B------:R-:W-:-:S04]  /*34d0*/  IMAD.MOV R6, RZ, RZ, -R6 ;  /* 0x000000ffff067224 */ /* 0x000fc800078e0a06 */
[----:B------:R-:W-:-:S04]  /*34e0*/  IMAD R5, R0, R6, R5 ;  /* 0x0000000600057224 */ /* 0x000fc800078e0205 */
[----:B------:R-:W-:Y:S01]  /*34f0*/  @!P3 IMAD.IADD R8, R8, 0x1, -R0 ;  /* 0x000000010808b824 */ /* 0x000fe200078e0a00 */
[----:B------:R-:W-:-:S03]  /*3500*/  ISETP.GT.U32.AND P3, PT, R0, R26, PT ;  /* 0x0000001a0000720c */ /* 0x000fc60003f64070 */
[----:B------:R-:W-:Y:S01]  /*3510*/  @!P4 IMAD.IADD R10, R10, 0x1, -R0 ;  /* 0x000000010a0ac824 */ /* 0x000fe200078e0a00 */
[C---:B------:R-:W-:Y:S01]  /*3520*/  ISETP.GT.U32.AND P4, PT, R0.reuse, R5, PT ;  /* 0x000000050000720c */ /* 0x040fe20003f84070 */
[----:B0-----:R-:W-:Y:S01]  /*3530*/  IMAD.MOV.U32 R2, RZ, RZ, R9 ;  /* 0x000000ffff027224 */ /* 0x001fe200078e0009 */
[----:B------:R-:W-:Y:S01]  /*3540*/  ISETP.GT.U32.AND P2, PT, R0, R8, PT ;  /* 0x000000080000720c */ /* 0x000fe20003f44070 */
[----:B------:R-:W-:Y:S02]  /*3550*/  IMAD.MOV.U32 R7, RZ, RZ, R10 ;  /* 0x000000ffff077224 */ /* 0x000fe400078e000a */
[----:B------:R-:W-:Y:S02]  /*3560*/  @!P0 IMAD.MOV R2, RZ, RZ, -R2 ;  /* 0x000000ffff028224 */ /* 0x000fe400078e0a02 */
[----:B------:R-:W-:Y:S02]  /*3570*/  @!P1 IMAD.MOV R7, RZ, RZ, -R7 ;  /* 0x000000ffff079224 */ /* 0x000fe400078e0a07 */
[----:B------:R-:W-:-:S04]  /*3580*/  @!P3 IMAD.IADD R26, R26, 0x1, -R0 ;  /* 0x000000011a1ab824 */ /* 0x000fc800078e0a00 */
[----:B------:R-:W-:Y:S01]  /*3590*/  @!P6 IMAD.MOV R26, RZ, RZ, -R26 ;  /* 0x000000ffff1ae224 */ /* 0x000fe200078e0a1a */
[----:B------:R-:W-:Y:S01]  /*35a0*/  STL [R1+0xb0], R7 ;  /* 0x0000b00701007387 */ /* 0x000fe20000100800 */
[----:B------:R-:W-:Y:S01]  /*35b0*/  @!P4 IMAD.IADD R5, R5, 0x1, -R0 ;  /* 0x000000010505c824 */ /* 0x000fe200078e0a00 */
[----:B---3--:R-:W-:Y:S02]  /*35c0*/  IABS R6, R21 ;  /* 0x0000001500067213 */ /* 0x008fe40000000000 */
[----:B------:R0:W-:Y:S01]  /*35d0*/  STL [R1+0xa8], R2 ;  /* 0x0000a80201007387 */ /* 0x0001e20000100800 */
[----:B------:R-:W-:-:S03]  /*35e0*/  ISETP.GE.AND P4, PT, R21, RZ, PT ;  /* 0x000000ff1500720c */ /* 0x000fc60003f86270 */
[----:B------:R-:W-:Y:S01]  /*35f0*/  STL [R1+0x1584], R26 ;  /* 0x0015841a01007387 */ /* 0x000fe20000100800 */
[----:B------:R-:W-:-:S03]  /*3600*/  @!P2 IMAD.IADD R8, R8, 0x1, -R0 ;  /* 0x000000010808a824 */ /* 0x000fc600078e0a00 */
[----:B------:R-:W3:Y:S01]  /*3610*/  LDL.LU R21, [R1+0xa4] ;  /* 0x0000a40001157983 */ /* 0x000ee20000300800 */
[----:B------:R-:W-:Y:S01]  /*3620*/  ISETP.GE.AND P2, PT, R19, RZ, PT ;  /* 0x000000ff1300720c */ /* 0x000fe20003f46270 */
[----:B------:R-:W-:Y:S02]  /*3630*/  IMAD.HI.U32 R14, R12, R6, RZ ;  /* 0x000000060c0e7227 */ /* 0x000fe400078e00ff */
[----:B------:R-:W4:Y:S02]  /*3640*/  LDL.LU R19, [R1+0xac] ;  /* 0x0000ac0001137983 */ /* 0x000f240000300800 */
[----:B------:R-:W-:Y:S01]  /*3650*/  IMAD.MOV R14, RZ, RZ, -R14 ;  /* 0x000000ffff0e7224 */ /* 0x000fe200078e0a0e */
[----:B-----5:R-:W-:-:S03]  /*3660*/  IABS R4, R27 ;  /* 0x0000001b00047213 */ /* 0x020fc60000000000 */
[C---:B------:R-:W-:Y:S01]  /*3670*/  IMAD R6, R0.reuse, R14, R6 ;  /* 0x0000000e00067224 */ /* 0x040fe200078e0206 */
[----:B------:R-:W-:Y:S01]  /*3680*/  ISETP.GT.U32.AND P1, PT, R0, R5, PT ;  /* 0x000000050000720c */ /* 0x000fe20003f24070 */
[----:B------:R-:W-:-:S03]  /*3690*/  IMAD.HI.U32 R14, R12, R4, RZ ;  /* 0x000000040c0e7227 */ /* 0x000fc600078e00ff */
[----:B------:R-:W-:Y:S01]  /*36a0*/  ISETP.GT.U32.AND P3, PT, R0, R6, PT ;  /* 0x000000060000720c */ /* 0x000fe20003f64070 */
[----:B------:R-:W-:-:S04]  /*36b0*/  IMAD.MOV R14, RZ, RZ, -R14 ;  /* 0x000000ffff0e7224 */ /* 0x000fc800078e0a0e */
[----:B------:R-:W-:-:S04]  /*36c0*/  IMAD R4, R0, R14, R4 ;  /* 0x0000000e00047224 */ /* 0x000fc800078e0204 */
[----:B------:R-:W-:Y:S01]  /*36d0*/  @!P1 IMAD.IADD R5, R5, 0x1, -R0 ;  /* 0x0000000105059824 */ /* 0x000fe200078e0a00 */
[----:B------:R-:W-:Y:S01]  /*36e0*/  ISETP.GT.U32.AND P1, PT, R0, R4, PT ;  /* 0x000000040000720c */ /* 0x000fe20003f24070 */
[----:B0-----:R-:W-:Y:S02]  /*36f0*/  IMAD.MOV.U32 R2, RZ, RZ, R8 ;  /* 0x000000ffff027224 */ /* 0x001fe400078e0008 */
[----:B------:R-:W-:Y:S02]  /*3700*/  @!P3 IMAD.IADD R6, R6, 0x1, -R0 ;  /* 0x000000010606b824 */ /* 0x000fe400078e0a00 */
[----:B------:R-:W-:-:S03]  /*3710*/  @!P5 IMAD.MOV R2, RZ, RZ, -R2 ;  /* 0x000000ffff02d224 */ /* 0x000fc600078e0a02 */
[----:B------:R-:W-:Y:S02]  /*3720*/  ISETP.GT.U32.AND P0, PT, R0, R6, PT ;  /* 0x000000060000720c */ /* 0x000fe40003f04070 */
[----:B------:R0:W-:Y:S03]  /*3730*/  STL [R1+0x8c], R2 ;  /* 0x00008c0201007387 */ /* 0x0001e60000100800 */
[----:B------:R-:W-:Y:S02]  /*3740*/  @!P1 IMAD.IADD R4, R4, 0x1, -R0 ;  /* 0x0000000104049824 */ /* 0x000fe400078e0a00 */
[----:B0-----:R-:W-:Y:S01]  /*3750*/  IMAD.MOV.U32 R2, RZ, RZ, R5 ;  /* 0x000000ffff027224 */ /* 0x001fe200078e0005 */
[----:B------:R-:W-:-:S05]  /*3760*/  IABS R17, R24 ;  /* 0x0000001800117213 */ /* 0x000fca0000000000 */
[----:B------:R-:W-:Y:S02]  /*3770*/  @!P0 IMAD.IADD R6, R6, 0x1, -R0 ;  /* 0x0000000106068824 */ /* 0x000fe400078e0a00 */
[----:B------:R-:W-:Y:S01]  /*3780*/  @!P2 IMAD.MOV R2, RZ, RZ, -R2 ;  /* 0x000000ffff02a224 */ /* 0x000fe200078e0a02 */
[----:B------:R-:W-:Y:S02]  /*3790*/  ISETP.GT.U32.AND P2, PT, R0, R4, PT ;  /* 0x000000040000720c */ /* 0x000fe40003f44070 */
[----:B------:R-:W-:Y:S02]  /*37a0*/  ISETP.GE.AND P5, PT, R24, RZ, PT ;  /* 0x000000ff1800720c */ /* 0x000fe40003fa6270 */
[----:B------:R-:W5:Y:S04]  /*37b0*/  LDL.LU R24, [R1+0xb4] ;  /* 0x0000b40001187983 */ /* 0x000f680000300800 */
[----:B------:R0:W-:Y:S02]  /*37c0*/  STL [R1+0x90], R2 ;  /* 0x0000900201007387 */ /* 0x0001e40000100800 */
[----:B0-----:R-:W-:-:S04]  /*37d0*/  IMAD.MOV.U32 R2, RZ, RZ, R6 ;  /* 0x000000ffff027224 */ /* 0x001fc800078e0006 */
[----:B------:R-:W-:Y:S01]  /*37e0*/  @!P4 IMAD.MOV R2, RZ, RZ, -R2 ;  /* 0x000000ffff02c224 */ /* 0x000fe200078e0a02 */
[----:B------:R-:W-:Y:S01]  /*37f0*/  IABS R10, R23 ;  /* 0x00000017000a7213 */ /* 0x000fe20000000000 */
[----:B------:R-:W-:Y:S01]  /*3800*/  @!P2 IMAD.IADD R4, R4, 0x1, -R0 ;  /* 0x000000010404a824 */ /* 0x000fe200078e0a00 */
[----:B------:R-:W-:Y:S02]  /*3810*/  ISETP.GE.AND P4, PT, R23, RZ, PT ;  /* 0x000000ff1700720c */ /* 0x000fe40003f86270 */
[----:B------:R-:W5:Y:S04]  /*3820*/  LDL.LU R23, [R1+0xb8] ;  /* 0x0000b80001177983 */ /* 0x000f680000300800 */
[----:B------:R0:W-:Y:S01]  /*3830*/  STL [R1+0x98], R2 ;  /* 0x0000980201007387 */ /* 0x0001e20000100800 */
[----:B--2---:R-:W-:-:S02]  /*3840*/  IABS R8, R25 ;  /* 0x0000001900087213 */ /* 0x004fc40000000000 */
[----:B------:R-:W-:Y:S02]  /*3850*/  ISETP.GE.AND P2, PT, R25, RZ, PT ;  /* 0x000000ff1900720c */ /* 0x000fe40003f46270 */
[----:B------:R-:W2:Y:S01]  /*3860*/  LDL.LU R25, [R1+0xbc] ;  /* 0x0000bc0001197983 */ /* 0x000ea20000300800 */
[----:B------:R-:W-:Y:S01]  /*3870*/  IABS R11, R28 ;  /* 0x0000001c000b7213 */ /* 0x000fe20000000000 */
[----:B------:R-:W-:Y:S01]  /*3880*/  IMAD.HI.U32 R18, R12, R17, RZ ;  /* 0x000000110c127227 */ /* 0x000fe200078e00ff */
[----:B------:R-:W-:Y:S01]  /*3890*/  ISETP.GE.AND P0, PT, R28, RZ, PT ;  /* 0x000000ff1c00720c */ /* 0x000fe20003f06270 */
[----:B------:R-:W2:Y:S02]  /*38a0*/  LDL.LU R20, [R1+0xc0] ;  /* 0x0000c00001147983 */ /* 0x000ea40000300800 */
[----:B------:R-:W-:-:S04]  /*38b0*/  IMAD.HI.U32 R16, R12, R11, RZ ;  /* 0x0000000b0c107227 */ /* 0x000fc800078e00ff */
[----:B------:R-:W-:Y:S02]  /*38c0*/  IMAD.MOV R18, RZ, RZ, -R18 ;  /* 0x000000ffff127224 */ /* 0x000fe400078e0a12 */
[----:B------:R-:W-:Y:S02]  /*38d0*/  IMAD.MOV R16, RZ, RZ, -R16 ;  /* 0x000000ffff107224 */ /* 0x000fe400078e0a10 */
[C---:B------:R-:W-:Y:S02]  /*38e0*/  IMAD R17, R0.reuse, R18, R17 ;  /* 0x0000001200117224 */ /* 0x040fe400078e0211 */
[----:B------:R-:W-:-:S03]  /*38f0*/  IMAD R11, R0, R16, R11 ;  /* 0x00000010000b7224 */ /* 0x000fc600078e020b */
[C---:B------:R-:W-:Y:S02]  /*3900*/  ISETP.GT.U32.AND P3, PT, R0.reuse, R17, PT ;  /* 0x000000110000720c */ /* 0x040fe40003f64070 */
[----:B------:R-:W-:Y:S01]  /*3910*/  ISETP.GT.U32.AND P6, PT, R0, R11, PT ;  /* 0x0000000b0000720c */ /* 0x000fe20003fc4070 */
[----:B------:R-:W-:-:S10]  /*3920*/  IMAD.HI.U32 R9, R12, R10, RZ ;  /* 0x0000000a0c097227 */ /* 0x000fd400078e00ff */
[--C-:B------:R-:W-:Y:S02]  /*3930*/  @!P3 IMAD.IADD R17, R17, 0x1, -R0.reuse ;  /* 0x000000011111b824 */ /* 0x100fe400078e0a00 */
[----:B------:R-:W-:-:S03]  /*3940*/  @!P6 IMAD.IADD R11, R11, 0x1, -R0 ;  /* 0x000000010b0be824 */ /* 0x000fc600078e0a00 */
[----:B------:R-:W-:Y:S01]  /*3950*/  ISETP.GT.U32.AND P6, PT, R0, R17, PT ;  /* 0x000000110000720c */ /* 0x000fe20003fc4070 */
[----:B------:R-:W-:Y:S01]  /*3960*/  IMAD.HI.U32 R5, R12, R8, RZ ;  /* 0x000000080c057227 */ /* 0x000fe200078e00ff */
[----:B------:R-:W-:-:S03]  /*3970*/  ISETP.GT.U32.AND P1, PT, R0, R11, PT ;  /* 0x0000000b0000720c */ /* 0x000fc60003f24070 */
[----:B------:R-:W-:Y:S02]  /*3980*/  IMAD.MOV R9, RZ, RZ, -R9 ;  /* 0x000000ffff097224 */ /* 0x000fe400078e0a09 */
[----:B------:R-:W-:Y:S02]  /*3990*/  IMAD.MOV R5, RZ, RZ, -R5 ;  /* 0x000000ffff057224 */ /* 0x000fe400078e0a05 */
[C---:B------:R-:W-:Y:S02]  /*39a0*/  IMAD R10, R0.reuse, R9, R10 ;  /* 0x00000009000a7224 */ /* 0x040fe400078e020a */
[C---:B------:R-:W-:Y:S02]  /*39b0*/  IMAD R8, R0.reuse, R5, R8 ;  /* 0x0000000500087224 */ /* 0x040fe400078e0208 */
[--C-:B------:R-:W-:Y:S01]  /*39c0*/  @!P6 IMAD.IADD R17, R17, 0x1, -R0.reuse ;  /* 0x000000011111e824 */ /* 0x100fe200078e0a00 */
[C---:B------:R-:W-:Y:S01]  /*39d0*/  ISETP.GT.U32.AND P6, PT, R0.reuse, R10, PT ;  /* 0x0000000a0000720c */ /* 0x040fe20003fc4070 */
[----:B------:R-:W-:Y:S01]  /*39e0*/  @!P1 IMAD.IADD R11, R11, 0x1, -R0 ;  /* 0x000000010b0b9824 */ /* 0x000fe200078e0a00 */
[----:B------:R-:W-:Y:S01]  /*39f0*/  ISETP.GE.AND P3, PT, R27, RZ, PT ;  /* 0x000000ff1b00720c */ /* 0x000fe20003f66270 */
[----:B0-----:R-:W-:Y:S01]  /*3a00*/  IMAD.MOV.U32 R2, RZ, RZ, R17 ;  /* 0x000000ffff027224 */ /* 0x001fe200078e0011 */
[----:B------:R-:W-:Y:S01]  /*3a10*/  ISETP.GT.U32.AND P1, PT, R0, R8, PT ;  /* 0x000000080000720c */ /* 0x000fe20003f24070 */
[----:B------:R-:W-:Y:S01]  /*3a20*/  IMAD.MOV.U32 R7, RZ, RZ, R11 ;  /* 0x000000ffff077224 */ /* 0x000fe200078e000b */
[----:B---3--:R-:W-:-:S02]  /*3a30*/  IABS R16, R21 ;  /* 0x0000001500107213 */ /* 0x008fc40000000000 */
[----:B----4-:R-:W-:-:S03]  /*3a40*/  IABS R14, R19 ;  /* 0x00000013000e7213 */ /* 0x010fc60000000000 */
[----:B------:R-:W-:-:S04]  /*3a50*/  IMAD.HI.U32 R18, R12, R16, RZ ;  /* 0x000000100c127227 */ /* 0x000fc800078e00ff */
[----:B------:R-:W-:-:S04]  /*3a60*/  IMAD.HI.U32 R6, R12, R14, RZ ;  /* 0x0000000e0c067227 */ /* 0x000fc800078e00ff */
[----:B------:R-:W-:Y:S02]  /*3a70*/  IMAD.MOV R18, RZ, RZ, -R18 ;  /* 0x000000ffff127224 */ /* 0x000fe400078e0a12 */
[----:B------:R-:W-:Y:S02]  /*3a80*/  @!P5 IMAD.MOV R2, RZ, RZ, -R2 ;  /* 0x000000ffff02d224 */ /* 0x000fe400078e0a02 */
[----:B------:R-:W-:Y:S02]  /*3a90*/  IMAD.MOV R6, RZ, RZ, -R6 ;  /* 0x000000ffff067224 */ /* 0x000fe400078e0a06 */
[C---:B------:R-:W-:Y:S01]  /*3aa0*/  IMAD R16, R0.reuse, R18, R16 ;  /* 0x0000001200107224 */ /* 0x040fe200078e0210 */
[----:B------:R0:W-:Y:S01]  /*3ab0*/  STL [R1+0x94], R2 ;  /* 0x0000940201007387 */ /* 0x0001e20000100800 */
[----:B------:R-:W-:Y:S02]  /*3ac0*/  @!P0 IMAD.MOV R7, RZ, RZ, -R7 ;  /* 0x000000ffff078224 */ /* 0x000fe400078e0a07 */
[C---:B------:R-:W-:Y:S01]  /*3ad0*/  IMAD R14, R0.reuse, R6, R14 ;  /* 0x00000006000e7224 */ /* 0x040fe200078e020e */
[----:B------:R-:W-:Y:S01]  /*3ae0*/  ISETP.GT.U32.AND P0, PT, R0, R16, PT ;  /* 0x000000100000720c */ /* 0x000fe20003f04070 */
[----:B------:R-:W-:Y:S01]  /*3af0*/  @!P6 IMAD.IADD R10, R10, 0x1, -R0 ;  /* 0x000000010a0ae824 */ /* 0x000fe200078e0a00 */
[----:B------:R1:W-:Y:S01]  /*3b00*/  STL [R1+0x2c], R7 ;  /* 0x00002c0701007387 */ /* 0x0003e20000100800 */
[----:B0-----:R-:W-:-:S03]  /*3b10*/  IMAD.MOV.U32 R2, RZ, RZ, R4 ;  /* 0x000000ffff027224 */ /* 0x001fc600078e0004 */
[----:B------:R-:W3:Y:S01]  /*3b20*/  LDL.LU R28, [R1+0xc8] ;  /* 0x0000c800011c7983 */ /* 0x000ee20000300800 */
[----:B------:R-:W-:Y:S02]  /*3b30*/  @!P1 IMAD.IADD R8, R8, 0x1, -R0 ;  /* 0x0000000108089824 */ /* 0x000fe400078e0a00 */
[----:B------:R-:W-:Y:S01]  /*3b40*/  @!P3 IMAD.MOV R2, RZ, RZ, -R2 ;  /* 0x000000ffff02b224 */ /* 0x000fe200078e0a02 */
[C---:B------:R-:W-:Y:S02]  /*3b50*/  ISETP.GT.U32.AND P3, PT, R0.reuse, R14, PT ;  /* 0x0000000e0000720c */ /* 0x040fe40003f64070 */
[C---:B------:R-:W-:Y:S02]  /*3b60*/  ISETP.GT.U32.AND P1, PT, R0.reuse, R10, PT ;  /* 0x0000000a0000720c */ /* 0x040fe40003f24070 */
[----:B------:R-:W-:Y:S01]  /*3b70*/  ISETP.GT.U32.AND P5, PT, R0, R8, PT ;  /* 0x000000080000720c */ /* 0x000fe20003fa4070 */
[----:B------:R-:W-:Y:S01]  /*3b80*/  @!P0 IMAD.IADD R16, R16, 0x1, -R0 ;  /* 0x0000000110108824 */ /* 0x000fe200078e0a00 */
[----:B------:R0:W-:Y:S01]  /*3b90*/  STL [R1+0x60], R2 ;  /* 0x0000600201007387 */ /* 0x0001e20000100800 */
[----:B------:R-:W-:-:S03]  /*3ba0*/  ISETP.GE.AND P6, PT, R21, RZ, PT ;  /* 0x000000ff1500720c */ /* 0x000fc60003fc6270 */
[----:B------:R-:W4:Y:S03]  /*3bb0*/  LDL.LU R27, [R1+0xd0] ;  /* 0x0000d000011b7983 */ /* 0x000f260000300800 */
[--C-:B------:R-:W-:Y:S01]  /*3bc0*/  @!P3 IMAD.IADD R14, R14, 0x1, -R0.reuse ;  /* 0x000000010e0eb824 */ /* 0x100fe200078e0a00 */
[----:B------:R-:W-:Y:S01]  /*3bd0*/  ISETP.GT.U32.AND P3, PT, R0, R16, PT ;  /* 0x000000100000720c */ /* 0x000fe20003f64070 */
[--C-:B------:R-:W-:Y:S01]  /*3be0*/  @!P1 IMAD.IADD R10, R10, 0x1, -R0.reuse ;  /* 0x000000010a0a9824 */ /* 0x100fe200078e0a00 */
[----:B------:R-:W4:Y:S01]  /*3bf0*/  LDL.LU R29, [R1+0xd8] ;  /* 0x0000d800011d7983 */ /* 0x000f220000300800 */
[----:B------:R-:W-:Y:S02]  /*3c00*/  @!P5 IMAD.IADD R8, R8, 0x1, -R0 ;  /* 0x000000010808d824 */ /* 0x000fe400078e0a00 */
[----:B-1----:R-:W-:Y:S02]  /*3c10*/  IMAD.MOV.U32 R7, RZ, RZ, R10 ;  /* 0x000000ffff077224 */ /* 0x002fe400078e000a */
[----:B0-----:R-:W-:-:S02]  /*3c20*/  IMAD.MOV.U32 R2, RZ, RZ, R8 ;  /* 0x000000ffff027224 */ /* 0x001fc400078e0008 */
[----:B------:R-:W-:Y:S01]  /*3c30*/  @!P4 IMAD.MOV R7, RZ, RZ, -R7 ;  /* 0x000000ffff07c224 */ /* 0x000fe200078e0a07 */
[----:B------:R-:W-:Y:S01]  /*3c40*/  ISETP.GT.U32.AND P4, PT, R0, R14, PT ;  /* 0x0000000e0000720c */ /* 0x000fe20003f84070 */
[----:B------:R-:W-:Y:S02]  /*3c50*/  @!P2 IMAD.MOV R2, RZ, RZ, -R2 ;  /* 0x000000ffff02a224 */ /* 0x000fe400078e0a02 */
[----:B------:R-:W-:Y:S01]  /*3c60*/  @!P3 IMAD.IADD R16, R16, 0x1, -R0 ;  /* 0x000000011010b824 */ /* 0x000fe200078e0a00 */
[----:B------:R-:W-:Y:S04]  /*3c70*/  STL [R1+0x68], R7 ;  /* 0x0000680701007387 */ /* 0x000fe80000100800 */
[----:B------:R0:W-:Y:S01]  /*3c80*/  STL [R1+0x7c], R2 ;  /* 0x00007c0201007387 */ /* 0x0001e20000100800 */
[----:B-----5:R-:W-:-:S02]  /*3c90*/  IABS R9, R24 ;  /* 0x0000001800097213 */ /* 0x020fc40000000000 */
[----:B------:R-:W-:Y:S02]  /*3ca0*/  ISETP.GE.AND P1, PT, R19, RZ, PT ;  /* 0x000000ff1300720c */ /* 0x000fe40003f26270 */
[----:B------:R-:W-:Y:S01]  /*3cb0*/  ISETP.GE.AND P0, PT, R24, RZ, PT ;  /* 0x000000ff1800720c */ /* 0x000fe20003f06270 */
[----:B------:R-:W-:Y:S01]  /*3cc0*/  @!P4 IMAD.IADD R14, R14, 0x1, -R0 ;  /* 0x000000010e0ec824 */ /* 0x000fe200078e0a00 */
[----:B------:R-:W5:Y:S01]  /*3cd0*/  LDL R19, [R1+0xdc] ;  /* 0x0000dc0001137983 */ /* 0x000f620000100800 */
[----:B0-----:R-:W-:Y:S01]  /*3ce0*/  IMAD.MOV.U32 R2, RZ, RZ, R16 ;  /* 0x000000ffff027224 */ /* 0x001fe200078e0010 */
[----:B------:R-:W-:Y:S02]  /*3cf0*/  IABS R21, R23 ;  /* 0x0000001700157213 */ /* 0x000fe40000000000 */
[----:B------:R-:W4:Y:S01]  /*3d00*/  LDL R24, [R1+0xe0] ;  /* 0x0000e00001187983 */ /* 0x000f220000100800 */
[----:B------:R-:W-:Y:S01]  /*3d10*/  @!P6 IMAD.MOV R2, RZ, RZ, -R2 ;  /* 0x000000ffff02e224 */ /* 0x000fe200078e0a02 */
[----:B------:R-:W-:-:S02]  /*3d20*/  ISETP.GE.AND P2, PT, R23, RZ, PT ;  /* 0x000000ff1700720c */ /* 0x000fc40003f46270 */
[----:B------:R-:W4:Y:S04]  /*3d30*/  LDL R23, [R1+0xf0] ;  /* 0x0000f00001177983 */ /* 0x000f280000100800 */
[----:B------:R0:W-:Y:S01]  /*3d40*/  STL [R1+0x34], R2 ;  /* 0x0000340201007387 */ /* 0x0001e20000100800 */
[----:B--2---:R-:W-:Y:S02]  /*3d50*/  IABS R4, R25 ;  /* 0x0000001900047213 */ /* 0x004fe40000000000 */
[----:B------:R-:W-:Y:S02]  /*3d60*/  ISETP.GE.AND P4, PT, R25, RZ, PT ;  /* 0x000000ff1900720c */ /* 0x000fe40003f86270 */
[----:B------:R-:W2:Y:S01]  /*3d70*/  LDL R25, [R1+0xf4] ;  /* 0x0000f40001197983 */ /* 0x000ea20000100800 */
[----:B------:R-:W-:-:S04]  /*3d80*/  IMAD.HI.U32 R5, R12, R9, RZ ;  /* 0x000000090c057227 */ /* 0x000fc800078e00ff */
[----:B------:R-:W-:-:S04]  /*3d90*/  IMAD.MOV R5, RZ, RZ, -R5 ;  /* 0x000000ffff057224 */ /* 0x000fc800078e0a05 */
[----:B------:R-:W-:-:S05]  /*3da0*/  IMAD R9, R0, R5, R9 ;  /* 0x0000000500097224 */ /* 0x000fca00078e0209 */
[----:B------:R-:W-:Y:S01]  /*3db0*/  ISETP.GT.U32.AND P5, PT, R0, R9, PT ;  /* 0x000000090000720c */ /* 0x000fe20003fa4070 */
[----:B------:R-:W-:-:S04]  /*3dc0*/  IMAD.HI.U32 R6, R12, R21, RZ ;  /* 0x000000150c067227 */ /* 0x000fc800078e00ff */
[----:B------:R-:W-:-:S08]  /*3dd0*/  IMAD.HI.U32 R10, R12, R4, RZ ;  /* 0x000000040c0a7227 */ /* 0x000fd000078e00ff */
[----:B------:R-:W-:-:S05]  /*3de0*/  @!P5 IMAD.IADD R9, R9, 0x1, -R0 ;  /* 0x000000010909d824 */ /* 0x000fca00078e0a00 */
[C---:B------:R-:W-:Y:S01]  /*3df0*/  ISETP.GT.U32.AND P5, PT, R0.reuse, R9, PT ;  /* 0x000000090000720c */ /* 0x040fe20003fa4070 */
[----:B------:R-:W-:Y:S02]  /*3e00*/  IMAD.MOV R6, RZ, RZ, -R6 ;  /* 0x000000ffff067224 */ /* 0x000fe400078e0a06 */
[----:B------:R-:W-:Y:S02]  /*3e10*/  IMAD.MOV R10, RZ, RZ, -R10 ;  /* 0x000000ffff0a7224 */ /* 0x000fe400078e0a0a */
[C---:B------:R-:W-:Y:S02]  /*3e20*/  IMAD R21, R0.reuse, R6, R21 ;  /* 0x0000000600157224 */ /* 0x040fe400078e0215 */
[----:B------:R-:W-:-:S06]  /*3e30*/  IMAD R4, R0, R10, R4 ;  /* 0x0000000a00047224 */ /* 0x000fcc00078e0204 */
[----:B------:R-:W-:Y:S01]  /*3e40*/  @!P5 IMAD.IADD R9, R9, 0x1, -R0 ;  /* 0x000000010909d824 */ /* 0x000fe200078e0a00 */
[C---:B------:R-:W-:Y:S02]  /*3e50*/  ISETP.GT.U32.AND P5, PT, R0.reuse, R4, PT ;  /* 0x000000040000720c */ /* 0x040fe40003fa4070 */
[----:B------:R-:W-:Y:S02]  /*3e60*/  ISETP.GT.U32.AND P3, PT, R0, R21, PT ;  /* 0x000000150000720c */ /* 0x000fe40003f64070 */
[----:B------:R-:W-:-:S09]  /*3e70*/  IABS R11, R3 ;  /* 0x00000003000b7213 */ /* 0x000fd20000000000 */
[--C-:B------:R-:W-:Y:S02]  /*3e80*/  @!P5 IMAD.IADD R4, R4, 0x1, -R0.reuse ;  /* 0x000000010404d824 */ /* 0x100fe400078e0a00 */
[----:B------:R-:W-:Y:S02]  /*3e90*/  @!P3 IMAD.IADD R21, R21, 0x1, -R0 ;  /* 0x000000011515b824 */ /* 0x000fe400078e0a00 */
[----:B------:R-:W-:Y:S02]  /*3ea0*/  IMAD.MOV.U32 R7, RZ, RZ, R14 ;  /* 0x000000ffff077224 */ /* 0x000fe400078e000e */
[----:B0-----:R-:W-:Y:S01]  /*3eb0*/  IMAD.MOV.U32 R2, RZ, RZ, R9 ;  /* 0x000000ffff027224 */ /* 0x001fe200078e0009 */
[----:B------:R-:W-:Y:S02]  /*3ec0*/  ISETP.GT.U32.AND P6, PT, R0, R21, PT ;  /* 0x000000150000720c */ /* 0x000fe40003fc4070 */
[----:B---3--:R-:W-:-:S05]  /*3ed0*/  IABS R6, R28 ;  /* 0x0000001c00067213 */ /* 0x008fca0000000000 */
[----:B------:R-:W-:-:S04]  /*3ee0*/  IMAD.HI.U32 R17, R12, R6, RZ ;  /* 0x000000060c117227 */ /* 0x000fc800078e00ff */
[----:B------:R-:W-:-:S04]  /*3ef0*/  IMAD.MOV R17, RZ, RZ, -R17 ;  /* 0x000000ffff117224 */ /* 0x000fc800078e0a11 */
[----:B------:R-:W-:-:S05]  /*3f00*/  IMAD R6, R0, R17, R6 ;  /* 0x0000001100067224 */ /* 0x000fca00078e0206 */
[----:B------:R-:W-:Y:S01]  /*3f10*/  ISETP.GT.U32.AND P5, PT, R0, R6, PT ;  /* 0x000000060000720c */ /* 0x000fe20003fa4070 */
[----:B------:R-:W-:-:S04]  /*3f20*/  IMAD.HI.U32 R9, R12, R11, RZ ;  /* 0x0000000b0c097227 */ /* 0x000fc800078e00ff */
[----:B------:R-:W-:Y:S02]  /*3f30*/  @!P1 IMAD.MOV R7, RZ, RZ, -R7 ;  /* 0x000000ffff079224 */ /* 0x000fe400078e0a07 */
[----:B------:R-:W-:Y:S02]  /*3f40*/  @!P0 IMAD.MOV R2, RZ, RZ, -R2 ;  /* 0x000000ffff028224 */ /* 0x000fe400078e0a02 */
[----:B------:R-:W-:-:S04]  /*3f50*/  IMAD.MOV R9, RZ, RZ, -R9 ;  /* 0x000000ffff097224 */ /* 0x000fc800078e0a09 */
[----:B------:R-:W-:Y:S01]  /*3f60*/  @!P5 IMAD.IADD R6, R6, 0x1, -R0 ;  /* 0x000000010606d824 */ /* 0x000fe200078e0a00 */
[----:B------:R0:W-:Y:S01]  /*3f70*/  STL [R1+0x50], R7 ;  /* 0x0000500701007387 */ /* 0x0001e20000100800 */
[----:B------:R-:W-:-:S03]  /*3f80*/  IMAD R9, R0, R9, R11 ;  /* 0x0000000900097224 */ /* 0x000fc600078e020b */
[----:B------:R-:W-:Y:S01]  /*3f90*/  ISETP.GT.U32.AND P5, PT, R0, R6, PT ;  /* 0x000000060000720c */ /* 0x000fe20003fa4070 */
[----:B------:R1:W-:Y:S01]  /*3fa0*/  STL [R1+0x58], R2 ;  /* 0x0000580201007387 */ /* 0x0003e20000100800 */
[----:B------:R-:W-:-:S03]  /*3fb0*/  @!P6 IMAD.IADD R21, R21, 0x1, -R0 ;  /* 0x000000011515e824 */ /* 0x000fc600078e0a00 */
[----:B------:R-:W3:Y:S01]  /*3fc0*/  LDL.LU R22, [R1+0xfc] ;  /* 0x0000fc0001167983 */ /* 0x000ee20000300800 */
[----:B-----5:R-:W-:-:S03]  /*3fd0*/  IABS R11, R19 ;  /* 0x00000013000b7213 */ /* 0x020fc60000000000 */
[----:B------:R-:W5:Y:S04]  /*3fe0*/  LDL.LU R13, [R1+0x100] ;  /* 0x00010000010d7983 */ /* 0x000f680000300800 */
[----:B0-----:R-:W3:Y:S01]  /*3ff0*/  LDL.LU R7, [R1+0x104] ;  /* 0x0001040001077983 */ /* 0x001ee20000300800 */
[----:B-1----:R-:W-:Y:S02]  /*4000*/  IMAD.MOV.U32 R2, RZ, RZ, R21 ;  /* 0x000000ffff027224 */ /* 0x002fe400078e0015 */
[----:B------:R-:W-:Y:S02]  /*4010*/  @!P5 IMAD.IADD R6, R6, 0x1, -R0 ;  /* 0x000000010606d824 */ /* 0x000fe400078e0a00 */
[----:B------:R-:W-:Y:S01]  /*4020*/  @!P2 IMAD.MOV R2, RZ, RZ, -R2 ;  /* 0x000000ffff02a224 */ /* 0x000fe200078e0a02 */
[----:B------:R-:W-:-:S02]  /*4030*/  IABS R5, R20 ;  /* 0x0000001400057213 */ /* 0x000fc40000000000 */
[----:B------:R-:W-:Y:S02]  /*4040*/  ISETP.GE.AND P0, PT, R20, RZ, PT ;  /* 0x000000ff1400720c */ /* 0x000fe40003f06270 */
[----:B--2---:R-:W-:Y:S02]  /*4050*/  IABS R19, R25 ;  /* 0x0000001900137213 */ /* 0x004fe40000000000 */
[----:B------:R-:W2:Y:S04]  /*4060*/  LDL R25, [R1+0xf8] ;  /* 0x0000f80001197983 */ /* 0x000ea80000100800 */
[----:B------:R0:W-:Y:S04]  /*4070*/  STL [R1+0x15d8], R6 ;  /* 0x0015d80601007387 */ /* 0x0001e80000100800 */
[----:B------:R1:W-:Y:S01]  /*4080*/  STL [R1+0x30], R2 ;  /* 0x0000300201007387 */ /* 0x0003e20000100800 */
[----:B0-----:R-:W-:-:S03]  /*4090*/  IMAD.MOV.U32 R6, RZ, RZ, R3 ;  /* 0x000000ffff067224 */ /* 0x001fc600078e0003 */
[----:B-1----:R-:W2:Y:S04]  /*40a0*/  LDL.LU R2, [R1+0x108] ;  /* 0x0001080001027983 */ /* 0x002ea80000300800 */
[----:B------:R-:W2:Y:S04]  /*40b0*/  LDL.LU R3, [R1+0x10c] ;  /* 0x00010c0001037983 */ /* 0x000ea80000300800 */
[----:B------:R-:W2:Y:S04]  /*40c0*/  LDL.LU R15, [R1+0x110] ;  /* 0x00011000010f7983 */ /* 0x000ea80000300800 */
[----:B------:R-:W2:Y:S04]  /*40d0*/  LDL.LU R26, [R1+0x114] ;  /* 0x00011400011a7983 */ /* 0x000ea80000300800 */
[----:B------:R-:W2:Y:S01]  /*40e0*/  LDL R20, [R1+0x5b8] ;  /* 0x0005b80001147983 */ /* 0x000ea20000100800 */
[----:B------:R-:W-:-:S04]  /*40f0*/  IMAD.HI.U32 R8, R12, R5, RZ ;  /* 0x000000050c087227 */ /* 0x000fc800078e00ff */
[----:B------:R-:W-:-:S04]  /*4100*/  IMAD.MOV R8, RZ, RZ, -R8 ;  /* 0x000000ffff087224 */ /* 0x000fc800078e0a08 */
[----:B------:R-:W-:-:S05]  /*4110*/  IMAD R5, R0, R8, R5 ;  /* 0x0000000800057224 */ /* 0x000fca00078e0205 */
[----:B------:R-:W-:Y:S02]  /*4120*/  ISETP.GT.U32.AND P3, PT, R0, R5, PT ;  /* 0x000000050000720c */ /* 0x000fe40003f64070 */
[----:B----4-:R-:W-:-:S05]  /*4130*/  IABS R8, R27 ;  /* 0x0000001b00087213 */ /* 0x010fca0000000000 */
[----:B------:R-:W-:-:S06]  /*4140*/  IMAD.HI.U32 R16, R12, R8, RZ ;  /* 0x000000080c107227 */ /* 0x000fcc00078e00ff */
[----:B------:R-:W-:-:S05]  /*4150*/  @!P3 IMAD.IADD R5, R5, 0x1, -R0 ;  /* 0x000000010505b824 */ /* 0x000fca00078e0a00 */
[----:B------:R-:W-:Y:S01]  /*4160*/  ISETP.GT.U32.AND P3, PT, R0, R5, PT ;  /* 0x000000050000720c */ /* 0x000fe20003f64070 */
[----:B------:R-:W-:Y:S01]  /*4170*/  IMAD.MOV R16, RZ, RZ, -R16 ;  /* 0x000000ffff107224 */ /* 0x000fe200078e0a10 */
[----:B------:R-:W-:-:S03]  /*4180*/  IABS R10, R29 ;  /* 0x0000001d000a7213 */ /* 0x000fc60000000000 */
[----:B------:R-:W-:Y:S02]  /*4190*/  IMAD R8, R0, R16, R8 ;  /* 0x0000001000087224 */ /* 0x000fe400078e0208 */
[----:B------:R-:W-:-:S06]  /*41a0*/  IMAD.HI.U32 R14, R12, R10, RZ ;  /* 0x0000000a0c0e7227 */ /* 0x000fcc00078e00ff */
[----:B------:R-:W-:Y:S01]  /*41b0*/  @!P3 IMAD.IADD R5, R5, 0x1, -R0 ;  /* 0x000000010505b824 */ /* 0x000fe200078e0a00 */
[----:B------:R-:W-:Y:S01]  /*41c0*/  ISETP.GT.U32.AND P3, PT, R0, R8, PT ;  /* 0x000000080000720c */ /* 0x000fe20003f64070 */
[----:B------:R-:W-:-:S04]  /*41d0*/  IMAD.MOV R14, RZ, RZ, -R14 ;  /* 0x000000ffff0e7224 */ /* 0x000fc800078e0a0e */
[C---:B------:R-:W-:Y:S01]  /*41e0*/  IMAD R10, R0.reuse, R14, R10 ;  /* 0x0000000e000a7224 */ /* 0x040fe200078e020a */
[----:B------:R-:W-:-:S07]  /*41f0*/  ISETP.GT.U32.AND P5, PT, R0, R9, PT ;  /* 0x000000090000720c */ /* 0x000fce0003fa4070 */
[--C-:B------:R-:W-:Y:S01]  /*4200*/  @!P3 IMAD.IADD R8, R8, 0x1, -R0.reuse ;  /* 0x000000010808b824 */ /* 0x100fe200078e0a00 */
[C---:B------:R-:W-:Y:S02]  /*4210*/  ISETP.GT.U32.AND P3, PT, R0.reuse, R10, PT ;  /* 0x0000000a0000720c */ /* 0x040fe40003f64070 */
[----:B------:R-:W-:Y:S02]  /*4220*/  IABS R17, R23 ;  /* 0x0000001700117213 */ /* 0x000fe40000000000 */
[----:B------:R-:W-:Y:S01]  /*4230*/  IABS R14, R24 ;  /* 0x00000018000e7213 */ /* 0x000fe20000000000 */
[----:B------:R-:W-:Y:S01]  /*4240*/  @!P5 IMAD.IADD R9, R9, 0x1, -R0 ;  /* 0x000000010909d824 */ /* 0x000fe200078e0a00 */
[----:B------:R-:W-:Y:S01]  /*4250*/  ISETP.GT.U32.AND P1, PT, R0, R4, PT ;  /* 0x000000040000720c */ /* 0x000fe20003f24070 */
[----:B------:R-:W-:-:S06]  /*4260*/  IMAD.HI.U32 R18, R12, R17, RZ ;  /* 0x000000110c127227 */ /* 0x000fcc00078e00ff */
[----:B------:R-:W-:-:S05]  /*4270*/  @!P3 IMAD.IADD R10, R10, 0x1, -R0 ;  /* 0x000000010a0ab824 */ /* 0x000fca00078e0a00 */
[----:B------:R-:W-:Y:S01]  /*4280*/  ISETP.GT.U32.AND P3, PT, R0, R10, PT ;  /* 0x0000000a0000720c */ /* 0x000fe20003f64070 */
[----:B------:R-:W-:Y:S01]  /*4290*/  IMAD.HI.U32 R24, R12, R14, RZ ;  /* 0x0000000e0c187227 */ /* 0x000fe200078e00ff */
[----:B------:R-:W-:-:S03]  /*42a0*/  ISETP.GT.U32.AND P2, PT, R0, R9, PT ;  /* 0x000000090000720c */ /* 0x000fc60003f44070 */
[----:B------:R-:W-:Y:S02]  /*42b0*/  IMAD.MOV R18, RZ, RZ, -R18 ;  /* 0x000000ffff127224 */ /* 0x000fe400078e0a12 */
[----:B------:R-:W-:Y:S02]  /*42c0*/  IMAD.MOV R21, RZ, RZ, -R24 ;  /* 0x000000ffff157224 */ /* 0x000fe400078e0a18 */
[----:B------:R-:W-:Y:S02]  /*42d0*/  IMAD R17, R0, R18, R17 ;  /* 0x0000001200117224 */ /* 0x000fe400078e0211 */
[----:B------:R-:W-:-:S04]  /*42e0*/  IMAD.HI.U32 R16, R12, R19, RZ ;  /* 0x000000130c107227 */ /* 0x000fc800078e00ff */
[----:B------:R-:W-:Y:S02]  /*42f0*/  IMAD R14, R0, R21, R14 ;  /* 0x00000015000e7224 */ /* 0x000fe400078e020e */
[--C-:B------:R-:W-:Y:S01]  /*4300*/  @!P3 IMAD.IADD R10, R10, 0x1, -R0.reuse ;  /* 0x000000010a0ab824 */ /* 0x100fe200078e0a00 */
[----:B------:R-:W-:Y:S01]  /*4310*/  ISETP.GT.U32.AND P3, PT, R0, R17, PT ;  /* 0x000000110000720c */ /* 0x000fe20003f64070 */
[----:B------:R-:W-:Y:S01]  /*4320*/  @!P1 IMAD.IADD R4, R4, 0x1, -R0 ;  /* 0x0000000104049824 */ /* 0x000fe200078e0a00 */
[----:B------:R-:W-:Y:S01]  /*4330*/  ISETP.GE.AND P1, PT, R27, RZ, PT ;  /* 0x000000ff1b00720c */ /* 0x000fe20003f26270 */
[----:B------:R-:W-:Y:S01]  /*4340*/  IMAD.HI.U32 R23, R12, R11, RZ ;  /* 0x0000000b0c177227 */ /* 0x000fe200078e00ff */
[----:B------:R-:W-:-:S03]  /*4350*/  ISETP.GE.AND P6, PT, R28, RZ, PT ;  /* 0x000000ff1c00720c */ /* 0x000fc60003fc6270 */
[----:B------:R-:W-:Y:S02]  /*4360*/  IMAD.MOV R16, RZ, RZ, -R16 ;  /* 0x000000ffff107224 */ /* 0x000fe400078e0a10 */
[----:B------:R-:W-:Y:S01]  /*4370*/  IMAD.MOV R23, RZ, RZ, -R23 ;  /* 0x000000ffff177224 */ /* 0x000fe200078e0a17 */
[----:B---3--:R-:W-:Y:S01]  /*4380*/  IABS R27, R7 ;  /* 0x00000007001b7213 */ /* 0x008fe20000000000 */
[----:B------:R-:W-:Y:S01]  /*4390*/  @!P2 IMAD.IADD R9, R9, 0x1, -R0 ;  /* 0x000000010909a824 */ /* 0x000fe200078e0a00 */
[C---:B------:R-:W-:Y:S01]  /*43a0*/  ISETP.GT.U32.AND P2, PT, R0.reuse, R14, PT ;  /* 0x0000000e0000720c */ /* 0x040fe20003f44070 */
[----:B------:R-:W-:Y:S02]  /*43b0*/  IMAD R19, R0, R16, R19 ;  /* 0x0000001000137224 */ /* 0x000fe400078e0213 */
[----:B------:R-:W-:Y:S01]  /*43c0*/  IMAD.HI.U32 R16, R12, R27, RZ ;  /* 0x0000001b0c107227 */ /* 0x000fe200078e00ff */
[----:B-----5:R-:W-:-:S03]  /*43d0*/  IABS R24, R13 ;  /* 0x0000000d00187213 */ /* 0x020fc60000000000 */
[----:B------:R-:W-:Y:S01]  /*43e0*/  IMAD R11, R0, R23, R11 ;  /* 0x00000017000b7224 */ /* 0x000fe200078e020b */
[----:B------:R-:W-:Y:S01]  /*43f0*/  IABS R23, R22 ;  /* 0x0000001600177213 */ /* 0x000fe20000000000 */
[----:B------:R-:W-:Y:S02]  /*4400*/  IMAD.MOV R16, RZ, RZ, -R16 ;  /* 0x000000ffff107224 */ /* 0x000fe400078e0a10 */
[----:B------:R-:W-:Y:S01]  /*4410*/  @!P3 IMAD.IADD R17, R17, 0x1, -R0 ;  /* 0x000000011111b824 */ /* 0x000fe200078e0a00 */
[----:B------:R-:W-:Y:S01]  /*4420*/  ISETP.GE.AND P3, PT, R29, RZ, PT ;  /* 0x000000ff1d00720c */ /* 0x000fe20003f66270 */
[----:B------:R-:W-:Y:S01]  /*4430*/  IMAD.HI.U32 R18, R12, R24, RZ ;  /* 0x000000180c127227 */ /* 0x000fe200078e00ff */
[----:B------:R0:W-:Y:S03]  /*4440*/  STL [R1+0x15d0], R22 ;  /* 0x0015d01601007387 */ /* 0x0001e60000100800 */
[----:B------:R-:W-:Y:S01]  /*4450*/  IMAD R27, R0, R16, R27 ;  /* 0x00000010001b7224 */ /* 0x000fe200078e021b */
[----:B------:R-:W-:Y:S01]  /*4460*/  STL [R1+0x15d4], R13 ;  /* 0x0015d40d01007387 */ /* 0x000fe20000100800 */
[----:B------:R-:W-:-:S02]  /*4470*/  IMAD.MOV R18, RZ, RZ, -R18 ;  /* 0x000000ffff127224 */ /* 0x000fc400078e0a12 */
[----:B------:R-:W-:Y:S01]  /*4480*/  @!P2 IMAD.IADD R14, R14, 0x1, -R0 ;  /* 0x000000010e0ea824 */ /* 0x000fe200078e0a00 */
[----:B------:R1:W-:Y:S01]  /*4490*/  STL [R1+0x15dc], R7 ;  /* 0x0015dc0701007387 */ /* 0x0003e20000100800 */
[----:B------:R-:W-:Y:S01]  /*44a0*/  ISETP.GE.AND P2, PT, R6, RZ, PT ;  /* 0x000000ff0600720c */ /* 0x000fe20003f46270 */
[----:B------:R-:W-:Y:S01]  /*44b0*/  IMAD R24, R0, R18, R24 ;  /* 0x0000001200187224 */ /* 0x000fe200078e0218 */
[----:B--2---:R-:W-:-:S05]  /*44c0*/  IABS R21, R25 ;  /* 0x0000001900157213 */ /* 0x004fca0000000000 */
[----:B------:R-:W-:-:S04]  /*44d0*/  IMAD.HI.U32 R28, R12, R21, RZ ;  /* 0x000000150c1c7227 */ /* 0x000fc800078e00ff */
[----:B------:R-:W-:Y:S02]  /*44e0*/  IMAD.MOV R28, RZ, RZ, -R28 ;  /* 0x000000ffff1c7224 */ /* 0x000fe400078e0a1c */
[----:B------:R-:W-:-:S04]  /*44f0*/  IMAD.HI.U32 R25, R12, R23, RZ ;  /* 0x000000170c197227 */ /* 0x000fc800078e00ff */
[----:B------:R-:W-:Y:S01]  /*4500*/  IMAD R21, R0, R28, R21 ;  /* 0x0000001c00157224 */ /* 0x000fe200078e0215 */
[----:B------:R-:W-:Y:S01]  /*4510*/  IABS R28, R2 ;  /* 0x00000002001c7213 */ /* 0x000fe20000000000 */
[----:B------:R-:W-:Y:S01]  /*4520*/  IMAD.MOV R25, RZ, RZ, -R25 ;  /* 0x000000ffff197224 */ /* 0x000fe200078e0a19 */
[----:B------:R-:W-:-:S03]  /*4530*/  IABS R29, R3 ;  /* 0x00000003001d7213 */ /* 0x000fc60000000000 */
[----:B0-----:R-:W-:Y:S01]  /*4540*/  IMAD.HI.U32 R22, R12, R28, RZ ;  /* 0x0000001c0c167227 */ /* 0x001fe200078e00ff */
[----:B------:R-:W-:-:S03]  /*4550*/  IABS R16, R15 ;  /* 0x0000000f00107213 */ /* 0x000fc60000000000 */
[----:B-1----:R-:W-:-:S04]  /*4560*/  IMAD.HI.U32 R7, R12, R29, RZ ;  /* 0x0000001d0c077227 */ /* 0x002fc800078e00ff */
[----:B------:R-:W-:Y:S01]  /*4570*/  IMAD.HI.U32 R6, R12, R16, RZ ;  /* 0x000000100c067227 */ /* 0x000fe200078e00ff */
[----:B------:R-:W-:-:S03]  /*4580*/  IABS R18, R20 ;  /* 0x0000001400127213 */ /* 0x000fc60000000000 */
[C---:B------:R-:W-:Y:S01]  /*4590*/  IMAD R23, R0.reuse, R25, R23 ;  /* 0x0000001900177224 */ /* 0x040fe200078e0217 */
[----:B------:R-:W-:Y:S01]  /*45a0*/  IABS R25, R26 ;  /* 0x0000001a00197213 */ /* 0x000fe20000000000 */
[----:B------:R-:W-:Y:S02]  /*45b0*/  IMAD.MOV R22, RZ, RZ, -R22 ;  /* 0x000000ffff167224 */ /* 0x000fe400078e0a16 */
[----:B------:R-:W-:Y:S02]  /*45c0*/  IMAD.MOV R7, RZ, RZ, -R7 ;  /* 0x000000ffff077224 */ /* 0x000fe400078e0a07 */
[----:B------:R-:W-:Y:S02]  /*45d0*/  IMAD.MOV R6, RZ, RZ, -R6 ;  /* 0x000000ffff067224 */ /* 0x000fe400078e0a06 */
[----:B------:R-:W-:Y:S02]  /*45e0*/  IMAD R28, R0, R22, R28 ;  /* 0x00000016001c7224 */ /* 0x000fe400078e021c */
[----:B------:R-:W-:-:S04]  /*45f0*/  IMAD.HI.U32 R13, R12, R25, RZ ;  /* 0x000000190c0d7227 */ /* 0x000fc800078e00ff */
[----:B------:R-:W-:-:S04]  /*4600*/  IMAD.HI.U32 R22, R12, R18, RZ ;  /* 0x000000120c167227 */ /* 0x000fc800078e00ff */
[C---:B------:R-:W-:Y:S02]  /*4610*/  IMAD R12, R0.reuse, R7, R29 ;  /* 0x00000007000c7224 */ /* 0x040fe400078e021d */
[----:B------:R-:W2:Y:S01]  /*4620*/  LDL.LU R7, [R1+0x15dc] ;  /* 0x0015dc0001077983 */ /* 0x000ea20000300800 */
[----:B------:R-:W-:-:S03]  /*4630*/  IMAD R16, R0, R6, R16 ;  /* 0x0000000600107224 */ /* 0x000fc600078e0210 */
[----:B------:R-:W3:Y:S01]  /*4640*/  LDL.LU R6, [R1+0x15d8] ;  /* 0x0015d80001067983 */ /* 0x000ee20000300800 */
[C---:B------:R-:W-:Y:S01]  /*4650*/  ISETP.GT.U32.AND P5, PT, R0.reuse, R8, PT ;  /* 0x000000080000720c */ /* 0x040fe20003fa4070 */
[----:B------:R-:W-:Y:S02]  /*4660*/  IMAD.MOV R13, RZ, RZ, -R13 ;  /* 0x000000ffff0d7224 */ /* 0x000fe400078e0a0d */
[----:B------:R-:W-:Y:S02]  /*4670*/  @!P4 IMAD.MOV R4, RZ, RZ, -R4 ;  /* 0x000000ffff04c224 */ /* 0x000fe400078e0a04 */
[----:B------:R-:W-:Y:S02]  /*4680*/  IMAD R25, R0, R13, R25 ;  /* 0x0000000d00197224 */ /* 0x000fe400078e0219 */
[----:B------:R-:W-:Y:S01]  /*4690*/  @!P0 IMAD.MOV R5, RZ, RZ, -R5 ;  /* 0x000000ffff058224 */ /* 0x000fe200078e0a05 */
[----:B------:R-:W4:Y:S01]  /*46a0*/  LDL.LU R13, [R1+0x15d4] ;  /* 0x0015d400010d7983 */ /* 0x000f220000300800 */
[----:B------:R-:W-:-:S03]  /*46b0*/  IMAD.MOV R29, RZ, RZ, -R22 ;  /* 0x000000ffff1d7224 */ /* 0x000fc600078e0a16 */
[----:B------:R-:W5:Y:S01]  /*46c0*/  LDL.LU R22, [R1+0x15d0] ;  /* 0x0015d00001167983 */ /* 0x000f620000300800 */
[----:B------:R-:W-:-:S03]  /*46d0*/  @!P5 IMAD.IADD R8, R8, 0x1, -R0 ;  /* 0x000000010808d824 */ /* 0x000fc600078e0a00 */
[----:B------:R0:W-:Y:S01]  /*46e0*/  STL [R1+0x1578], R4 ;  /* 0x0015780401007387 */ /* 0x0001e20000100800 */
[----:B------:R-:W-:Y:S02]  /*46f0*/  @!P1 IMAD.MOV R8, RZ, RZ, -R8 ;  /* 0x000000ffff089224 */ /* 0x000fe400078e0a08 */
[----:B------:R-:W-:Y:S01]  /*4700*/  @!P2 IMAD.MOV R9, RZ, RZ, -R9 ;  /* 0x000000ffff09a224 */ /* 0x000fe200078e0a09 */
[----:B0-----:R-:W2:Y:S04]  /*4710*/  LDL.LU R4, [R1+0xf8] ;  /* 0x0000f80001047983 */ /* 0x001ea80000300800 */
[----:B------:R0:W-:Y:S04]  /*4720*/  STL [R1+0x157c], R5 ;  /* 0x00157c0501007387 */ /* 0x0001e80000100800 */
[----:B0-----:R-:W4:Y:S01]  /*4730*/  LDL.LU R5, [R1+0xf4] ;  /* 0x0000f40001057983 */ /* 0x001f220000300800 */
[----:B------:R-:W-:-:S13]  /*4740*/  ISETP.GT.U32.AND P5, PT, R0, R11, PT ;  /* 0x0000000b0000720c */ /* 0x000fda0003fa4070 */
[----:B------:R-:W-:Y:S01]  /*4750*/  @!P5 IMAD.IADD R11, R11, 0x1, -R0 ;  /* 0x000000010b0bd824 */ /* 0x000fe200078e0a00 */
[----:B------:R-:W-:Y:S01]  /*4760*/  ISETP.GT.U32.AND P5, PT, R0, R19, PT ;  /* 0x000000130000720c */ /* 0x000fe20003fa4070 */
[----:B---3--:R-:W-:-:S05]  /*4770*/  @!P6 IMAD.MOV R6, RZ, RZ, -R6 ;  /* 0x000000ffff06e224 */ /* 0x008fca00078e0a06 */
[----:B------:R0:W-:Y:S04]  /*4780*/  STL [R1+0x1580], R6 ;  /* 0x0015800601007387 */ /* 0x0001e80000100800 */
[----:B0-----:R-:W3:Y:S04]  /*4790*/  LDL.LU R6, [R1+0xf0] ;  /* 0x0000f00001067983 */ /* 0x001ee80000300800 */
[----:B------:R0:W-:Y:S04]  /*47a0*/  STL [R1+0x1588], R8 ;  /* 0x0015880801007387 */ /* 0x0001e80000100800 */
[----:B0-----:R-:W3:Y:S04]  /*47b0*/  LDL.LU R8, [R1+0xe0] ;  /* 0x0000e00001087983 */ /* 0x001ee80000300800 */
[----:B------:R0:W-:Y:S04]  /*47c0*/  STL [R1+0x158c], R9 ;  /* 0x00158c0901007387 */ /* 0x0001e80000100800 */
[----:B0-----:R-:W3:Y:S01]  /*47d0*/  LDL.LU R9, [R1+0xdc] ;  /* 0x0000dc0001097983 */ /* 0x001ee20000300800 */
[----:B------:R-:W-:Y:S01]  /*47e0*/  @!P5 IMAD.IADD R19, R19, 0x1, -R0 ;  /* 0x000000011313d824 */ /* 0x000fe200078e0a00 */
[----:B------:R-:W-:-:S13]  /*47f0*/  ISETP.GT.U32.AND P5, PT, R0, R21, PT ;  /* 0x000000150000720c */ /* 0x000fda0003fa4070 */
[----:B------:R-:W-:Y:S01]  /*4800*/  @!P5 IMAD.IADD R21, R21, 0x1, -R0 ;  /* 0x000000011515d824 */ /* 0x000fe200078e0a00 */
[----:B------:R-:W-:-:S04]  /*4810*/  ISETP.GT.U32.AND P5, PT, R0, R23, PT ;  /* 0x000000170000720c */ /* 0x000fc80003fa4070 */
[C---:B------:R-:W-:Y:S01]  /*4820*/  ISETP.GT.U32.AND P2, PT, R0.reuse, R21, PT ;  /* 0x000000150000720c */ /* 0x040fe20003f44070 */
[----:B------:R-:W-:Y:S01]  /*4830*/  @!P3 IMAD.MOV R10, RZ, RZ, -R10 ;  /* 0x000000ffff0ab224 */ /* 0x000fe200078e0a0a */
[C---:B------:R-:W-:Y:S02]  /*4840*/  ISETP.GT.U32.AND P4, PT, R0.reuse, R11, PT ;  /* 0x0000000b0000720c */ /* 0x040fe40003f84070 */
[C---:B------:R-:W-:Y:S02]  /*4850*/  ISETP.GT.U32.AND P0, PT, R0.reuse, R14, PT ;  /* 0x0000000e0000720c */ /* 0x040fe40003f04070 */
[----:B------:R-:W-:-:S03]  /*4860*/  ISETP.GT.U32.AND P3, PT, R0, R24, PT ;  /* 0x000000180000720c */ /* 0x000fc60003f64070 */
[--C-:B------:R-:W-:Y:S01]  /*4870*/  @!P5 IMAD.IADD R23, R23, 0x1, -R0.reuse ;  /* 0x000000011717d824 */ /* 0x100fe200078e0a00 */
[C---:B------:R-:W-:Y:S02]  /*4880*/  ISETP.GT.U32.AND P5, PT, R0.reuse, R17, PT ;  /* 0x000000110000720c */ /* 0x040fe40003fa4070 */
[C---:B------:R-:W-:Y:S01]  /*4890*/  ISETP.GT.U32.AND P1, PT, R0.reuse, R19, PT ;  /* 0x000000130000720c */ /* 0x040fe20003f24070 */
[----:B------:R-:W-:Y:S01]  /*48a0*/  @!P2 IMAD.IADD R21, R21, 0x1, -R0 ;  /* 0x000000011515a824 */ /* 0x000fe200078e0a00 */
[C---:B------:R-:W-:Y:S01]  /*48b0*/  ISETP.GT.U32.AND P2, PT, R0.reuse, R25, PT ;  /* 0x000000190000720c */ /* 0x040fe20003f44070 */
[C---:B------:R-:W-:Y:S02]  /*48c0*/  IMAD R18, R0.reuse, R29, R18 ;  /* 0x0000001d00127224 */ /* 0x040fe400078e0212 */
[--C-:B------:R-:W-:Y:S01]  /*48d0*/  @!P4 IMAD.IADD R11, R11, 0x1, -R0.reuse ;  /* 0x000000010b0bc824 */ /* 0x100fe200078e0a00 */
[----:B------:R-:W-:Y:S01]  /*48e0*/  ISETP.GT.U32.AND P4, PT, R0, R27, PT ;  /* 0x0000001b0000720c */ /* 0x000fe20003f84070 */
[--C-:B------:R-:W-:Y:S01]  /*48f0*/  @!P0 IMAD.IADD R14, R14, 0x1, -R0.reuse ;  /* 0x000000010e0e8824 */ /* 0x100fe200078e0a00 */
[----:B------:R-:W-:Y:S01]  /*4900*/  ISETP.GT.U32.AND P0, PT, R0, R28, PT ;  /* 0x0000001c0000720c */ /* 0x000fe20003f04070 */
[--C-:B------:R-:W-:Y:S01]  /*4910*/  @!P3 IMAD.IADD R24, R24, 0x1, -R0.reuse ;  /* 0x000000011818b824 */ /* 0x100fe200078e0a00 */
[C---:B------:R-:W-:Y:S01]  /*4920*/  ISETP.GT.U32.AND P3, PT, R0.reuse, R18, PT ;  /* 0x000000120000720c */ /* 0x040fe20003f64070 */
[--C-:B------:R-:W-:Y:S01]  /*4930*/  @!P5 IMAD.IADD R17, R17, 0x1, -R0.reuse ;  /* 0x000000011111d824 */ /* 0x100fe200078e0a00 */
[C---:B------:R-:W-:Y:S01]  /*4940*/  ISETP.GT.U32.AND P6, PT, R0.reuse, R23, PT ;  /* 0x000000170000720c */ /* 0x040fe20003fc4070 */
[----:B------:R-:W-:Y:S01]  /*4950*/  @!P1 IMAD.IADD R19, R19, 0x1, -R0 ;  /* 0x0000000113139824 */ /* 0x000fe200078e0a00 */
[----:B------:R-:W-:-:S02]  /*4960*/  ISETP.GT.U32.AND P5, PT, R0, R12, PT ;  /* 0x0000000c0000720c */ /* 0x000fc40003fa4070 */
[----:B------:R-:W-:Y:S01]  /*4970*/  ISETP.GT.U32.AND P1, PT, R0, R16, PT ;  /* 0x000000100000720c */ /* 0x000fe20003f24070 */
[--C-:B------:R-:W-:Y:S01]  /*4980*/  @!P2 IMAD.IADD R25, R25, 0x1, -R0.reuse ;  /* 0x000000011919a824 */ /* 0x100fe200078e0a00 */
[----:B-----5:R-:W-:Y:S01]  /*4990*/  ISETP.GE.AND P2, PT, R22, RZ, PT ;  /* 0x000000ff1600720c */ /* 0x020fe20003f46270 */
[--C-:B------:R-:W-:Y:S02]  /*49a0*/  @!P4 IMAD.IADD R27, R27, 0x1, -R0.reuse ;  /* 0x000000011b1bc824 */ /* 0x100fe400078e0a00 */
[--C-:B------:R-:W-:Y:S02]  /*49b0*/  @!P0 IMAD.IADD R28, R28, 0x1, -R0.reuse ;  /* 0x000000011c1c8824 */ /* 0x100fe400078e0a00 */
[--C-:B------:R-:W-:Y:S01]  /*49c0*/  @!P3 IMAD.IADD R18, R18, 0x1, -R0.reuse ;  /* 0x000000011212b824 */ /* 0x100fe200078e0a00 */
[----:B------:R-:W-:Y:S01]  /*49d0*/  ISETP.GT.U32.AND P3, PT, R0, R24, PT ;  /* 0x000000180000720c */ /* 0x000fe20003f64070 */
[--C-:B------:R-:W-:Y:S02]  /*49e0*/  @!P6 IMAD.IADD R23, R23, 0x1, -R0.reuse ;  /* 0x000000011717e824 */ /* 0x100fe400078e0a00 */
[--C-:B------:R-:W-:Y:S01]  /*49f0*/  @!P5 IMAD.IADD R12, R12, 0x1, -R0.reuse ;  /* 0x000000010c0cd824 */ /* 0x100fe200078e0a00 */
[----:B----4-:R-:W-:Y:S01]  /*4a00*/  ISETP.GE.AND P5, PT, R5, RZ, PT ;  /* 0x000000ff0500720c */ /* 0x010fe20003fa6270 */
[----:B------:R-:W-:Y:S01]  /*4a10*/  @!P1 IMAD.IADD R16, R16, 0x1, -R0 ;  /* 0x0000000110109824 */ /* 0x000fe200078e0a00 */
[----:B--2---:R-:W-:Y:S01]  /*4a20*/  ISETP.GE.AND P1, PT, R4, RZ, PT ;  /* 0x000000ff0400720c */ /* 0x004fe20003f26270 */
[----:B------:R-:W-:Y:S01]  /*4a30*/  @!P2 IMAD.MOV R23, RZ, RZ, -R23 ;  /* 0x000000ffff17a224 */ /* 0x000fe200078e0a17 */
[----:B------:R-:W-:-:S05]  /*4a40*/  ISETP.GT.U32.AND P2, PT, R0, R25, PT ;  /* 0x000000190000720c */ /* 0x000fca0003f44070 */
[----:B------:R-:W-:Y:S01]  /*4a50*/  @!P3 IMAD.IADD R24, R24, 0x1, -R0 ;  /* 0x000000011818b824 */ /* 0x000fe200078e0a00 */
[----:B------:R-:W-:-:S03]  /*4a60*/  ISETP.GE.AND P3, PT, R13, RZ, PT ;  /* 0x000000ff0d00720c */ /* 0x000fc60003f66270 */
[----:B------:R-:W-:Y:S01]  /*4a70*/  @!P5 IMAD.MOV R19, RZ, RZ, -R19 ;  /* 0x000000ffff13d224 */ /* 0x000fe200078e0a13 */
[C---:B------:R-:W-:Y:S01]  /*4a80*/  ISETP.GT.U32.AND P5, PT, R0.reuse, R12, PT ;  /* 0x0000000c0000720c */ /* 0x040fe20003fa4070 */
[----:B------:R-:W-:Y:S01]  /*4a90*/  @!P1 IMAD.MOV R21, RZ, RZ, -R21 ;  /* 0x000000ffff159224 */ /* 0x000fe200078e0a15 */
[----:B------:R-:W-:Y:S01]  /*4aa0*/  ISETP.GT.U32.AND P1, PT, R0, R16, PT ;  /* 0x000000100000720c */ /* 0x000fe20003f24070 */
[----:B------:R-:W-:Y:S01]  /*4ab0*/  @!P2 IMAD.IADD R25, R25, 0x1, -R0 ;  /* 0x000000011919a824 */ /* 0x000fe200078e0a00 */
[----:B------:R-:W-:Y:S01]  /*4ac0*/  STL [R1+0x1590], R10 ;  /* 0x0015900a01007387 */ /* 0x000fe20000100800 */
[----:B------:R-:W-:-:S03]  /*4ad0*/  ISETP.GE.AND P2, PT, R26, RZ, PT ;  /* 0x000000ff1a00720c */ /* 0x000fc60003f46270 */
[----:B------:R-:W2:Y:S01]  /*4ae0*/  LDL.LU R22, [R1+0x15cc] ;  /* 0x0015cc0001167983 */ /* 0x000ea20000300800 */
[----:B------:R-:W0:Y:S01]  /*4af0*/  S2R R26, SR_TID.X ;  /* 0x00000000001a7919 */ /* 0x000e220000002100 */
[----:B------:R-:W-:-:S03]  /*4b00*/  @!P3 IMAD.MOV R24, RZ, RZ, -R24 ;  /* 0x000000ffff18b224 */ /* 0x000fc600078e0a18 */
[--C-:B------:R-:W-:Y:S01]  /*4b10*/  @!P5 IMAD.IADD R12, R12, 0x1, -R0.reuse ;  /* 0x000000010c0cd824 */ /* 0x100fe200078e0a00 */
[----:B------:R-:W-:Y:S01]  /*4b20*/  ISETP.GE.AND P5, PT, R3, RZ, PT ;  /* 0x000000ff0300720c */ /* 0x000fe20003fa6270 */
[----:B------:R-:W-:Y:S01]  /*4b30*/  @!P1 IMAD.IADD R16, R16, 0x1, -R0 ;  /* 0x0000000110109824 */ /* 0x000fe200078e0a00 */
[----:B------:R-:W-:Y:S02]  /*4b40*/  ISETP.GE.AND P1, PT, R15, RZ, PT ;  /* 0x000000ff0f00720c */ /* 0x000fe40003f26270 */
[----:B0-----:R-:W-:Y:S02]  /*4b50*/  LOP3.LUT R26, R26, 0x3f, RZ, 0xc0, !PT ;  /* 0x0000003f1a1a7812 */ /* 0x001fe400078ec0ff */
[----:B---3--:R-:W-:Y:S02]  /*4b60*/  ISETP.GE.AND P0, PT, R6, RZ, PT ;  /* 0x000000ff0600720c */ /* 0x008fe40003f06270 */
[----:B------:R-:W-:-:S11]  /*4b70*/  ISETP.GE.AND P4, PT, R8, RZ, PT ;  /* 0x000000ff0800720c */ /* 0x000fd60003f86270 */
[----:B------:R-:W-:Y:S01]  /*4b80*/  @!P0 IMAD.MOV R17, RZ, RZ, -R17 ;  /* 0x000000ffff118224 */ /* 0x000fe200078e0a11 */
[C---:B------:R-:W-:Y:S02]  /*4b90*/  ISETP.GT.U32.AND P0, PT, R0.reuse, R28, PT ;  /* 0x0000001c0000720c */ /* 0x040fe40003f04070 */
[----:B------:R-:W-:Y:S01]  /*4ba0*/  ISETP.GE.AND P6, PT, R9, RZ, PT ;  /* 0x000000ff0900720c */ /* 0x000fe20003fc6270 */
[----:B------:R-:W-:Y:S01]  /*4bb0*/  @!P4 IMAD.MOV R14, RZ, RZ, -R14 ;  /* 0x000000ffff0ec224 */ /* 0x000fe200078e0a0e */
[----:B------:R-:W-:-:S11]  /*4bc0*/  ISETP.GT.U32.AND P4, PT, R0, R27, PT ;  /* 0x0000001b0000720c */ /* 0x000fd60003f84070 */
[----:B------:R-:W-:-:S05]  /*4bd0*/  @!P6 IMAD.MOV R11, RZ, RZ, -R11 ;  /* 0x000000ffff0be224 */ /* 0x000fca00078e0a0b */
[----:B------:R-:W-:Y:S04]  /*4be0*/  STL [R1+0x1594], R11 ;  /* 0x0015940b01007387 */ /* 0x000fe80000100800 */
[----:B------:R-:W-:Y:S01]  /*4bf0*/  STL [R1+0x1598], R14 ;  /* 0x0015980e01007387 */ /* 0x000fe20000100800 */
[----:B------:R-:W-:-:S03]  /*4c00*/  @!P4 IMAD.IADD R27, R27, 0x1, -R0 ;  /* 0x000000011b1bc824 */ /* 0x000fc600078e0a00 */
[----:B------:R-:W-:Y:S01]  /*4c10*/  STL [R1+0x159c], R17 ;  /* 0x00159c1101007387 */ /* 0x000fe20000100800 */
[----:B------:R-:W-:-:S03]  /*4c20*/  ISETP.GE.AND P4, PT, R7, RZ, PT ;  /* 0x000000ff0700720c */ /* 0x000fc60003f86270 */
[----:B------:R-:W-:Y:S01]  /*4c30*/  STL [R1+0x15a0], R19 ;  /* 0x0015a01301007387 */ /* 0x000fe20000100800 */
[----:B------:R-:W-:-:S03]  /*4c40*/  @!P0 IMAD.IADD R28, R28, 0x1, -R0 ;  /* 0x000000011c1c8824 */ /* 0x000fc600078e0a00 */
[----:B------:R-:W-:Y:S01]  /*4c50*/  STL [R1+0x15a4], R21 ;  /* 0x0015a41501007387 */ /* 0x000fe20000100800 */
[----:B------:R-:W-:-:S03]  /*4c60*/  ISETP.GE.AND P0, PT, R2, RZ, PT ;  /* 0x000000ff0200720c */ /* 0x000fc60003f06270 */
[----:B------:R0:W-:Y:S04]  /*4c70*/  STL [R1+0x15a8], R23 ;  /* 0x0015a81701007387 */ /* 0x0001e80000100800 */
[----:B------:R-:W3:Y:S04]  /*4c80*/  LDL.LU R13, [R1+0x15c8] ;  /* 0x0015c800010d7983 */ /* 0x000ee80000300800 */
[----:B------:R-:W4:Y:S04]  /*4c90*/  LDL.LU R7, [R1+0x15c4] ;  /* 0x0015c40001077983 */ /* 0x000f280000300800 */
[----:B------:R-:W5:Y:S04]  /*4ca0*/  LDL.LU R2, [R1+0x15c0] ;  /* 0x0015c00001027983 */ /* 0x000f680000300800 */
[----:B------:R-:W2:Y:S04]  /*4cb0*/  LDL.LU R3, [R1+0x15bc] ;  /* 0x0015bc0001037983 */ /* 0x000ea80000300800 */
[----:B------:R-:W3:Y:S04]  /*4cc0*/  LDL.LU R15, [R1+0x15b8] ;  /* 0x0015b800010f7983 */ /* 0x000ee80000300800 */
[----:B------:R1:W-:Y:S04]  /*4cd0*/  STL [R1+0x15ac], R24 ;  /* 0x0015ac1801007387 */ /* 0x0003e80000100800 */
[----:B0-----:R-:W5:Y:S04]  /*4ce0*/  LDL.LU R23, [R1+0x78] ;  /* 0x0000780001177983 */ /* 0x001f680000300800 */
[----:B------:R-:W5:Y:S01]  /*4cf0*/  LDL.LU R21, [R1+0x74] ;  /* 0x0000740001157983 */ /* 0x000f620000300800 */
[----:B-1----:R-:W0:Y:S03]  /*4d00*/  LDC R24, c[0x0][0x23c] ;  /* 0x00008f00ff187b82 */ /* 0x002e260000000800 */
[----:B------:R-:W5:Y:S04]  /*4d10*/  LDL.LU R19, [R1+0x70] ;  /* 0x0000700001137983 */ /* 0x000f680000300800 */
[----:B------:R-:W5:Y:S04]  /*4d20*/  LDL.LU R17, [R1+0x6c] ;  /* 0x00006c0001117983 */ /* 0x000f680000300800 */
[----:B------:R-:W5:Y:S01]  /*4d30*/  LDL.LU R14, [R1+0x28] ;  /* 0x00002800010e7983 */ /* 0x000f620000300800 */
[----:B------:R-:W-:-:S03]  /*4d40*/  ISETP.GT.U32.AND P6, PT, R0, R18, PT ;  /* 0x000000120000720c */ /* 0x000fc60003fc4070 */
[----:B------:R-:W5:Y:S04]  /*4d50*/  LDL.LU R11, [R1+0x54] ;  /* 0x00005400010b7983 */ /* 0x000f680000300800 */
[----:B------:R-:W5:Y:S04]  /*4d60*/  LDL.LU R10, [R1+0x64] ;  /* 0x00006400010a7983 */ /* 0x000f680000300800 */
[----:B------:R-:W5:Y:S04]  /*4d70*/  LDL.LU R9, [R1+0x24] ;  /* 0x0000240001097983 */ /* 0x000f680000300800 */
[----:B------:R-:W5:Y:S01]  /*4d80*/  LDL.LU R8, [R1+0x20] ;  /* 0x0000200001087983 */ /* 0x000f620000300800 */
[----:B0-----:R-:W-:-:S03]  /*4d90*/  IMAD R4, R26, R24, RZ ;  /* 0x000000181a047224 */ /* 0x001fc600078e02ff */
[----:B------:R-:W5:Y:S04]  /*4da0*/  LDL.LU R6, [R1+0x1c] ;  /* 0x00001c0001067983 */ /* 0x000f680000300800 */
[----:B------:R-:W5:Y:S04]  /*4db0*/  LDL.LU R5, [R1+0x5c] ;  /* 0x00005c0001057983 */ /* 0x000f680000300800 */
[----:B------:R-:W5:Y:S01]  /*4dc0*/  LDL.LU R26, [R1+0x18] ;  /* 0x00001800011a7983 */ /* 0x000f620000300800 */
[----:B------:R-:W-:Y:S02]  /*4dd0*/  @!P6 IMAD.IADD R18, R18, 0x1, -R0 ;  /* 0x000000011212e824 */ /* 0x000fe400078e0a00 */
[----:B------:R-:W-:-:S04]  /*4de0*/  IMAD.MOV.U32 R0, RZ, RZ, R27 ;  /* 0x000000ffff007224 */ /* 0x000fc800078e001b */
[----:B------:R-:W-:Y:S01]  /*4df0*/  @!P4 IMAD.MOV R0, RZ, RZ, -R0 ;  /* 0x000000ffff00c224 */ /* 0x000fe200078e0a00 */
[----:B------:R-:W-:-:S04]  /*4e00*/  ISETP.GE.AND P4, PT, R20, RZ, PT ;  /* 0x000000ff1400720c */ /* 0x000fc80003f86270 */
[----:B------:R0:W-:Y:S04]  /*4e10*/  STL [R1+0x15b0], R0 ;  /* 0x0015b00001007387 */ /* 0x0001e80000100800 */
[----:B------:R-:W5:Y:S01]  /*4e20*/  LDL.LU R20, [R1+0x15b4] ;  /* 0x0015b40001147983 */ /* 0x000f620000300800 */
[----:B------:R-:W-:Y:S02]  /*4e30*/  @!P0 IMAD.MOV R28, RZ, RZ, -R28 ;  /* 0x000000ffff1c8224 */ /* 0x000fe400078e0a1c */
[----:B0-----:R-:W-:-:S05]  /*4e40*/  IMAD R0, R24, 0x40, R4 ;  /* 0x0000004018007824 */ /* 0x001fca00078e0204 */
[----:B------:R-:W-:Y:S02]  /*4e50*/  IADD3 R27, P6, R0, UR6, RZ ;  /* 0x00000006001b7c10 */ /* 0x000fe4000ffde0ff */
[----:B--2---:R-:W-:Y:S02]  /*4e60*/  ISETP.NE.AND P3, PT, R3, RZ, PT ;  /* 0x000000ff0300720c */ /* 0x004fe40003f65270 */
[----:B------:R-:W-:Y:S02]  /*4e70*/  LOP3.LUT R29, RZ, R3, RZ, 0x33, !PT ;  /* 0x00000003ff1d7212 */ /* 0x000fe400078e33ff */
[----:B------:R-:W-:Y:S01]  /*4e80*/  IADD3 R3, P0, R4, UR6, RZ ;  /* 0x0000000604037c10 */ /* 0x000fe2000ff1e0ff */
[----:B------:R-:W-:Y:S01]  /*4e90*/  @!P5 IMAD.MOV R12, RZ, RZ, -R12 ;  /* 0x000000ffff0cd224 */ /* 0x000fe200078e0a0c */
[C---:B---3--:R-:W-:Y:S01]  /*4ea0*/  SEL R15, R29.reuse, R15, !P3 ;  /* 0x0000000f1d0f7207 */ /* 0x048fe20005800000 */
[----:B------:R-:W-:Y:S01]  /*4eb0*/  @!P1 IMAD.MOV R16, RZ, RZ, -R16 ;  /* 0x000000ffff109224 */ /* 0x000fe200078e0a10 */
[C---:B----4-:R-:W-:Y:S01]  /*4ec0*/  SEL R7, R29.reuse, R7, !P3 ;  /* 0x000000071d077207 */ /* 0x050fe20005800000 */
[----:B------:R0:W-:Y:S01]  /*4ed0*/  STL [R1+0x148c], R3 ;  /* 0x00148c0301007387 */ /* 0x0001e20000100800 */
[----:B------:R-:W-:Y:S01]  /*4ee0*/  @!P2 IMAD.MOV R25, RZ, RZ, -R25 ;  /* 0x000000ffff19a224 */ /* 0x000fe200078e0a19 */
[C---:B------:R-:W-:Y:S01]  /*4ef0*/  SEL R28, R29.reuse, R28, !P3 ;  /* 0x0000001c1d1c7207 */ /* 0x040fe20005800000 */
[----:B------:R-:W-:Y:S01]  /*4f00*/  @!P4 IMAD.MOV R18, RZ, RZ, -R18 ;  /* 0x000000ffff12c224 */ /* 0x000fe200078e0a12 */
[C---:B-----5:R-:W-:Y:S01]  /*4f10*/  SEL R0, R29.reuse, R23, !P3 ;  /* 0x000000171d007207 */ /* 0x060fe20005800000 */
[----:B------:R-:W2:Y:S01]  /*4f20*/  LDL.LU R4, [R1] ;  /* 0x0000000001047983 */ /* 0x000ea20000300800 */
[----:B------:R-:W-:Y:S01]  /*4f30*/  UIMAD UR61, UR46, 0x7f, URZ ;  /* 0x0000007f2e3d78a4 */ /* 0x000fe2000f8e023f */
[C---:B------:R-:W-:Y:S01]  /*4f40*/  SEL R21, R29.reuse, R21, !P3 ;  /* 0x000000151d157207 */ /* 0x040fe20005800000 */
[----:B------:R-:W-:Y:S01]  /*4f50*/  UIMAD UR22, UR22, 0x3b, URZ ;  /* 0x0000003b161678a4 */ /* 0x000fe2000f8e023f */
[----:B------:R-:W-:Y:S01]  /*4f60*/  STL [R1+0x1490], R27 ;  /* 0x0014901b01007387 */ /* 0x000fe20000100800 */
[----:B------:R-:W-:Y:S01]  /*4f70*/  UIMAD UR24, UR24, 0x3a, URZ ;  /* 0x0000003a181878a4 */ /* 0x000fe2000f8e023f */
[----:B0-----:R-:W-:Y:S01]  /*4f80*/  SEL R3, R29, R19, !P3 ;  /* 0x000000131d037207 */ /* 0x001fe20005800000 */
[----:B------:R-:W-:Y:S01]  /*4f90*/  UIMAD UR20, UR20, 0x38, URZ ;  /* 0x00000038141478a4 */ /* 0x000fe2000f8e023f */
[----:B------:R0:W-:Y:S01]  /*4fa0*/  STL [R1+0xdc], R0 ;  /* 0x0000dc0001007387 */ /* 0x0001e20000100800 */
[----:B------:R-:W-:-:S02]  /*4fb0*/  UIMAD UR16, UR16, 0x37, URZ ;  /* 0x00000037101078a4 */ /* 0x000fc4000f8e023f */
[----:B------:R-:W-:Y:S01]  /*4fc0*/  UIMAD UR26, UR26, 0x36, URZ ;  /* 0x000000361a1a78a4 */ /* 0x000fe2000f8e023f */
[----:B------:R-:W-:Y:S01]  /*4fd0*/  STL [R1+0xd8], R21 ;  /* 0x0000d81501007387 */ /* 0x000fe20000100800 */
[----:B------:R-:W-:Y:S01]  /*4fe0*/  UIMAD UR12, UR12, 0x35, URZ ;  /* 0x000000350c0c78a4 */ /* 0x000fe2000f8e023f */
[C---:B------:R-:W-:Y:S01]  /*4ff0*/  SEL R14, R29.reuse, R14, !P3 ;  /* 0x0000000e1d0e7207 */ /* 0x040fe20005800000 */
[----:B------:R-:W-:Y:S02]  /*5000*/  UIMAD UR11, UR11, 0x34, URZ ;  /* 0x000000340b0b78a4 */ /* 0x000fe4000f8e023f */
[----:B------:R-:W-:Y:S01]  /*5010*/  UIMAD UR18, UR18, 0x33, URZ ;  /* 0x00000033121278a4 */ /* 0x000fe2000f8e023f */
[C---:B0-----:R-:W-:Y:S01]  /*5020*/  SEL R0, R29.reuse, R17, !P3 ;  /* 0x000000111d007207 */ /* 0x041fe20005800000 */
[----:B------:R0:W-:Y:S01]  /*5030*/  STL [R1+0xd4], R3 ;  /* 0x0000d40301007387 */ /* 0x0001e20000100800 */
[----:B------:R-:W-:Y:S02]  /*5040*/  UIMAD UR5, UR5, 0x32, URZ ;  /* 0x00000032050578a4 */ /* 0x000fe4000f8e023f */
[----:B------:R-:W-:Y:S01]  /*5050*/  UIMAD UR10, UR10, 0x31, URZ ;  /* 0x000000310a0a78a4 */ /* 0x000fe2000f8e023f */
[----:B------:R1:W-:Y:S01]  /*5060*/  STL [R1+0xd0], R0 ;  /* 0x0000d00001007387 */ /* 0x0003e20000100800 */
[----:B------:R-:W-:Y:S01]  /*5070*/  UIMAD UR27, UR27, 0x30, URZ ;  /* 0x000000301b1b78a4 */ /* 0x000fe2000f8e023f */
[C---:B------:R-:W-:Y:S01]  /*5080*/  SEL R9, R29.reuse, R9, !P3 ;  /* 0x000000091d097207 */ /* 0x040fe20005800000 */
[----:B------:R-:W-:Y:S01]  /*5090*/  UIMAD UR54, UR54, 0x2f, URZ ;  /* 0x0000002f363678a4 */ /* 0x000fe2000f8e023f */
[C---:B0-----:R-:W-:Y:S01]  /*50a0*/  SEL R3, R29.reuse, R11, !P3 ;  /* 0x0000000b1d037207 */ /* 0x041fe20005800000 */
[----:B------:R-:W-:Y:S01]  /*50b0*/  STL [R1+0xc8], R14 ;  /* 0x0000c80e01007387 */ /* 0x000fe20000100800 */
[----:B------:R-:W-:Y:S01]  /*50c0*/  UIMAD UR38, UR38, 0x2e, URZ ;  /* 0x0000002e262678a4 */ /* 0x000fe2000f8e023f */
[----:B-1----:R-:W-:-:S02]  /*50d0*/  SEL R0, R29, R10, !P3 ;  /* 0x0000000a1d007207 */ /* 0x002fc40005800000 */
[----:B------:R0:W-:Y:S01]  /*50e0*/  STL [R1+0xc0], R3 ;  /* 0x0000c00301007387 */ /* 0x0001e20000100800 */
[----:B------:R-:W-:Y:S02]  /*50f0*/  UIMAD UR19, UR19, 0x2d, URZ ;  /* 0x0000002d131378a4 */ /* 0x000fe4000f8e023f */
[----:B------:R-:W-:Y:S01]  /*5100*/  UIMAD UR58, UR58, 0x2c, URZ ;  /* 0x0000002c3a3a78a4 */ /* 0x000fe2000f8e023f */
[----:B------:R1:W-:Y:S01]  /*5110*/  STL [R1+0xbc], R0 ;  /* 0x0000bc0001007387 */ /* 0x0003e20000100800 */
[C---:B------:R-:W-:Y:S01]  /*5120*/  SEL R5, R29.reuse, R5, !P3 ;  /* 0x000000051d057207 */ /* 0x040fe20005800000 */
[----:B------:R-:W-:Y:S02]  /*5130*/  UIMAD UR50, UR50, 0x2b, URZ ;  /* 0x0000002b323278a4 */ /* 0x000fe4000f8e023f */
        /* <DEDUP_REMOVED lines=9> */
[----:B------:R-:W-:Y:S02]  /*51d0*/  UIMAD UR60, UR60, 0x26, URZ ;  /* 0x000000263c3c78a4 */ /* 0x000fe4000f8e023f */
[----:B------:R-:W-:Y:S02]  /*51e0*/  UIMAD UR56, UR56, 0x25, URZ ;  /* 0x00000025383878a4 */ /* 0x000fe4000f8e023f */
[----:B------:R-:W-:Y:S01]  /*51f0*/  UIMAD UR52, UR52, 0x24, URZ ;  /* 0x00000024343478a4 */ /* 0x000fe2000f8e023f */
[----:B0-----:R-:W-:Y:S01]  /*5200*/  SEL R3, R29, R26, !P3 ;  /* 0x0000001a1d037207 */ /* 0x001fe20005800000 */
[----:B------:R-:W-:-:S02]  /*5210*/  UIMAD UR48, UR48, 0x23, URZ ;  /* 0x00000023303078a4 */ /* 0x000fc4000f8e023f */
[----:B------:R-:W-:Y:S01]  /*5220*/  UIMAD UR44, UR44, 0x22, URZ ;  /* 0x000000222c2c78a4 */ /* 0x000fe2000f8e023f */
[----:B-1----:R-:W3:Y:S01]  /*5230*/  LDL.LU R0, [R1+0x4c] ;  /* 0x00004c0001007983 */ /* 0x002ee20000300800 */
[----:B------:R-:W-:Y:S02]  /*5240*/  UIMAD UR40, UR40, 0x21, URZ ;  /* 0x00000021282878a4 */ /* 0x000fe4000f8e023f */
[----:B------:R-:W-:Y:S01]  /*5250*/  USHF.L.U32 UR36, UR36, 0x5, URZ ;  /* 0x0000000524247899 */ /* 0x000fe2000800063f */
[----:B------:R-:W-:Y:S01]  /*5260*/  STL [R1+0xa4], R5 ;  /* 0x0000a40501007387 */ /* 0x000fe20000100800 */
[----:B------:R-:W-:Y:S02]  /*5270*/  UIMAD UR28, UR28, 0x1f, URZ ;  /* 0x0000001f1c1c78a4 */ /* 0x000fe4000f8e023f */
[----:B------:R-:W-:Y:S01]  /*5280*/  UIMAD UR25, UR25, 0x1e, URZ ;  /* 0x0000001e191978a4 */ /* 0x000fe2000f8e023f */
[----:B------:R-:W4:Y:S01]  /*5290*/  LDL.LU R24, [R1+0x40] ;  /* 0x0000400001187983 */ /* 0x000f220000300800 */
[----:B------:R-:W-:-:S02]  /*52a0*/  UIMAD UR21, UR21, 0x1d, URZ ;  /* 0x0000001d151578a4 */ /* 0x000fc4000f8e023f */
[----:B------:R-:W-:Y:S01]  /*52b0*/  UIMAD UR17, UR17, 0x1c, URZ ;  /* 0x0000001c111178a4 */ /* 0x000fe2000f8e023f */
[----:B------:R0:W-:Y:S01]  /*52c0*/  STL [R1+0xa0], R3 ;  /* 0x0000a00301007387 */ /* 0x0001e20000100800 */
[----:B------:R-:W-:Y:S02]  /*52d0*/  UIMAD UR13, UR13, 0x1b, URZ ;  /* 0x0000001b0d0d78a4 */ /* 0x000fe4000f8e023f */
[----:B------:R-:W-:Y:S01]  /*52e0*/  UIMAD UR9, UR9, 0x1a, URZ ;  /* 0x0000001a090978a4 */ /* 0x000fe2000f8e023f */
[----:B------:R-:W5:Y:S01]  /*52f0*/  LDL.LU R23, [R1+0x44] ;  /* 0x0000440001177983 */ /* 0x000f620000300800 */
[----:B------:R-:W-:Y:S01]  /*5300*/  UIMAD UR8, UR8, 0x19, URZ ;  /* 0x00000019080878a4 */ /* 0x000fe2000f8e023f */
[----:B------:R-:W-:Y:S02]  /*5310*/  ULDC UR6, c[0x0][0x238] ;  /* 0x00008e0000067ab9 */ /* 0x000fe40000000800 */
[----:B------:R-:W5:Y:S04]  /*5320*/  LDL.LU R21, [R1+0x48] ;  /* 0x0000480001157983 */ /* 0x000f680000300800 */
[----:B------:R-:W5:Y:S04]  /*5330*/  LDL.LU R19, [R1+0xec] ;  /* 0x0000ec0001137983 */ /* 0x000f680000300800 */
[----:B------:R-:W5:Y:S04]  /*5340*/  LDL.LU R17, [R1+0xe8] ;  /* 0x0000e80001117983 */ /* 0x000f680000300800 */
[----:B------:R-:W5:Y:S04]  /*5350*/  LDL.LU R14, [R1+0xe4] ;  /* 0x0000e400010e7983 */ /* 0x000f680000300800 */
[----:B------:R-:W5:Y:S01]  /*5360*/  LDL.LU R11, [R1+0x38] ;  /* 0x00003800010b7983 */ /* 0x000f620000300800 */
[----:B0-----:R-:W-:-:S03]  /*5370*/  SEL R3, R29, R20, !P3 ;  /* 0x000000141d037207 */ /* 0x001fc60005800000 */
[----:B------:R-:W5:Y:S04]  /*5380*/  LDL.LU R10, [R1+0xcc] ;  /* 0x0000cc00010a7983 */ /* 0x000f680000300800 */
[----:B------:R-:W5:Y:S04]  /*5390*/  LDL.LU R9, [R1+0xc4] ;  /* 0x0000c40001097983 */ /* 0x000f680000300800 */
[----:B------:R-:W5:Y:S04]  /*53a0*/  LDL.LU R8, [R1+0xb0] ;  /* 0x0000b00001087983 */ /* 0x000f680000300800 */
[----:B------:R-:W5:Y:S04]  /*53b0*/  LDL.LU R26, [R1+0xa8] ;  /* 0x0000a800011a7983 */ /* 0x000f680000300800 */
[----:B------:R-:W5:Y:S01]  /*53c0*/  LDL.LU R20, [R1+0x3c] ;  /* 0x00003c0001147983 */ /* 0x000f620000300800 */
[----:B--2---:R-:W-:-:S05]  /*53d0*/  SEL R4, R29, R4, !P3 ;  /* 0x000000041d047207 */ /* 0x004fca0005800000 */
[----:B------:R0:W-:Y:S04]  /*53e0*/  STL [R1+0x9c], R4 ;  /* 0x00009c0401007387 */ /* 0x0001e80000100800 */
[----:B------:R-:W2:Y:S04]  /*53f0*/  LDL.LU R6, [R1+0x8c] ;  /* 0x00008c0001067983 */ /* 0x000ea80000300800 */
[----:B------:R1:W-:Y:S04]  /*5400*/  STL [R1+0x88], R3 ;  /* 0x0000880301007387 */ /* 0x0003e80000100800 */
[----:B------:R-:W2:Y:S04]  /*5410*/  LDL.LU R5, [R1+0x90] ;  /* 0x0000900001057983 */ /* 0x000ea80000300800 */
[----:B0-----:R-:W2:Y:S04]  /*5420*/  LDL.LU R4, [R1+0x98] ;  /* 0x0000980001047983 */ /* 0x001ea80000300800 */
[----:B------:R-:W2:Y:S04]  /*5430*/  LDL.LU R27, [R1+0x60] ;  /* 0x00006000011b7983 */ /* 0x000ea80000300800 */
[----:B-1----:R-:W2:Y:S04]  /*5440*/  LDL.LU R3, [R1+0x68] ;  /* 0x0000680001037983 */ /* 0x002ea80000300800 */
[----:B------:R0:W-:Y:S02]  /*5450*/  STL [R1+0x84], R15 ;  /* 0x0000840f01007387 */ /* 0x0001e40000100800 */
[----:B0-----:R-:W-:-:S02]  /*5460*/  SEL R15, R29, R2, !P3 ;  /* 0x000000021d0f7207 */ /* 0x001fc40005800000 */
[----:B------:R-:W2:Y:S04]  /*5470*/  LDL.LU R2, [R1+0x34] ;  /* 0x0000340001027983 */ /* 0x000ea80000300800 */
[----:B------:R0:W-:Y:S04]  /*5480*/  STL [R1+0x80], R15 ;  /* 0x0000800f01007387 */ /* 0x0001e80000100800 */
[----:B------:R1:W-:Y:S01]  /*5490*/  STL [R1+0x78], R7 ;  /* 0x0000780701007387 */ /* 0x0003e20000100800 */
[----:B0-----:R-:W-:-:S03]  /*54a0*/  SEL R15, R29, R13, !P3 ;  /* 0x0000000d1d0f7207 */ /* 0x001fc60005800000 */
[----:B------:R-:W2:Y:S04]  /*54b0*/  LDL.LU R13, [R1+0x7c] ;  /* 0x00007c00010d7983 */ /* 0x000ea80000300800 */
[----:B-1----:R-:W2:Y:S04]  /*54c0*/  LDL.LU R7, [R1+0x50] ;  /* 0x0000500001077983 */ /* 0x002ea80000300800 */
[----:B------:R0:W-:Y:S01]  /*54d0*/  STL [R1+0x74], R15 ;  /* 0x0000740f01007387 */ /* 0x0001e20000100800 */
[C---:B---3--:R-:W-:Y:S02]  /*54e0*/  SEL R0, R29.reuse, R0, !P3 ;  /* 0x000000001d007207 */ /* 0x048fe40005800000 */
[----:B----4-:R-:W-:-:S02]  /*54f0*/  SEL R24, R29, R24, !P3 ;  /* 0x000000181d187207 */ /* 0x010fc40005800000 */
[C---:B0-----:R-:W-:Y:S02]  /*5500*/  SEL R15, R29.reuse, R22, !P3 ;  /* 0x000000161d0f7207 */ /* 0x041fe40005800000 */
[----:B------:R-:W3:Y:S01]  /*5510*/  LDL.LU R22, [R1+0x2c] ;  /* 0x00002c0001167983 */ /* 0x000ee20000300800 */
[----:B-----5:R-:W-:-:S03]  /*5520*/  SEL R23, R29, R23, !P3 ;  /* 0x000000171d177207 */ /* 0x020fc60005800000 */
[----:B------:R0:W-:Y:S01]  /*5530*/  STL [R1+0x70], R15 ;  /* 0x0000700f01007387 */ /* 0x0001e20000100800 */
[C---:B------:R-:W-:Y:S02]  /*5540*/  SEL R21, R29.reuse, R21, !P3 ;  /* 0x000000151d157207 */ /* 0x040fe40005800000 */
[C---:B------:R-:W-:Y:S01]  /*5550*/  SEL R19, R29.reuse, R19, !P3 ;  /* 0x000000131d137207 */ /* 0x040fe20005800000 */
[----:B0-----:R-:W4:Y:S01]  /*5560*/  LDL.LU R15, [R1+0x58] ;  /* 0x00005800010f7983 */ /* 0x001f220000300800 */
[C---:B------:R-:W-:Y:S02]  /*5570*/  SEL R17, R29.reuse, R17, !P3 ;  /* 0x000000111d117207 */ /* 0x040fe40005800000 */
[C---:B------:R-:W-:Y:S02]  /*5580*/  SEL R14, R29.reuse, R14, !P3 ;  /* 0x0000000e1d0e7207 */ /* 0x040fe40005800000 */
[C---:B------:R-:W-:Y:S02]  /*5590*/  SEL R11, R29.reuse, R11, !P3 ;  /* 0x0000000b1d0b7207 */ /* 0x040fe40005800000 */
[----:B------:R-:W-:-:S05]  /*55a0*/  SEL R20, R29, R20, !P3 ;  /* 0x000000141d147207 */ /* 0x000fca0005800000 */
[----:B------:R0:W-:Y:S04]  /*55b0*/  STL [R1+0x6c], R20 ;  /* 0x00006c1401007387 */ /* 0x0001e80000100800 */
[----:B0-----:R-:W5:Y:S04]  /*55c0*/  LDL.LU R20, [R1+0x30] ;  /* 0x0000300001147983 */ /* 0x001f680000300800 */
[----:B------:R0:W-:Y:S04]  /*55d0*/  STL [R1+0x64], R0 ;  /* 0x0000640001007387 */ /* 0x0001e80000100800 */
[----:B0-----:R-:W4:Y:S04]  /*55e0*/  LDL.LU R0, [R1+0x15b0] ;  /* 0x0015b00001007983 */ /* 0x001f280000300800 */
[----:B------:R0:W-:Y:S01]  /*55f0*/  STL [R1+0x5c], R24 ;  /* 0x00005c1801007387 */ /* 0x0001e20000100800 */
[----:B------:R-:W-:-:S03]  /*5600*/  SEL R10, R29, R10, !P3 ;  /* 0x0000000a1d0a7207 */ /* 0x000fc60005800000 */
[----:B0-----:R-:W5:Y:S04]  /*5610*/  LDL.LU R24, [R1+0x15ac] ;  /* 0x0015ac0001187983 */ /* 0x001f680000300800 */
[----:B------:R0:W-:Y:S01]  /*5620*/  STL [R1+0x54], R23 ;  /* 0x0000541701007387 */ /* 0x0001e20000100800 */
[----:B------:R-:W-:-:S03]  /*5630*/  SEL R9, R29, R9, !P3 ;  /* 0x000000091d097207 */ /* 0x000fc60005800000 */
[----:B0-----:R-:W4:Y:S04]  /*5640*/  LDL.LU R23, [R1+0x15a8] ;  /* 0x0015a80001177983 */ /* 0x001f280000300800 */
[----:B------:R0:W-:Y:S01]  /*5650*/  STL [R1+0x4c], R21 ;  /* 0x00004c1501007387 */ /* 0x0001e20000100800 */
[----:B------:R-:W-:-:S03]  /*5660*/  SEL R8, R29, R8, !P3 ;  /* 0x000000081d087207 */ /* 0x000fc60005800000 */
[----:B0-----:R-:W5:Y:S04]  /*5670*/  LDL.LU R21, [R1+0x15a4] ;  /* 0x0015a40001157983 */ /* 0x001f680000300800 */
[----:B------:R0:W-:Y:S01]  /*5680*/  STL [R1+0x48], R19 ;  /* 0x0000481301007387 */ /* 0x0001e20000100800 */
[----:B------:R-:W-:-:S03]  /*5690*/  SEL R26, R29, R26, !P3 ;  /* 0x0000001a1d1a7207 */ /* 0x000fc60005800000 */
[----:B0-----:R-:W4:Y:S04]  /*56a0*/  LDL.LU R19, [R1+0x15a0] ;  /* 0x0015a00001137983 */ /* 0x001f280000300800 */
[----:B------:R0:W-:Y:S04]  /*56b0*/  STL [R1+0x44], R17 ;  /* 0x0000441101007387 */ /* 0x0001e80000100800 */
[----:B0-----:R-:W5:Y:S04]  /*56c0*/  LDL.LU R17, [R1+0x159c] ;  /* 0x00159c0001117983 */ /* 0x001f680000300800 */
[----:B------:R0:W-:Y:S04]  /*56d0*/  STL [R1+0x40], R14 ;  /* 0x0000400e01007387 */ /* 0x0001e80000100800 */
        /* <DEDUP_REMOVED lines=10> */
[----:B0-----:R-:W3:Y:S01]  /*5780*/  LDL.LU R26, [R1+0x1584] ;  /* 0x00158400011a7983 */ /* 0x001ee20000300800 */
[----:B--2---:R-:W-:-:S02]  /*5790*/  SEL R6, R29, R6, !P3 ;  /* 0x000000061d067207 */ /* 0x004fc40005800000 */
[C---:B------:R-:W-:Y:S02]  /*57a0*/  SEL R5, R29.reuse, R5, !P3 ;  /* 0x000000051d057207 */ /* 0x040fe40005800000 */
[C---:B------:R-:W-:Y:S02]  /*57b0*/  SEL R4, R29.reuse, R4, !P3 ;  /* 0x000000041d047207 */ /* 0x040fe40005800000 */
[----:B---3--:R-:W-:-:S05]  /*57c0*/  SEL R26, R29, R26, !P3 ;  /* 0x0000001a1d1a7207 */ /* 0x008fca0005800000 */
[----:B------:R0:W-:Y:S04]  /*57d0*/  STL [R1+0x1c], R26 ;  /* 0x00001c1a01007387 */ /* 0x0001e80000100800 */
[----:B0-----:R-:W2:Y:S04]  /*57e0*/  LDL.LU R26, [R1+0x94] ;  /* 0x00009400011a7983 */ /* 0x001ea80000300800 */
[----:B------:R0:W-:Y:S04]  /*57f0*/  STL [R1+0x18], R6 ;  /* 0x0000180601007387 */ /* 0x0001e80000100800 */
[----:B0-----:R-:W3:Y:S04]  /*5800*/  LDL.LU R6, [R1+0x1580] ;  /* 0x0015800001067983 */ /* 0x001ee80000300800 */
[----:B------:R0:W-:Y:S04]  /*5810*/  STL [R1+0x14], R5 ;  /* 0x0000140501007387 */ /* 0x0001e80000100800 */
[----:B0-----:R-:W3:Y:S04]  /*5820*/  LDL.LU R5, [R1+0x157c] ;  /* 0x00157c0001057983 */ /* 0x001ee80000300800 */
[----:B------:R0:W-:Y:S04]  /*5830*/  STL [R1+0x10], R4 ;  /* 0x0000100401007387 */ /* 0x0001e80000100800 */
[----:B0-----:R-:W3:Y:S01]  /*5840*/  LDL.LU R4, [R1+0x1578] ;  /* 0x0015780001047983 */ /* 0x001ee20000300800 */
[----:B------:R-:W-:-:S02]  /*5850*/  SEL R27, R29, R27, !P3 ;  /* 0x0000001b1d1b7207 */ /* 0x000fc40005800000 */
[C---:B------:R-:W-:Y:S02]  /*5860*/  SEL R22, R29.reuse, R22, !P3 ;  /* 0x000000161d167207 */ /* 0x040fe40005800000 */
[C---:B------:R-:W-:Y:S02]  /*5870*/  SEL R3, R29.reuse, R3, !P3 ;  /* 0x000000031d037207 */ /* 0x040fe40005800000 */
[C---:B------:R-:W-:Y:S02]  /*5880*/  SEL R2, R29.reuse, R2, !P3 ;  /* 0x000000021d027207 */ /* 0x040fe40005800000 */
[C---:B------:R-:W-:Y:S02]  /*5890*/  SEL R7, R29.reuse, R7, !P3 ;  /* 0x000000071d077207 */ /* 0x040fe40005800000 */
[C---:B----4-:R-:W-:Y:S02]  /*58a0*/  SEL R8, R29.reuse, R8, !P3 ;  /* 0x000000081d087207 */ /* 0x050fe40005800000 */
[----:B-----5:R-:W-:-:S02]  /*58b0*/  SEL R9, R29, R9, !P3 ;  /* 0x000000091d097207 */ /* 0x020fc40005800000 */
[C---:B------:R-:W-:Y:S02]  /*58c0*/  SEL R10, R29.reuse, R10, !P3 ;  /* 0x0000000a1d0a7207 */ /* 0x040fe40005800000 */
[C---:B------:R-:W-:Y:S02]  /*58d0*/  SEL R11, R29.reuse, R11, !P3 ;  /* 0x0000000b1d0b7207 */ /* 0x040fe40005800000 */
[C---:B------:R-:W-:Y:S02]  /*58e0*/  SEL R14, R29.reuse, R14, !P3 ;  /* 0x0000000e1d0e7207 */ /* 0x040fe40005800000 */
[C---:B------:R-:W-:Y:S02]  /*58f0*/  SEL R17, R29.reuse, R17, !P3 ;  /* 0x000000111d117207 */ /* 0x040fe40005800000 */
[C---:B------:R-:W-:Y:S02]  /*5900*/  SEL R19, R29.reuse, R19, !P3 ;  /* 0x000000131d137207 */ /* 0x040fe40005800000 */
[----:B------:R-:W-:-:S02]  /*5910*/  SEL R21, R29, R21, !P3 ;  /* 0x000000151d157207 */ /* 0x000fc40005800000 */
[C---:B------:R-:W-:Y:S02]  /*5920*/  SEL R23, R29.reuse, R23, !P3 ;  /* 0x000000171d177207 */ /* 0x040fe40005800000 */
[C---:B------:R-:W-:Y:S02]  /*5930*/  SEL R24, R29.reuse, R24, !P3 ;  /* 0x000000181d187207 */ /* 0x040fe40005800000 */
[C---:B------:R-:W-:Y:S02]  /*5940*/  SEL R0, R29.reuse, R0, !P3 ;  /* 0x000000001d007207 */ /* 0x040fe40005800000 */
[C---:B------:R-:W-:Y:S02]  /*5950*/  SEL R25, R29.reuse, R25, !P3 ;  /* 0x000000191d197207 */ /* 0x040fe40005800000 */
[C---:B------:R-:W-:Y:S02]  /*5960*/  SEL R18, R29.reuse, R18, !P3 ;  /* 0x000000121d127207 */ /* 0x040fe40005800000 */
[----:B--2---:R-:W-:-:S05]  /*5970*/  SEL R26, R29, R26, !P3 ;  /* 0x0000001a1d1a7207 */ /* 0x004fca0005800000 */
[----:B------:R-:W-:Y:S04]  /*5980*/  STL [R1+0xc], R26 ;  /* 0x00000c1a01007387 */ /* 0x000fe80000100800 */
[----:B------:R0:W-:Y:S02]  /*5990*/  STL [R1+0x1500], R27 ;  /* 0x0015001b01007387 */ /* 0x0001e40000100800 */
[----:B0-----:R-:W0:Y:S01]  /*59a0*/  S2R R27, SR_TID.X ;  /* 0x00000000001b7919 */ /* 0x001e220000002100 */
[C---:B------:R-:W-:Y:S01]  /*59b0*/  SEL R26, R29.reuse, R13, !P3 ;  /* 0x0000000d1d1a7207 */ /* 0x040fe20005800000 */
[----:B------:R-:W-:Y:S04]  /*59c0*/  STL [R1+0x8], R22 ;  /* 0x0000081601007387 */ /* 0x000fe80000100800 */
[----:B------:R-:W-:Y:S04]  /*59d0*/  STL [R1+0x1504], R3 ;  /* 0x0015040301007387 */ /* 0x000fe80000100800 */
[----:B------:R1:W-:Y:S01]  /*59e0*/  STL [R1+0x1508], R26 ;  /* 0x0015081a01007387 */ /* 0x0003e20000100800 */
[C---:B------:R-:W-:Y:S01]  /*59f0*/  SEL R13, R29.reuse, R15, !P3 ;  /* 0x0000000f1d0d7207 */ /* 0x040fe20005800000 */
[----:B-1----:R-:W1:Y:S01]  /*5a00*/  LDC R26, c[0x0][0x23c] ;  /* 0x00008f00ff1a7b82 */ /* 0x002e620000000800 */
[C---:B------:R-:W-:Y:S01]  /*5a10*/  SEL R15, R29.reuse, R20, !P3 ;  /* 0x000000141d0f7207 */ /* 0x040fe20005800000 */
[----:B------:R-:W-:Y:S01]  /*5a20*/  STL [R1+0x150c], R2 ;  /* 0x00150c0201007387 */ /* 0x000fe20000100800 */
[----:B---3--:R-:W-:-:S02]  /*5a30*/  SEL R4, R29, R4, !P3 ;  /* 0x000000041d047207 */ /* 0x008fc40005800000 */
[C---:B------:R-:W-:Y:S01]  /*5a40*/  SEL R5, R29.reuse, R5, !P3 ;  /* 0x000000051d057207 */ /* 0x040fe20005800000 */
[----:B------:R-:W-:Y:S01]  /*5a50*/  STL [R1+0x1510], R7 ;  /* 0x0015100701007387 */ /* 0x000fe20000100800 */
[----:B------:R-:W-:-:S03]  /*5a60*/  SEL R6, R29, R6, !P3 ;  /* 0x000000061d067207 */ /* 0x000fc60005800000 */
[----:B------:R-:W-:Y:S04]  /*5a70*/  STL [R1+0x1514], R13 ;  /* 0x0015140d01007387 */ /* 0x000fe80000100800 */
[----:B------:R2:W-:Y:S04]  /*5a80*/  STL [R1+0x1518], R15 ;  /* 0x0015180f01007387 */ /* 0x0005e80000100800 */
[----:B------:R-:W-:Y:S01]  /*5a90*/  STL [R1+0x151c], R4 ;  /* 0x00151c0401007387 */ /* 0x000fe20000100800 */
[----:B0-----:R-:W-:-:S03]  /*5aa0*/  LOP3.LUT R27, R27, 0x3f, RZ, 0xc0, !PT ;  /* 0x0000003f1b1b7812 */ /* 0x001fc600078ec0ff */
[----:B------:R-:W-:Y:S04]  /*5ab0*/  STL [R1+0x1520], R5 ;  /* 0x0015200501007387 */ /* 0x000fe80000100800 */
[----:B------:R-:W-:Y:S04]  /*5ac0*/  STL [R1+0x1524], R6 ;  /* 0x0015240601007387 */ /* 0x000fe80000100800 */
[----:B------:R-:W-:Y:S04]  /*5ad0*/  STL [R1+0x1528], R8 ;  /* 0x0015280801007387 */ /* 0x000fe80000100800 */
[----:B------:R-:W-:Y:S04]  /*5ae0*/  STL [R1+0x152c], R9 ;  /* 0x00152c0901007387 */ /* 0x000fe80000100800 */
[----:B------:R-:W-:Y:S01]  /*5af0*/  STL [R1+0x1530], R10 ;  /* 0x0015300a01007387 */ /* 0x000fe20000100800 */
[----:B-1----:R-:W-:-:S03]  /*5b00*/  IMAD R3, R27, R26, RZ ;  /* 0x0000001a1b037224 */ /* 0x002fc600078e02ff */
[----:B------:R-:W-:Y:S01]  /*5b10*/  STL [R1+0x1534], R11 ;  /* 0x0015340b01007387 */ /* 0x000fe20000100800 */
[----:B------:R-:W-:-:S03]  /*5b20*/  SEL R20, R29, R12, !P3 ;  /* 0x0000000c1d147207 */ /* 0x000fc60005800000 */
[----:B------:R-:W-:Y:S01]  /*5b30*/  STL [R1+0x1538], R14 ;  /* 0x0015380e01007387 */ /* 0x000fe20000100800 */
[----:B------:R-:W-:-:S03]  /*5b40*/  SEL R22, R29, R16, !P3 ;  /* 0x000000101d167207 */ /* 0x000fc60005800000 */
[----:B------:R-:W-:Y:S04]  /*5b50*/  STL [R1+0x153c], R17 ;  /* 0x00153c1101007387 */ /* 0x000fe80000100800 */
[----:B------:R-:W-:Y:S04]  /*5b60*/  STL [R1+0x1540], R19 ;  /* 0x0015401301007387 */ /* 0x000fe80000100800 */
[----:B------:R-:W-:Y:S01]  /*5b70*/  STL [R1+0x1544], R21 ;  /* 0x0015441501007387 */ /* 0x000fe20000100800 */
[----:B------:R-:W-:-:S03]  /*5b80*/  LEA.HI.X.SX32 R12, R3, UR7, 0x1, P0 ;  /* 0x00000007030c7c11 */ /* 0x000fc600080f0eff */
[----:B------:R-:W-:Y:S04]  /*5b90*/  STL [R1+0x1548], R23 ;  /* 0x0015481701007387 */ /* 0x000fe80000100800 */
[----:B------:R-:W-:Y:S04]  /*5ba0*/  STL [R1+0x154c], R24 ;  /* 0x00154c1801007387 */ /* 0x000fe80000100800 */
[----:B------:R0:W-:Y:S04]  /*5bb0*/  STL [R1+0x1550], R0 ;  /* 0x0015500001007387 */ /* 0x0001e80000100800 */
[----:B------:R-:W-:Y:S04]  /*5bc0*/  STL [R1+0x1554], R28 ;  /* 0x0015541c01007387 */ /* 0x000fe80000100800 */
[----:B------:R-:W-:Y:S04]  /*5bd0*/  STL [R1+0x1558], R20 ;  /* 0x0015581401007387 */ /* 0x000fe80000100800 */
[----:B------:R-:W-:Y:S04]  /*5be0*/  STL [R1+0x155c], R22 ;  /* 0x00155c1601007387 */ /* 0x000fe80000100800 */
[----:B------:R-:W-:Y:S04]  /*5bf0*/  STL [R1+0x1560], R25 ;  /* 0x0015601901007387 */ /* 0x000fe80000100800 */
[----:B------:R-:W-:Y:S04]  /*5c00*/  STL [R1+0x1564], R18 ;  /* 0x0015641201007387 */ /* 0x000fe80000100800 */
[----:B------:R1:W-:Y:S04]  /*5c10*/  STL [R1+0x1484], R12 ;  /* 0x0014840c01007387 */ /* 0x0003e80000100800 */
[----:B--2---:R-:W2:Y:S04]  /*5c20*/  LDL.LU R15, [R1+0xdc] ;  /* 0x0000dc00010f7983 */ /* 0x004ea80000300800 */
[----:B------:R-:W0:Y:S01]  /*5c30*/  LDL.LU R13, [R1+0xd8] ;  /* 0x0000d800010d7983 */ /* 0x000e220000300800 */
[----:B------:R-:W-:-:S03]  /*5c40*/  IMAD R27, R27, R26, RZ ;  /* 0x0000001a1b1b7224 */ /* 0x000fc600078e02ff */
[----:B------:R-:W1:Y:S01]  /*5c50*/  LDL.LU R7, [R1+0xd4] ;  /* 0x0000d40001077983 */ /* 0x000e620000300800 */
[----:B------:R-:W-:-:S03]  /*5c60*/  IMAD R27, R26, 0x40, R27 ;  /* 0x000000401a1b7824 */ /* 0x000fc600078e021b */
[----:B------:R-:W3:Y:S04]  /*5c70*/  LDL.LU R2, [R1+0xd0] ;  /* 0x0000d00001027983 */ /* 0x000ee80000300800 */
[----:B------:R-:W4:Y:S01]  /*5c80*/  LDL.LU R26, [R1+0xc8] ;  /* 0x0000c800011a7983 */ /* 0x000f220000300800 */
[----:B------:R-:W-:Y:S01]  /*5c90*/  LEA.HI.X.SX32 R16, R27, UR7, 0x1, P6 ;  /* 0x000000071b107c11 */ /* 0x000fe2000b0f0eff */
[----:B------:R-:W-:Y:S02]  /*5ca0*/  ULDC UR7, c[0x0][0x238] ;  /* 0x00008e0000077ab9 */ /* 0x000fe40000000800 */
[----:B------:R-:W5:Y:S04]  /*5cb0*/  LDL.LU R3, [R1+0xc0] ;  /* 0x0000c00001037983 */ /* 0x000f680000300800 */
[----:B------:R-:W5:Y:S04]  /*5cc0*/  LDL.LU R27, [R1+0xbc] ;  /* 0x0000bc00011b7983 */ /* 0x000f680000300800 */
[----:B------:R-:W-:Y:S01]  /*5cd0*/  STL [R1+0x1488], R16 ;  /* 0x0014881001007387 */ /* 0x000fe20000100800 */
[----:B--2---:R-:W-:-:S02]  /*5ce0*/  IMAD R29, R15, UR35, RZ ;  /* 0x000000230f1d7c24 */ /* 0x004fc4000f8e02ff */
[----:B0-----:R-:W-:Y:S02]  /*5cf0*/  IMAD R0, R13, UR35, RZ ;  /* 0x000000230d007c24 */ /* 0x001fe4000f8e02ff */
[----:B-1----:R-:W-:Y:S01]  /*5d00*/  IMAD R12, R7, UR35, RZ ;  /* 0x00000023070c7c24 */ /* 0x002fe2000f8e02ff */
[----:B------:R-:W-:Y:S04]  /*5d10*/  STL [R1+0x1568], R29 ;  /* 0x0015681d01007387 */ /* 0x000fe80000100800 */
[----:B------:R-:W-:Y:S04]  /*5d20*/  STL [R1+0x156c], R12 ;  /* 0x00156c0c01007387 */ /* 0x000fe80000100800 */
[----:B------:R3:W-:Y:S01]  /*5d30*/  STL [R1+0x2c], R0 ;  /* 0x00002c0001007387 */ /* 0x0007e20000100800 */
[----:B----4-:R-:W-:-:S02]  /*5d40*/  IMAD R4, R26, UR35, RZ ;  /* 0x000000231a047c24 */ /* 0x010fc4000f8e02ff */
[----:B---3--:R-:W-:-:S05]  /*5d50*/  IMAD R0, R2, UR35, RZ ;  /* 0x0000002302007c24 */ /* 0x008fca000f8e02ff */
[----:B------:R0:W-:Y:S04]  /*5d60*/  STL [R1+0x34], R0 ;  /* 0x0000340001007387 */ /* 0x0001e80000100800 */
[----:B------:R-:W-:Y:S04]  /*5d70*/  STL [R1+0x50], R4 ;  /* 0x0000500401007387 */ /* 0x000fe80000100800 */
[----:B------:R-:W2:Y:S01]  /*5d80*/  LDL.LU R12, [R1+0xac] ;  /* 0x0000ac00010c7983 */ /* 0x000ea20000300800 */
[----:B-----5:R-:W-:Y:S02]  /*5d90*/  IMAD R2, R3, UR35, RZ ;  /* 0x0000002303027c24 */ /* 0x020fe4000f8e02ff */
[----:B0-----:R-:W-:-:S03]  /*5da0*/  IMAD R0, R27, UR35, RZ ;  /* 0x000000231b007c24 */ /* 0x001fc6000f8e02ff */
[----:B------:R-:W-:Y:S04]  /*5db0*/  STL [R1+0x58], R2 ;  /* 0x0000580201007387 */ /* 0x000fe80000100800 */
[----:B--2---:R0:W-:Y:S04]  /*5dc0*/  STL [R1+0x1570], R12 ;  /* 0x0015700c01007387 */ /* 0x0041e80000100800 */
[----:B------:R-:W-:Y:S04]  /*5dd0*/  STL [R1+0x60], R0 ;  /* 0x0000600001007387 */ /* 0x000fe80000100800 */
[----:B0-----:R-:W2:Y:S04]  /*5de0*/  LDL.LU R12, [R1+0xb4] ;  /* 0x0000b400010c7983 */ /* 0x001ea80000300800 */
[----:B--2---:R0:W-:Y:S04]  /*5df0*/  STL [R1+0x1574], R12 ;  /* 0x0015740c01007387 */ /* 0x0041e80000100800 */
[----:B0-----:R-:W2:Y:S04]  /*5e00*/  LDL.LU R12, [R1+0xb8] ;  /* 0x0000b800010c7983 */ /* 0x001ea80000300800 */
[----:B------:R-:W3:Y:S04]  /*5e10*/  LDL.LU R29, [R1+0xa4] ;  /* 0x0000a400011d7983 */ /* 0x000ee80000300800 */
[----:B------:R-:W4:Y:S04]  /*5e20*/  LDL.LU R18, [R1+0xa0] ;  /* 0x0000a00001127983 */ /* 0x000f280000300800 */
[----:B------:R-:W5:Y:S04]  /*5e30*/  LDL.LU R25, [R1+0x9c] ;  /* 0x00009c0001197983 */ /* 0x000f680000300800 */
        /* <DEDUP_REMOVED lines=24> */
[----:B------:R-:W5:Y:S01]  /*5fc0*/  LDL.LU R16, [R1+0x8] ;  /* 0x0000080001107983 */ /* 0x000f620000300800 */
[----:B--2---:R-:W-:-:S05]  /*5fd0*/  IMAD R12, R12, UR35, RZ ;  /* 0x000000230c0c7c24 */ /* 0x004fca000f8e02ff */
[----:B------:R0:W-:Y:S04]  /*5fe0*/  STL [R1+0x68], R12 ;  /* 0x0000680c01007387 */ /* 0x0001e80000100800 */
[----:B0-----:R-:W2:Y:S02]  /*5ff0*/  LDL.LU R12, [R1+0x1574] ;  /* 0x00157400010c7983 */ /* 0x001ea40000300800 */
[----:B--2---:R-:W-:-:S05]  /*6000*/  IMAD R12, R12, UR35, RZ ;  /* 0x000000230c0c7c24 */ /* 0x004fca000f8e02ff */
[----:B------:R0:W-:Y:S04]  /*6010*/  STL [R1+0x7c], R12 ;  /* 0x00007c0c01007387 */ /* 0x0001e80000100800 */
[----:B0-----:R-:W2:Y:S01]  /*6020*/  LDL.LU R12, [R1+0x1570] ;  /* 0x00157000010c7983 */ /* 0x001ea20000300800 */
[----:B---3--:R-:W-:Y:S02]  /*6030*/  IMAD R29, R29, UR35, RZ ;  /* 0x000000231d1d7c24 */ /* 0x008fe4000f8e02ff */
[----:B----4-:R-:W-:Y:S02]  /*6040*/  IMAD R18, R18, UR35, RZ ;  /* 0x0000002312127c24 */ /* 0x010fe4000f8e02ff */
[----:B-----5:R-:W-:Y:S02]  /*6050*/  IMAD R25, R25, UR35, RZ ;  /* 0x0000002319197c24 */ /* 0x020fe4000f8e02ff */
[----:B------:R-:W-:-:S02]  /*6060*/  IMAD R22, R22, UR35, RZ ;  /* 0x0000002316167c24 */ /* 0x000fc4000f8e02ff */
[----:B------:R-:W-:Y:S02]  /*6070*/  IMAD R20, R20, UR35, RZ ;  /* 0x0000002314147c24 */ /* 0x000fe4000f8e02ff */
[----:B------:R-:W-:Y:S02]  /*6080*/  IMAD R28, R28, UR35, RZ ;  /* 0x000000231c1c7c24 */ /* 0x000fe4000f8e02ff */
[----:B------:R-:W-:Y:S02]  /*6090*/  IMAD R0, R0, UR35, RZ ;  /* 0x0000002300007c24 */ /* 0x000fe4000f8e02ff */
[----:B------:R-:W-:Y:S02]  /*60a0*/  IMAD R24, R24, UR35, RZ ;  /* 0x0000002318187c24 */ /* 0x000fe4000f8e02ff */
[----:B------:R-:W-:Y:S02]  /*60b0*/  IMAD R23, R23, UR35, RZ ;  /* 0x0000002317177c24 */ /* 0x000fe4000f8e02ff */
        /* <DEDUP_REMOVED lines=18> */
[----:B--2---:R-:W-:-:S05]  /*61e0*/  IMAD R12, R12, UR35, RZ ;  /* 0x000000230c0c7c24 */ /* 0x004fca000f8e02ff */
[----:B------:R0:W-:Y:S04]  /*61f0*/  STL [R1+0x8c], R12 ;  /* 0x00008c0c01007387 */ /* 0x0001e80000100800 */
[----:B0-----:R-:W2:Y:S04]  /*6200*/  LDL.LU R12, [R1+0x156c] ;  /* 0x00156c00010c7983 */ /* 0x001ea80000300800 */
[----:B------:R0:W-:Y:S04]  /*6210*/  STL [R1+0x90], R29 ;  /* 0x0000901d01007387 */ /* 0x0001e80000100800 */
[----:B0-----:R-:W3:Y:S04]  /*6220*/  LDL.LU R29, [R1+0x1568] ;  /* 0x00156800011d7983 */ /* 0x001ee80000300800 */
[----:B------:R0:W-:Y:S04]  /*6230*/  STL [R1+0x94], R18 ;  /* 0x0000941201007387 */ /* 0x0001e80000100800 */
[----:B0-----:R-:W4:Y:S04]  /*6240*/  LDL.LU R18, [R1+0x1564] ;  /* 0x0015640001127983 */ /* 0x001f280000300800 */
[----:B------:R0:W-:Y:S04]  /*6250*/  STL [R1+0x98], R25 ;  /* 0x0000981901007387 */ /* 0x0001e80000100800 */
[----:B0-----:R-:W5:Y:S04]  /*6260*/  LDL.LU R25, [R1+0x1560] ;  /* 0x0015600001197983 */ /* 0x001f680000300800 */
        /* <DEDUP_REMOVED lines=47> */
[----:B0-----:R-:W5:Y:S01]  /*6560*/  LDL.LU R27, [R1+0x1500] ;  /* 0x00150000011b7983 */ /* 0x001f620000300800 */
[----:B------:R-:W-:-:S05]  /*6570*/  IMAD R16, R16, UR35, RZ ;  /* 0x0000002310107c24 */ /* 0x000fca000f8e02ff */
[----:B------:R4:W-:Y:S02]  /*6580*/  STL [R1+0x8], R16 ;  /* 0x0000081001007387 */ /* 0x0009e40000100800 */
[----:B----4-:R-:W-:Y:S02]  /*6590*/  IMAD R16, R3, UR35, RZ ;  /* 0x0000002303107c24 */ /* 0x010fe4000f8e02ff */
[----:B---3--:R-:W-:Y:S02]  /*65a0*/  IMAD R3, R26, UR35, RZ ;  /* 0x000000231a037c24 */ /* 0x008fe4000f8e02ff */
[----:B-----5:R-:W-:-:S05]  /*65b0*/  IMAD R27, R27, UR35, RZ ;  /* 0x000000231b1b7c24 */ /* 0x020fca000f8e02ff */
[----:B------:R-:W-:Y:S04]  /*65c0*/  STL [R1+0x4], R27 ;  /* 0x0000041b01007387 */ /* 0x000fe80000100800 */
[----:B------:R-:W3:Y:S04]  /*65d0*/  LDL.LU R26, [R1+0x120] ;  /* 0x00012000011a7983 */ /* 0x000ee80000300800 */
[----:B------:R2:W-:Y:S04]  /*65e0*/  STL [R1+0xa0], R16 ;  /* 0x0000a01001007387 */ /* 0x0005e80000100800 */
[----:B------:R0:W-:Y:S01]  /*65f0*/  STL [R1+0xa4], R3 ;  /* 0x0000a40301007387 */ /* 0x0001e20000100800 */
[----:B--2---:R-:W-:-:S03]  /*6600*/  IMAD R16, R2, UR35, RZ ;  /* 0x0000002302107c24 */ /* 0x004fc6000f8e02ff */
[----:B------:R-:W2:Y:S01]  /*6610*/  LDL.LU R2, [R1+0x128] ;  /* 0x0001280001027983 */ /* 0x000ea20000300800 */
[----:B0-----:R-:W-:-:S03]  /*6620*/  IMAD R3, R7, UR35, RZ ;  /* 0x0000002307037c24 */ /* 0x001fc6000f8e02ff */
[----:B------:R-:W-:Y:S01]  /*6630*/  STL [R1+0xac], R16 ;  /* 0x0000ac1001007387 */ /* 0x000fe20000100800 */
[----:B------:R-:W-:Y:S02]  /*6640*/  IMAD R13, R13, UR35, RZ ;  /* 0x000000230d0d7c24 */ /* 0x000fe4000f8e02ff */
[----:B------:R-:W-:Y:S01]  /*6650*/  IMAD R7, R15, UR35, RZ ;  /* 0x000000230f077c24 */ /* 0x000fe2000f8e02ff */
[----:B------:R0:W-:Y:S01]  /*6660*/  STL [R1+0xb0], R3 ;  /* 0x0000b00301007387 */ /* 0x0001e20000100800 */
[----:B------:R-:W-:-:S03]  /*6670*/  IMAD R5, R5, UR35, RZ ;  /* 0x0000002305057c24 */ /* 0x000fc6000f8e02ff */
[----:B------:R-:W-:Y:S01]  /*6680*/  STL [R1+0xb8], R13 ;  /* 0x0000b80d01007387 */ /* 0x000fe20000100800 */
[----:B0-----:R-:W-:-:S03]  /*6690*/  IMAD R3, R4, UR35, RZ ;  /* 0x0000002304037c24 */ /* 0x001fc6000f8e02ff */
[----:B------:R-:W-:Y:S01]  /*66a0*/  STL [R1+0xc0], R7 ;  /* 0x0000c00701007387 */ /* 0x000fe20000100800 */
[----:B------:R-:W-:-:S03]  /*66b0*/  IMAD R4, R6, UR35, RZ ;  /* 0x0000002306047c24 */ /* 0x000fc6000f8e02ff */
[----:B------:R0:W-:Y:S04]  /*66c0*/  STL [R1+0xc4], R3 ;  /* 0x0000c40301007387 */ /* 0x0001e80000100800 */
[----:B------:R1:W-:Y:S01]  /*66d0*/  STL [R1+0xcc], R5 ;  /* 0x0000cc0501007387 */ /* 0x0003e20000100800 */
[----:B0-----:R-:W-:-:S03]  /*66e0*/  IMAD R3, R8, UR35, RZ ;  /* 0x0000002308037c24 */ /* 0x001fc6000f8e02ff */
[----:B------:R0:W-:Y:S01]  /*66f0*/  STL [R1+0xd0], R4 ;  /* 0x0000d00401007387 */ /* 0x0001e20000100800 */
[----:B-1----:R-:W-:-:S03]  /*6700*/  IMAD R5, R9, UR35, RZ ;  /* 0x0000002309057c24 */ /* 0x002fc6000f8e02ff */
[----:B------:R1:W-:Y:S01]  /*6710*/  STL [R1+0xd8], R3 ;  /* 0x0000d80301007387 */ /* 0x0003e20000100800 */
[----:B0-----:R-:W-:-:S03]  /*6720*/  IMAD R4, R10, UR35, RZ ;  /* 0x000000230a047c24 */ /* 0x001fc6000f8e02ff */
[----:B------:R0:W-:Y:S01]  /*6730*/  STL [R1+0xdc], R5 ;  /* 0x0000dc0501007387 */ /* 0x0001e20000100800 */
[----:B-1----:R-:W-:-:S03]  /*6740*/  IMAD R3, R11, UR35, RZ ;  /* 0x000000230b037c24 */ /* 0x002fc6000f8e02ff */
[----:B------:R1:W-:Y:S04]  /*6750*/  STL [R1+0xe4], R4 ;  /* 0x0000e40401007387 */ /* 0x0003e80000100800 */
[----:B------:R4:W-:Y:S01]  /*6760*/  STL [R1+0xec], R3 ;  /* 0x0000ec0301007387 */ /* 0x0009e20000100800 */
[----:B0-----:R-:W-:Y:S02]  /*6770*/  IMAD R5, R14, UR35, RZ ;  /* 0x000000230e057c24 */ /* 0x001fe4000f8e02ff */
[----:B-1----:R-:W-:-:S03]  /*6780*/  IMAD R4, R17, UR35, RZ ;  /* 0x0000002311047c24 */ /* 0x002fc6000f8e02ff */
[----:B------:R0:W-:Y:S01]  /*6790*/  STL [R1+0xf0], R5 ;  /* 0x0000f00501007387 */ /* 0x0001e20000100800 */
[----:B----4-:R-:W-:-:S03]  /*67a0*/  IMAD R3, R19, UR35, RZ ;  /* 0x0000002313037c24 */ /* 0x010fc6000f8e02ff */
[----:B------:R1:W-:Y:S01]  /*67b0*/  STL [R1+0xf8], R4 ;  /* 0x0000f80401007387 */ /* 0x0003e20000100800 */
[----:B------:R-:W-:-:S03]  /*67c0*/  IMAD R0, R0, UR35, RZ ;  /* 0x0000002300007c24 */ /* 0x000fc6000f8e02ff */
[----:B------:R4:W-:Y:S01]  /*67d0*/  STL [R1+0xfc], R3 ;  /* 0x0000fc0301007387 */ /* 0x0009e20000100800 */
[----:B0-----:R-:W-:Y:S02]  /*67e0*/  IMAD R5, R21, UR35, RZ ;  /* 0x0000002315057c24 */ /* 0x001fe4000f8e02ff */
[----:B-1----:R-:W-:-:S03]  /*67f0*/  IMAD R4, R23, UR35, RZ ;  /* 0x0000002317047c24 */ /* 0x002fc6000f8e02ff */
[----:B------:R-:W-:Y:S01]  /*6800*/  STL [R1+0x104], R5 ;  /* 0x0001040501007387 */ /* 0x000fe20000100800 */
[----:B----4-:R-:W-:-:S03]  /*6810*/  IMAD R3, R24, UR35, RZ ;  /* 0x0000002318037c24 */ /* 0x010fc6000f8e02ff */
[----:B------:R-:W-:Y:S01]  /*6820*/  STL [R1+0x108], R4 ;  /* 0x0001080401007387 */ /* 0x000fe20000100800 */
[----:B------:R-:W-:-:S03]  /*6830*/  IMAD R27, R28, UR35, RZ ;  /* 0x000000231c1b7c24 */ /* 0x000fc6000f8e02ff */
[----:B------:R0:W-:Y:S04]  /*6840*/  STL [R1+0x110], R3 ;  /* 0x0001100301007387 */ /* 0x0001e80000100800 */
[----:B------:R1:W-:Y:S04]  /*6850*/  STL [R1+0x118], R0 ;  /* 0x0001180001007387 */ /* 0x0003e80000100800 */
[----:B------:R-:W-:Y:S01]  /*6860*/  STL [R1+0x11c], R27 ;  /* 0x00011c1b01007387 */ /* 0x000fe20000100800 */
[----:B0-----:R-:W-:Y:S02]  /*6870*/  IMAD R3, R20, UR35, RZ ;  /* 0x0000002314037c24 */ /* 0x001fe4000f8e02ff */
[----:B-1----:R-:W-:-:S02]  /*6880*/  IMAD R0, R22, UR35, RZ ;  /* 0x0000002316007c24 */ /* 0x002fc4000f8e02ff */
[----:B------:R-:W-:-:S03]  /*6890*/  IMAD R16, R25, UR35, RZ ;  /* 0x0000002319107c24 */ /* 0x000fc6000f8e02ff */
[----:B------:R-:W-:Y:S04]  /*68a0*/  STL [R1+0x12c], R0 ;  /* 0x00012c0001007387 */ /* 0x000fe80000100800 */
[----:B------:R-:W-:Y:S04]  /*68b0*/  STL [R1+0x1494], R27 ;  /* 0x0014941b01007387 */ /* 0x000fe80000100800 */
[----:B------:R-:W-:Y:S04]  /*68c0*/  STL [R1+0x124], R3 ;  /* 0x0001240301007387 */ /* 0x000fe80000100800 */
[----:B------:R0:W-:Y:S04]  /*68d0*/  STL [R1+0x1498], R3 ;  /* 0x0014980301007387 */ /* 0x0001e80000100800 */
[----:B------:R-:W-:Y:S01]  /*68e0*/  STL [R1+0x130], R16 ;  /* 0x0001301001007387 */ /* 0x000fe20000100800 */
[----:B0-----:R-:W-:-:S03]  /*68f0*/  IMAD R3, R18, UR35, RZ ;  /* 0x0000002312037c24 */ /* 0x001fc6000f8e02ff */
[----:B------:R-:W-:Y:S04]  /*6900*/  STL [R1+0x149c], R16 ;  /* 0x00149c1001007387 */ /* 0x000fe80000100800 */
[----:B------:R0:W-:Y:S01]  /*6910*/  STL [R1+0x138], R3 ;  /* 0x0001380301007387 */ /* 0x0001e20000100800 */
[----:B---3--:R-:W-:Y:S02]  /*6920*/  IMAD R0, R26, UR34, RZ ;  /* 0x000000221a007c24 */ /* 0x008fe4000f8e02ff */
[----:B------:R-:W1:Y:S01]  /*6930*/  LDC R26, c[0x0][0x230] ;  /* 0x00008c00ff1a7b82 */ /* 0x000e620000000800 */
[----:B--2---:R-:W-:Y:S01]  /*6940*/  IMAD R2, R2, UR34, RZ ;  /* 0x0000002202027c24 */ /* 0x004fe2000f8e02ff */
[----:B------:R-:W-:Y:S02]  /*6950*/  ULDC.64 UR34, c[0x0][0x210] ;  /* 0x0000840000227ab9 */ /* 0x000fe40000000a00 */
[----:B------:R-:W-:-:S02]  /*6960*/  IADD3 R8, P1, R0, UR34, RZ ;  /* 0x0000002200087c10 */ /* 0x000fc4000ff3e0ff */
[----:B------:R-:W-:Y:S01]  /*6970*/  IADD3 R5, P0, R2, UR34, RZ ;  /* 0x0000002202057c10 */ /* 0x000fe2000ff1e0ff */
[----:B------:R-:W-:Y:S01]  /*6980*/  USHF.R.S32.HI UR34, URZ, 0x1f, UR61 ;  /* 0x0000001f3f227899 */ /* 0x000fe2000801143d */
[----:B------:R-:W-:Y:S02]  /*6990*/  LEA.HI.X.SX32 R6, R0, UR35, 0x1, P1 ;  /* 0x0000002300067c11 */ /* 0x000fe400088f0eff */
[----:B0-----:R-:W-:Y:S01]  /*69a0*/  LEA.HI.X.SX32 R3, R2, UR35, 0x1, P0 ;  /* 0x0000002302037c11 */ /* 0x001fe200080f0eff */
[----:B------:R-:W-:Y:S01]  /*69b0*/  STL [R1+0x49c], R5 ;  /* 0x00049c0501007387 */ /* 0x000fe20000100800 */
[----:B------:R-:W-:-:S03]  /*69c0*/  IADD3 R0, P0, R8, UR61, RZ ;  /* 0x0000003d08007c10 */ /* 0x000fc6000ff1e0ff */
[----:B------:R-:W-:Y:S01]  /*69d0*/  STL [R1+0x4a4], R8 ;  /* 0x0004a40801007387 */ /* 0x000fe20000100800 */
[----:B------:R-:W-:-:S03]  /*69e0*/  IADD3 R2, P1, R5, UR61, RZ ;  /* 0x0000003d05027c10 */ /* 0x000fc6000ff3e0ff */
[----:B------:R-:W-:Y:S01]  /*69f0*/  STL [R1+0x498], R3 ;  /* 0x0004980301007387 */ /* 0x000fe20000100800 */
[----:B------:R-:W-:-:S03]  /*6a00*/  UIMAD UR35, UR46, 0x7e, URZ ;  /* 0x0000007e2e2378a4 */ /* 0x000fc6000f8e023f */
[----:B------:R-:W-:Y:S04]  /*6a10*/  STL [R1+0x4a0], R6 ;  /* 0x0004a00601007387 */ /* 0x000fe80000100800 */
[----:B------:R0:W-:Y:S01]  /*6a20*/  STL [R1+0xef0], R0 ;  /* 0x000ef00001007387 */ /* 0x0001e20000100800 */
[----:B------:R-:W-:-:S03]  /*6a30*/  USHF.R.S32.HI UR61, URZ, 0x1f, UR35 ;  /* 0x0000001f3f3d7899 */ /* 0x000fc60008011423 */
[----:B------:R2:W-:Y:S01]  /*6a40*/  STL [R1+0xef8], R2 ;  /* 0x000ef80201007387 */ /* 0x0005e20000100800 */
[----:B0-----:R-:W-:Y:S02]  /*6a50*/  IADD3.X R0, R6, UR34, RZ, P0, !PT ;  /* 0x0000002206007c10 */ /* 0x001fe400087fe4ff */
[----:B--2---:R-:W-:-:S03]  /*6a60*/  IADD3.X R2, R3, UR34, RZ, P1, !PT ;  /* 0x0000002203027c10 */ /* 0x004fc60008ffe4ff */
[----:B------:R0:W-:Y:S01]  /*6a70*/  STL [R1+0xeec], R0 ;  /* 0x000eec0001007387 */ /* 0x0001e20000100800 */
[----:B------:R-:W-:-:S03]  /*6a80*/  UIMAD UR34, UR46, 0x7d, URZ ;  /* 0x0000007d2e2278a4 */ /* 0x000fc6000f8e023f */
[----:B------:R2:W-:Y:S01]  /*6a90*/  STL [R1+0xef4], R2 ;  /* 0x000ef40201007387 */ /* 0x0005e20000100800 */
[----:B0-----:R-:W-:Y:S02]  /*6aa0*/  IADD3 R0, P0, R8, UR35, RZ ;  /* 0x0000002308007c10 */ /* 0x001fe4000ff1e0ff */
[----:B--2---:R-:W-:-:S03]  /*6ab0*/  IADD3 R2, P1, R5, UR35, RZ ;  /* 0x0000002305027c10 */ /* 0x004fc6000ff3e0ff */
        /* <DEDUP_REMOVED lines=606> */
[----:B------:R-:W-:-:S03]  /*90a0*/  USHF.L.U32 UR61, UR46, 0x6, URZ ;  /* 0x000000062e3d7899 */ /* 0x000fc6000800063f */
        /* <DEDUP_REMOVED lines=24> */
[----:B------:R-:W-:-:S03]  /*9230*/  UIMAD UR35, UR46, 0x3d, URZ ;  /* 0x0000003d2e2378a4 */ /* 0x000fc6000f8e023f */
[----:B------:R2:W-:Y:S01]  /*9240*/  STL [R1+0x12f8], R2 ;  /* 0x0012f80201007387 */ /* 0x0005e20000100800 */
[----:B0-----:R-:W-:Y:S02]  /*9250*/  IADD3.X R0, R6, UR61, RZ, P0, !PT ;  /* 0x0000003d06007c10 */ /* 0x001fe400087fe4ff */
[----:B--2---:R-:W-:-:S03]  /*9260*/  IADD3.X R2, R3, UR61, RZ, P1, !PT ;  /* 0x0000003d03027c10 */ /* 0x004fc60008ffe4ff */
[----:B------:R0:W-:Y:S01]  /*9270*/  STL [R1+0x12ec], R0 ;  /* 0x0012ec0001007387 */ /* 0x0001e20000100800 */
[----:B------:R-:W-:-:S03]  /*9280*/  USHF.R.S32.HI UR61, URZ, 0x1f, UR34 ;  /* 0x0000001f3f3d7899 */ /* 0x000fc60008011422 */
[----:B------:R2:W-:Y:S01]  /*9290*/  STL [R1+0x12f4], R2 ;  /* 0x0012f40201007387 */ /* 0x0005e20000100800 */
[----:B0-----:R-:W-:Y:S02]  /*92a0*/  IADD3 R0, P0, R8, UR34, RZ ;  /* 0x0000002208007c10 */ /* 0x001fe4000ff1e0ff */
[----:B--2---:R-:W-:-:S03]  /*92b0*/  IADD3 R2, P1, R5, UR34, RZ ;  /* 0x0000002205027c10 */ /* 0x004fc6000ff3e0ff */
[----:B------:R0:W-:Y:S01]  /*92c0*/  STL [R1+0x1300], R0 ;  /* 0x0013000001007387 */ /* 0x0001e20000100800 */
[----:B------:R-:W-:Y:S01]  /*92d0*/  IADD3 R4, P3, R5, UR35, RZ ;  /* 0x0000002305047c10 */ /* 0x000fe2000ff7e0ff */
[----:B------:R-:W-:Y:S02]  /*92e0*/  USHF.R.S32.HI UR34, URZ, 0x1f, UR35 ;  /* 0x0000001f3f227899 */ /* 0x000fe40008011423 */
[----:B------:R2:W-:Y:S01]  /*92f0*/  STL [R1+0x1308], R2 ;  /* 0x0013080201007387 */ /* 0x0005e20000100800 */
[----:B0-----:R-:W-:Y:S01]  /*9300*/  IADD3 R0, P2, R8, UR35, RZ ;  /* 0x0000002308007c10 */ /* 0x001fe2000ff5e0ff */
[----:B-1----:R-:W-:Y:S01]  /*9310*/  VIADD R26, R26, 0x7f ;  /* 0x0000007f1a1a7836 */ /* 0x002fe20000000000 */
[----:B------:R-:W0:Y:S01]  /*9320*/  S2R R7, SR_TID.X ;  /* 0x0000000000077919 */ /* 0x000e220000002100 */
[----:B------:R-:W-:Y:S01]  /*9330*/  UIMAD UR7, UR7, 0x39, URZ ;  /* 0x00000039070778a4 */ /* 0x000fe2000f8e023f */
[----:B--2---:R-:W-:Y:S01]  /*9340*/  IADD3.X R2, R6, UR61, RZ, P0, !PT ;  /* 0x0000003d06027c10 */ /* 0x004fe200087fe4ff */
[----:B------:R-:W-:Y:S01]  /*9350*/  UIMAD UR6, UR6, 0x18, URZ ;  /* 0x00000018060678a4 */ /* 0x000fe2000f8e023f */
[----:B------:R1:W-:Y:S01]  /*9360*/  STL [R1+0x1310], R0 ;  /* 0x0013100001007387 */ /* 0x0003e20000100800 */
[----:B------:R-:W-:-:S02]  /*9370*/  UIMAD UR14, UR14, 0x17, URZ ;  /* 0x000000170e0e78a4 */ /* 0x000fc4000f8e023f */
[----:B------:R-:W-:Y:S01]  /*9380*/  UIMAD UR59, UR59, 0x16, URZ ;  /* 0x000000163b3b78a4 */ /* 0x000fe2000f8e023f */
[----:B------:R-:W-:Y:S01]  /*9390*/  STL [R1+0x1318], R4 ;  /* 0x0013180401007387 */ /* 0x000fe20000100800 */
[----:B------:R-:W-:Y:S02]  /*93a0*/  UIMAD UR57, UR57, 0x15, URZ ;  /* 0x00000015393978a4 */ /* 0x000fe4000f8e023f */
[----:B------:R-:W-:Y:S02]  /*93b0*/  UIMAD UR55, UR55, 0x14, URZ ;  /* 0x00000014373778a4 */ /* 0x000fe4000f8e023f */
[----:B------:R-:W-:Y:S01]  /*93c0*/  UIMAD UR53, UR53, 0x13, URZ ;  /* 0x00000013353578a4 */ /* 0x000fe2000f8e023f */
[----:B-1----:R-:W-:Y:S01]  /*93d0*/  IADD3.X R0, R3, UR61, RZ, P1, !PT ;  /* 0x0000003d03007c10 */ /* 0x002fe20008ffe4ff */
[----:B------:R1:W-:Y:S01]  /*93e0*/  STL [R1+0x12fc], R2 ;  /* 0x0012fc0201007387 */ /* 0x0003e20000100800 */
[----:B------:R-:W-:Y:S02]  /*93f0*/  UIMAD UR61, UR46, 0x3c, URZ ;  /* 0x0000003c2e3d78a4 */ /* 0x000fe4000f8e023f */
[----:B------:R-:W-:Y:S01]  /*9400*/  UIMAD UR51, UR51, 0x12, URZ ;  /* 0x00000012333378a4 */ /* 0x000fe2000f8e023f */
[----:B------:R2:W-:Y:S01]  /*9410*/  STL [R1+0x1304], R0 ;  /* 0x0013040001007387 */ /* 0x0005e20000100800 */
[----:B------:R-:W-:-:S02]  /*9420*/  UIMAD UR49, UR49, 0x11, URZ ;  /* 0x00000011313178a4 */ /* 0x000fc4000f8e023f */
[----:B------:R-:W-:Y:S02]  /*9430*/  USHF.L.U32 UR47, UR47, 0x4, URZ ;  /* 0x000000042f2f7899 */ /* 0x000fe4000800063f */
[----:B------:R-:W-:Y:S01]  /*9440*/  UIMAD UR45, UR45, 0xf, URZ ;  /* 0x0000000f2d2d78a4 */ /* 0x000fe2000f8e023f */
[----:B-1----:R-:W-:Y:S01]  /*9450*/  IADD3.X R2, R6, UR34, RZ, P2, !PT ;  /* 0x0000002206027c10 */ /* 0x002fe200097fe4ff */
[----:B------:R-:W-:Y:S02]  /*9460*/  UIMAD UR43, UR43, 0xe, URZ ;  /* 0x0000000e2b2b78a4 */ /* 0x000fe4000f8e023f */
[----:B------:R-:W-:Y:S01]  /*9470*/  UIMAD UR41, UR41, 0xd, URZ ;  /* 0x0000000d292978a4 */ /* 0x000fe2000f8e023f */
[----:B--2---:R-:W-:Y:S01]  /*9480*/  IADD3.X R0, R3, UR34, RZ, P3, !PT ;  /* 0x0000002203007c10 */ /* 0x004fe20009ffe4ff */
[----:B------:R1:W-:Y:S01]  /*9490*/  STL [R1+0x130c], R2 ;  /* 0x00130c0201007387 */ /* 0x0003e20000100800 */
[----:B------:R-:W-:Y:S02]  /*94a0*/  USHF.R.S32.HI UR34, URZ, 0x1f, UR61 ;  /* 0x0000001f3f227899 */ /* 0x000fe4000801143d */
[----:B------:R-:W-:Y:S01]  /*94b0*/  UIMAD UR39, UR39, 0xc, URZ ;  /* 0x0000000c272778a4 */ /* 0x000fe2000f8e023f */
[----:B------:R2:W-:Y:S01]  /*94c0*/  STL [R1+0x1314], R0 ;  /* 0x0013140001007387 */ /* 0x0005e20000100800 */
[----:B------:R-:W-:-:S02]  /*94d0*/  UIMAD UR37, UR37, 0xb, URZ ;  /* 0x0000000b252578a4 */ /* 0x000fc4000f8e023f */
[----:B------:R-:W-:Y:S02]  /*94e0*/  UIMAD UR31, UR31, 0xa, URZ ;  /* 0x0000000a1f1f78a4 */ /* 0x000fe4000f8e023f */
[----:B------:R-:W-:Y:S01]  /*94f0*/  UIMAD UR29, UR29, 0x9, URZ ;  /* 0x000000091d1d78a4 */ /* 0x000fe2000f8e023f */
[----:B-1----:R-:W-:Y:S01]  /*9500*/  IADD3 R2, P0, R8, UR61, RZ ;  /* 0x0000003d08027c10 */ /* 0x002fe2000ff1e0ff */
[----:B------:R-:W-:Y:S01]  /*9510*/  ULDC UR35, c[0x0][0x238] ;  /* 0x00008e0000237ab9 */ /* 0x000fe20000000800 */
[----:B--2---:R-:W-:-:S03]  /*9520*/  IADD3 R0, P1, R5, UR61, RZ ;  /* 0x0000003d05007c10 */ /* 0x004fc6000ff3e0ff */
[----:B------:R1:W-:Y:S04]  /*9530*/  STL [R1+0x1320], R2 ;  /* 0x0013200201007387 */ /* 0x0003e80000100800 */
[----:B------:R2:W-:Y:S01]  /*9540*/  STL [R1+0x1328], R0 ;  /* 0x0013280001007387 */ /* 0x0005e20000100800 */
[----:B-1----:R-:W-:Y:S02]  /*9550*/  IADD3.X R2, R6, UR34, RZ, P0, !PT ;  /* 0x0000002206027c10 */ /* 0x002fe400087fe4ff */
[----:B--2---:R-:W-:-:S03]  /*9560*/  IADD3.X R0, R3, UR34, RZ, P1, !PT ;  /* 0x0000002203007c10 */ /* 0x004fc60008ffe4ff */
[----:B------:R1:W-:Y:S01]  /*9570*/  STL [R1+0x131c], R2 ;  /* 0x00131c0201007387 */ /* 0x0003e20000100800 */
[----:B------:R-:W-:Y:S02]  /*9580*/  USHF.R.S32.HI UR61, URZ, 0x1f, UR22 ;  /* 0x0000001f3f3d7899 */ /* 0x000fe40008011416 */
[----:B------:R-:W-:Y:S01]  /*9590*/  USHF.L.U32 UR35, UR35, 0x3, URZ ;  /* 0x0000000323237899 */ /* 0x000fe2000800063f */
[----:B------:R2:W-:Y:S01]  /*95a0*/  STL [R1+0x1324], R0 ;  /* 0x0013240001007387 */ /* 0x0005e20000100800 */
[----:B------:R-:W-:Y:S01]  /*95b0*/  ULDC UR34, c[0x0][0x238] ;  /* 0x00008e0000227ab9 */ /* 0x000fe20000000800 */
[----:B-1----:R-:W-:Y:S02]  /*95c0*/  IADD3 R2, P0, R8, UR22, RZ ;  /* 0x0000001608027c10 */ /* 0x002fe4000ff1e0ff */
[----:B--2---:R-:W-:-:S03]  /*95d0*/  IADD3 R0, P1, R5, UR22, RZ ;  /* 0x0000001605007c10 */ /* 0x004fc6000ff3e0ff */
[----:B------:R-:W-:Y:S01]  /*95e0*/  STL [R1+0x1330], R2 ;  /* 0x0013300201007387 */ /* 0x000fe20000100800 */
[----:B------:R-:W-:Y:S01]  /*95f0*/  UIMAD UR34, UR34, 0x7, URZ ;  /* 0x00000007222278a4 */ /* 0x000fe2000f8e023f */
[----:B------:R-:W-:Y:S02]  /*9600*/  ULDC UR22, c[0x0][0x238] ;  /* 0x00008e0000167ab9 */ /* 0x000fe40000000800 */
[----:B------:R1:W-:Y:S02]  /*9610*/  STL [R1+0x1338], R0 ;  /* 0x0013380001007387 */ /* 0x0003e40000100800 */
[----:B-1----:R-:W-:-:S05]  /*9620*/  IADD3.X R0, R6, UR61, RZ, P0, !PT ;  /* 0x0000003d06007c10 */ /* 0x002fca00087fe4ff */
[----:B------:R1:W-:Y:S01]  /*9630*/  STL [R1+0x132c], R0 ;  /* 0x00132c0001007387 */ /* 0x0003e20000100800 */
[----:B------:R-:W-:Y:S02]  /*9640*/  IADD3 R4, P0, R8, UR24, RZ ;  /* 0x0000001808047c10 */ /* 0x000fe4000ff1e0ff */
[----:B-1----:R-:W-:Y:S02]  /*9650*/  IADD3.X R0, R3, UR61, RZ, P1, !PT ;  /* 0x0000003d03007c10 */ /* 0x002fe40008ffe4ff */
[----:B0-----:R-:W-:Y:S01]  /*9660*/  LOP3.LUT R2, R7, 0x3, RZ, 0xc0, !PT ;  /* 0x0000000307027812 */ /* 0x001fe200078ec0ff */
[----:B------:R-:W-:Y:S01]  /*9670*/  UIMAD UR22, UR22, 0x6, URZ ;  /* 0x00000006161678a4 */ /* 0x000fe2000f8e023f */
[----:B------:R-:W-:Y:S01]  /*9680*/  IADD3 R9, P1, R5, UR24, RZ ;  /* 0x0000001805097c10 */ /* 0x000fe2000ff3e0ff */
[----:B------:R0:W-:Y:S01]  /*9690*/  STL [R1+0x1334], R0 ;  /* 0x0013340001007387 */ /* 0x0001e20000100800 */
[----:B------:R-:W-:-:S03]  /*96a0*/  ULDC UR61, c[0x0][0x238] ;  /* 0x00008e00003d7ab9 */ /* 0x000fc60000000800 */
[----:B------:R-:W-:Y:S01]  /*96b0*/  STL [R1+0x1340], R4 ;  /* 0x0013400401007387 */ /* 0x000fe20000100800 */
[----:B0-----:R-:W-:-:S03]  /*96c0*/  SHF.R.S32.HI R0, RZ, 0x1f, R26 ;  /* 0x0000001fff007819 */ /* 0x001fc6000001141a */
[----:B------:R0:W-:Y:S02]  /*96d0*/  STL [R1+0x1348], R9 ;  /* 0x0013480901007387 */ /* 0x0001e40000100800 */
[----:B0-----:R-:W-:Y:S02]  /*96e0*/  LEA.HI R9, R0, R26, RZ, 0x7 ;  /* 0x0000001a00097211 */ /* 0x001fe400078f38ff */
[----:B------:R-:W2:Y:S01]  /*96f0*/  LDL R26, [R1+0x2c] ;  /* 0x00002c00011a7983 */ /* 0x000ea20000100800 */
[----:B------:R-:W-:Y:S01]  /*9700*/  USHF.R.S32.HI UR24, URZ, 0x1f, UR24 ;  /* 0x0000001f3f187899 */ /* 0x000fe20008011418 */
[----:B------:R-:W-:Y:S01]  /*9710*/  SHF.R.U32.HI R4, RZ, 0x2, R7 ;  /* 0x00000002ff047819 */ /* 0x000fe20000011607 */
[----:B------:R-:W-:-:S03]  /*9720*/  IMAD R0, R2, 0x220, RZ ;  /* 0x0000022002007824 */ /* 0x000fc600078e02ff */
[----:B------:R-:W-:Y:S02]  /*9730*/  SGXT.U32 R2, R4, 0x3 ;  /* 0x000000030402781a */ /* 0x000fe40000000000 */
[----:B------:R-:W-:Y:S02]  /*9740*/  IADD3.X R9, R6, UR24, RZ, P0, !PT ;  /* 0x0000001806097c10 */ /* 0x000fe400087fe4ff */
[----:B------:R-:W-:Y:S01]  /*9750*/  IADD3.X R4, R3, UR24, RZ, P1, !PT ;  /* 0x0000001803047c10 */ /* 0x000fe20008ffe4ff */
[----:B------:R-:W-:Y:S01]  /*9760*/  USHF.R.S32.HI UR24, URZ, 0x1f, UR7 ;  /* 0x0000001f3f187899 */ /* 0x000fe20008011407 */
[----:B------:R-:W-:Y:S01]  /*9770*/  LOP3.LUT R0, R0, R2, RZ, 0xfc, !PT ;  /* 0x0000000200007212 */ /* 0x000fe200078efcff */
[----:B------:R-:W-:Y:S01]  /*9780*/  STL [R1+0x133c], R9 ;  /* 0x00133c0901007387 */ /* 0x000fe20000100800 */
[----:B------:R-:W-:-:S03]  /*9790*/  IADD3 R2, P0, R8, UR7, RZ ;  /* 0x0000000708027c10 */ /* 0x000fc6000ff1e0ff */
[----:B------:R0:W-:Y:S04]  /*97a0*/  STL [R1+0x1344], R4 ;  /* 0x0013440401007387 */ /* 0x0001e80000100800 */
[----:B------:R1:W-:Y:S01]  /*97b0*/  STL [R1+0x1350], R2 ;  /* 0x0013500201007387 */ /* 0x0003e20000100800 */
[----:B0-----:R-:W-:Y:S01]  /*97c0*/  IADD3 R4, P1, R5, UR7, RZ ;  /* 0x0000000705047c10 */ /* 0x001fe2000ff3e0ff */
[----:B------:R-:W-:Y:S01]  /*97d0*/  UIMAD UR61, UR61, 0x5, URZ ;  /* 0x000000053d3d78a4 */ /* 0x000fe2000f8e023f */
[----:B------:R-:W-:Y:S01]  /*97e0*/  IADD3.X R9, R6, UR24, RZ, P0, !PT ;  /* 0x0000001806097c10 */ /* 0x000fe200087fe4ff */
[----:B------:R-:W-:Y:S02]  /*97f0*/  ULDC UR7, c[0x0][0x238] ;  /* 0x00008e0000077ab9 */ /* 0x000fe40000000800 */
[----:B------:R0:W-:Y:S01]  /*9800*/  STL [R1+0x1358], R4 ;  /* 0x0013580401007387 */ /* 0x0001e20000100800 */
[----:B-1----:R-:W-:-:S03]  /*9810*/  LOP3.LUT R2, R7, 0x7, RZ, 0xc0, !PT ;  /* 0x0000000707027812 */ /* 0x002fc600078ec0ff */
[----:B------:R1:W-:Y:S01]  /*9820*/  STL [R1+0x134c], R9 ;  /* 0x00134c0901007387 */ /* 0x0003e20000100800 */
[----:B0-----:R-:W-:Y:S01]  /*9830*/  IADD3.X R4, R3, UR24, RZ, P1, !PT ;  /* 0x0000001803047c10 */ /* 0x001fe20008ffe4ff */
[----:B------:R-:W-:Y:S02]  /*9840*/  USHF.R.S32.HI UR24, URZ, 0x1f, UR20 ;  /* 0x0000001f3f187899 */ /* 0x000fe40008011414 */
[----:B-1----:R-:W-:Y:S02]  /*9850*/  IADD3 R9, P0, R8, UR20, RZ ;  /* 0x0000001408097c10 */ /* 0x002fe4000ff1e0ff */
[----:B------:R0:W-:Y:S01]  /*9860*/  STL [R1+0x1354], R4 ;  /* 0x0013540401007387 */ /* 0x0001e20000100800 */
[----:B------:R-:W-:-:S03]  /*9870*/  IMAD R2, R2, 0x90, RZ ;  /* 0x0000009002027824 */ /* 0x000fc600078e02ff */
[----:B------:R-:W3:Y:S01]  /*9880*/  LDL R8, [R1+0x58] ;  /* 0x0000580001087983 */ /* 0x000ee20000100800 */
[----:B0-----:R-:W-:-:S03]  /*9890*/  IADD3 R4, P1, R5, UR20, RZ ;  /* 0x0000001405047c10 */ /* 0x001fc6000ff3e0ff */
[----:B------:R0:W-:Y:S01]  /*98a0*/  STL [R1+0x1360], R9 ;  /* 0x0013600901007387 */ /* 0x0001e20000100800 */
[----:B------:R-:W-:Y:S01]  /*98b0*/  IADD3.X R6, R6, UR24, RZ, P0, !PT ;  /* 0x0000001806067c10 */ /* 0x000fe200087fe4ff */
[----:B------:R-:W-:Y:S02]  /*98c0*/  USHF.L.U32 UR7, UR7, 0x2, URZ ;  /* 0x0000000207077899 */ /* 0x000fe4000800063f */
[----:B------:R1:W-:Y:S01]  /*98d0*/  STL [R1+0x1368], R4 ;  /* 0x0013680401007387 */ /* 0x0003e20000100800 */
[----:B------:R-:W-:Y:S01]  /*98e0*/  IADD3.X R3, R3, UR24, RZ, P1, !PT ;  /* 0x0000001803037c10 */ /* 0x000fe20008ffe4ff */
[----:B------:R-:W-:Y:S01]  /*98f0*/  ULDC UR20, c[0x0][0x238] ;  /* 0x00008e0000147ab9 */ /* 0x000fe20000000800 */
[----:B------:R-:W-:Y:S01]  /*9900*/  SHF.R.U32.HI R5, RZ, 0x1, R7 ;  /* 0x00000001ff057819 */ /* 0x000fe20000011607 */
[----:B------:R-:W-:Y:S01]  /*9910*/  ULDC UR24, c[0x0][0x238] ;  /* 0x00008e0000187ab9 */ /* 0x000fe20000000800 */
[----:B0-----:R-:W4:Y:S01]  /*9920*/  LDL R9, [R1+0x60] ;  /* 0x0000600001097983 */ /* 0x001f220000100800 */
[----:B-1----:R-:W-:-:S03]  /*9930*/  IMAD.SHL.U32 R4, R7, 0x2, RZ ;  /* 0x0000000207047824 */ /* 0x002fc600078e00ff */
[----:B------:R-:W-:Y:S02]  /*9940*/  STL [R1+0x135c], R6 ;  /* 0x00135c0601007387 */ /* 0x000fe40000100800 */
[----:B------:R-:W-:Y:S02]  /*9950*/  LOP3.LUT R2, R2, 0x30, R4, 0x78, !PT ;  /* 0x0000003002027812 */ /* 0x000fe400078e7804 */
[----:B------:R-:W-:Y:S01]  /*9960*/  STL [R1+0x1364], R3 ;  /* 0x0013640301007387 */ /* 0x000fe20000100800 */
[----:B------:R-:W-:-:S03]  /*9970*/  LOP3.LUT R0, R0, 0x10, R5, 0xf8, !PT ;  /* 0x0000001000007812 */ /* 0x000fc600078ef805 */
[----:B------:R-:W5:Y:S04]  /*9980*/  LDL R13, [R1+0x68] ;  /* 0x00006800010d7983 */ /* 0x000f680000100800 */
[----:B------:R0:W-:Y:S01]  /*9990*/  STL [R1+0x514], R2 ;  /* 0x0005140201007387 */ /* 0x0001e20000100800 */
[----:B------:R-:W-:-:S03]  /*99a0*/  SHF.R.S32.HI R5, RZ, 0x1f, R12 ;  /* 0x0000001fff057819 */ /* 0x000fc6000001140c */
[----:B------:R-:W-:Y:S01]  /*99b0*/  STL [R1+0x1470], R0 ;  /* 0x0014700001007387 */ /* 0x000fe20000100800 */
[----:B0-----:R-:W-:-:S05]  /*99c0*/  SHF.R.S32.HI R2, RZ, 0x1f, R29 ;  /* 0x0000001fff027819 */ /* 0x001fca000001141d */
[----:B------:R-:W-:Y:S04]  /*99d0*/  STL [R1+0x14a4], R2 ;  /* 0x0014a40201007387 */ /* 0x000fe80000100800 */
[----:B------:R-:W-:Y:S04]  /*99e0*/  STL [R1+0x14a0], R29 ;  /* 0x0014a01d01007387 */ /* 0x000fe80000100800 */
[----:B------:R-:W5:Y:S04]  /*99f0*/  LDL R14, [R1+0x90] ;  /* 0x00009000010e7983 */ /* 0x000f680000100800 */
[----:B------:R-:W5:Y:S01]  /*9a00*/  LDL R15, [R1+0x94] ;  /* 0x00009400010f7983 */ /* 0x000f620000100800 */
[----:B--2---:R-:W-:-:S03]  /*9a10*/  SHF.R.S32.HI R4, RZ, 0x1f, R26 ;  /* 0x0000001fff047819 */ /* 0x004fc6000001141a */
[----:B------:R-:W2:Y:S04]  /*9a20*/  LDL R26, [R1+0x8c] ;  /* 0x00008c00011a7983 */ /* 0x000ea80000100800 */
[----:B------:R-:W-:Y:S04]  /*9a30*/  STL [R1+0x14a8], R4 ;  /* 0x0014a80401007387 */ /* 0x000fe80000100800 */
[----:B------:R-:W-:Y:S04]  /*9a40*/  STL [R1+0x14ac], R12 ;  /* 0x0014ac0c01007387 */ /* 0x000fe80000100800 */
[----:B------:R0:W-:Y:S04]  /*9a50*/  STL [R1+0x1480], R5 ;  /* 0x0014800501007387 */ /* 0x0001e80000100800 */
[----:B0-----:R-:W3:Y:S02]  /*9a60*/  LDL.LU R5, [R1+0x34] ;  /* 0x0000340001057983 */ /* 0x001ee40000300800 */
[----:B---3--:R-:W-:-:S02]  /*9a70*/  SHF.R.S32.HI R6, RZ, 0x1f, R5 ;  /* 0x0000001fff067819 */ /* 0x008fc40000011405 */
[----:B------:R-:W-:Y:S04]  /*9a80*/  STL [R1+0x14b0], R5 ;  /* 0x0014b00501007387 */ /* 0x000fe80000100800 */
[----:B------:R0:W-:Y:S04]  /*9a90*/  STL [R1+0x147c], R6 ;  /* 0x00147c0601007387 */ /* 0x0001e80000100800 */
[----:B0-----:R-:W3:Y:S01]  /*9aa0*/  LDL.LU R6, [R1+0x50] ;  /* 0x0000500001067983 */ /* 0x001ee20000300800 */
[----:B------:R-:W-:Y:S02]  /*9ab0*/  SHF.R.S32.HI R8, RZ, 0x1f, R8 ;  /* 0x0000001fff087819 */ /* 0x000fe40000011408 */
[----:B----4-:R-:W-:-:S02]  /*9ac0*/  SHF.R.S32.HI R9, RZ, 0x1f, R9 ;  /* 0x0000001fff097819 */ /* 0x010fc40000011409 */
[----:B-----5:R-:W-:Y:S02]  /*9ad0*/  SHF.R.S32.HI R10, RZ, 0x1f, R13 ;  /* 0x0000001fff0a7819 */ /* 0x020fe4000001140d */
[----:B---3--:R-:W-:-:S05]  /*9ae0*/  SHF.R.S32.HI R7, RZ, 0x1f, R6 ;  /* 0x0000001fff077819 */ /* 0x008fca0000011406 */
[----:B------:R-:W-:Y:S04]  /*9af0*/  STL [R1+0x14b8], R7 ;  /* 0x0014b80701007387 */ /* 0x000fe80000100800 */
[----:B------:R-:W-:Y:S04]  /*9b00*/  STL [R1+0x14b4], R6 ;  /* 0x0014b40601007387 */ /* 0x000fe80000100800 */
[----:B------:R-:W3:Y:S04]  /*9b10*/  LDL R17, [R1+0x98] ;  /* 0x0000980001117983 */ /* 0x000ee80000100800 */
[----:B------:R-:W-:Y:S04]  /*9b20*/  STL [R1+0x1478], R8 ;  /* 0x0014780801007387 */ /* 0x000fe80000100800 */
[----:B------:R-:W4:Y:S04]  /*9b30*/  LDL R27, [R1+0x88] ;  /* 0x00008800011b7983 */ /* 0x000f280000100800 */
[----:B------:R-:W5:Y:S04]  /*9b40*/  LDL R19, [R1+0x84] ;  /* 0x0000840001137983 */ /* 0x000f680000100800 */
[----:B------:R-:W-:Y:S04]  /*9b50*/  STL [R1+0x14bc], R9 ;  /* 0x0014bc0901007387 */ /* 0x000fe80000100800 */
[----:B------:R-:W5:Y:S04]  /*9b60*/  LDL R20, [R1+0x80] ;  /* 0x0000800001147983 */ /* 0x000f680000100800 */
[----:B------:R-:W5:Y:S04]  /*9b70*/  LDL R21, [R1+0x78] ;  /* 0x0000780001157983 */ /* 0x000f680000100800 */
[----:B------:R-:W5:Y:S04]  /*9b80*/  LDL R22, [R1+0x74] ;  /* 0x0000740001167983 */ /* 0x000f680000100800 */
[----:B------:R-:W5:Y:S04]  /*9b90*/  LDL R23, [R1+0x70] ;  /* 0x0000700001177983 */ /* 0x000f680000100800 */
[----:B------:R-:W5:Y:S04]  /*9ba0*/  LDL R24, [R1+0x6c] ;  /* 0x00006c0001187983 */ /* 0x000f680000100800 */
[----:B------:R-:W5:Y:S04]  /*9bb0*/  LDL R25, [R1+0x64] ;  /* 0x0000640001197983 */ /* 0x000f680000100800 */
[----:B------:R0:W-:Y:S04]  /*9bc0*/  STL [R1+0x1474], R10 ;  /* 0x0014740a01007387 */ /* 0x0001e80000100800 */
[----:B0-----:R-:W4:Y:S01]  /*9bd0*/  LDL.LU R10, [R1+0x7c] ;  /* 0x00007c00010a7983 */ /* 0x001f220000300800 */
[----:B--2---:R-:W-:-:S02]  /*9be0*/  SHF.R.S32.HI R13, RZ, 0x1f, R26 ;  /* 0x0000001fff0d7819 */ /* 0x004fc4000001141a */
[----:B------:R-:W-:Y:S02]  /*9bf0*/  SHF.R.S32.HI R14, RZ, 0x1f, R14 ;  /* 0x0000001fff0e7819 */ /* 0x000fe4000001140e */
[----:B------:R-:W-:Y:S02]  /*9c00*/  SHF.R.S32.HI R15, RZ, 0x1f, R15 ;  /* 0x0000001fff0f7819 */ /* 0x000fe4000001140f */
[----:B---3--:R-:W-:Y:S02]  /*9c10*/  SHF.R.S32.HI R17, RZ, 0x1f, R17 ;  /* 0x0000001fff117819 */ /* 0x008fe40000011411 */
[----:B----4-:R-:W-:-:S05]  /*9c20*/  SHF.R.S32.HI R11, RZ, 0x1f, R10 ;  /* 0x0000001fff0b7819 */ /* 0x010fca000001140a */
[----:B------:R-:W-:Y:S04]  /*9c30*/  STL [R1+0x14c4], R11 ;  /* 0x0014c40b01007387 */ /* 0x000fe80000100800 */
[----:B------:R-:W-:Y:S04]  /*9c40*/  STL [R1+0x14c0], R10 ;  /* 0x0014c00a01007387 */ /* 0x000fe80000100800 */
[----:B------:R-:W2:Y:S04]  /*9c50*/  LDL R26, [R1+0x5c] ;  /* 0x00005c00011a7983 */ /* 0x000ea80000100800 */
[----:B------:R-:W-:Y:S04]  /*9c60*/  STL [R1+0x14c8], R13 ;  /* 0x0014c80d01007387 */ /* 0x000fe80000100800 */
[----:B------:R-:W3:Y:S04]  /*9c70*/  LDL R28, [R1+0x54] ;  /* 0x00005400011c7983 */ /* 0x000ee80000100800 */
[----:B------:R-:W4:Y:S04]  /*9c80*/  LDL R4, [R1+0x4c] ;  /* 0x00004c0001047983 */ /* 0x000f280000100800 */
[----:B------:R-:W4:Y:S04]  /*9c90*/  LDL R29, [R1+0x48] ;  /* 0x00004800011d7983 */ /* 0x000f280000100800 */
[----:B------:R-:W4:Y:S04]  /*9ca0*/  LDL R2, [R1+0x44] ;  /* 0x0000440001027983 */ /* 0x000f280000100800 */
[----:B------:R-:W4:Y:S04]  /*9cb0*/  LDL R0, [R1+0x40] ;  /* 0x0000400001007983 */ /* 0x000f280000100800 */
[----:B------:R-:W4:Y:S04]  /*9cc0*/  LDL R16, [R1+0x3c] ;  /* 0x00003c0001107983 */ /* 0x000f280000100800 */
[----:B------:R-:W-:Y:S04]  /*9cd0*/  STL [R1+0x14cc], R14 ;  /* 0x0014cc0e01007387 */ /* 0x000fe80000100800 */
[----:B------:R-:W4:Y:S01]  /*9ce0*/  LDL R3, [R1+0x38] ;  /* 0x0000380001037983 */ /* 0x000f220000100800 */
[----:B------:R-:W-:-:S02]  /*9cf0*/  SHF.R.S32.HI R18, RZ, 0x1f, R27 ;  /* 0x0000001fff127819 */ /* 0x000fc4000001141b */
[----:B-----5:R-:W-:Y:S01]  /*9d00*/  SHF.R.S32.HI R19, RZ, 0x1f, R19 ;  /* 0x0000001fff137819 */ /* 0x020fe20000011413 */
[----:B------:R-:W-:Y:S01]  /*9d10*/  STL [R1+0x14d0], R15 ;  /* 0x0014d00f01007387 */ /* 0x000fe20000100800 */
[----:B------:R-:W-:Y:S02]  /*9d20*/  SHF.R.S32.HI R20, RZ, 0x1f, R20 ;  /* 0x0000001fff147819 */ /* 0x000fe40000011414 */
[----:B------:R-:W-:Y:S01]  /*9d30*/  SHF.R.S32.HI R21, RZ, 0x1f, R21 ;  /* 0x0000001fff157819 */ /* 0x000fe20000011415 */
[----:B------:R-:W-:Y:S01]  /*9d40*/  STL [R1+0x14d4], R17 ;  /* 0x0014d41101007387 */ /* 0x000fe20000100800 */
[----:B------:R-:W-:Y:S02]  /*9d50*/  SHF.R.S32.HI R22, RZ, 0x1f, R22 ;  /* 0x0000001fff167819 */ /* 0x000fe40000011416 */
[----:B------:R-:W-:Y:S01]  /*9d60*/  SHF.R.S32.HI R23, RZ, 0x1f, R23 ;  /* 0x0000001fff177819 */ /* 0x000fe20000011417 */
[----:B------:R-:W-:Y:S01]  /*9d70*/  STL [R1+0x14d8], R18 ;  /* 0x0014d81201007387 */ /* 0x000fe20000100800 */
[----:B------:R-:W-:-:S02]  /*9d80*/  SHF.R.S32.HI R24, RZ, 0x1f, R24 ;  /* 0x0000001fff187819 */ /* 0x000fc40000011418 */
[----:B------:R-:W-:Y:S01]  /*9d90*/  SHF.R.S32.HI R25, RZ, 0x1f, R25 ;  /* 0x0000001fff197819 */ /* 0x000fe20000011419 */
[----:B------:R-:W-:Y:S04]  /*9da0*/  STL [R1+0x14dc], R19 ;  /* 0x0014dc1301007387 */ /* 0x000fe80000100800 */
[----:B------:R-:W-:Y:S04]  /*9db0*/  STL [R1+0x14e0], R20 ;  /* 0x0014e01401007387 */ /* 0x000fe80000100800 */
[----:B------:R-:W-:Y:S04]  /*9dc0*/  STL [R1+0x14e4], R21 ;  /* 0x0014e41501007387 */ /* 0x000fe80000100800 */
[----:B------:R-:W-:Y:S04]  /*9dd0*/  STL [R1+0x14e8], R22 ;  /* 0x0014e81601007387 */ /* 0x000fe80000100800 */
[----:B------:R-:W-:Y:S04]  /*9de0*/  STL [R1+0x14ec], R23 ;  /* 0x0014ec1701007387 */ /* 0x000fe80000100800 */
[----:B------:R-:W-:Y:S04]  /*9df0*/  STL [R1+0x14f0], R24 ;  /* 0x0014f01801007387 */ /* 0x000fe80000100800 */
[----:B------:R-:W-:Y:S04]  /*9e00*/  STL [R1+0x14f4], R25 ;  /* 0x0014f41901007387 */ /* 0x000fe80000100800 */
[----:B------:R-:W5:Y:S01]  /*9e10*/  LDL R27, [R1+0x28] ;  /* 0x00002800011b7983 */ /* 0x000f620000100800 */
[----:B--2---:R-:W-:-:S02]  /*9e20*/  SHF.R.S32.HI R26, RZ, 0x1f, R26 ;  /* 0x0000001fff1a7819 */ /* 0x004fc4000001141a */
[----:B---3--:R-:W-:-:S03]  /*9e30*/  SHF.R.S32.HI R28, RZ, 0x1f, R28 ;  /* 0x0000001fff1c7819 */ /* 0x008fc6000001141c */
[----:B------:R-:W-:Y:S01]  /*9e40*/  STL [R1+0x14f8], R26 ;  /* 0x0014f81a01007387 */ /* 0x000fe20000100800 */
[----:B----4-:R-:W-:-:S03]  /*9e50*/  SHF.R.S32.HI R6, RZ, 0x1f, R4 ;  /* 0x0000001fff067819 */ /* 0x010fc60000011404 */
[----:B------:R0:W-:Y:S01]  /*9e60*/  STL [R1+0x14fc], R28 ;  /* 0x0014fc1c01007387 */ /* 0x0001e20000100800 */
[----:B------:R-:W-:-:S03]  /*9e70*/  SHF.R.S32.HI R5, RZ, 0x1f, R29 ;  /* 0x0000001fff057819 */ /* 0x000fc6000001141d */
[----:B------:R-:W-:Y:S01]  /*9e80*/  STL [R1], R6 ;  /* 0x0000000601007387 */ /* 0x000fe20000100800 */
[----:B------:R-:W-:-:S03]  /*9e90*/  SHF.R.S32.HI R4, RZ, 0x1f, R2 ;  /* 0x0000001fff047819 */ /* 0x000fc60000011402 */
[----:B------:R-:W-:Y:S01]  /*9ea0*/  STL [R1+0x9c], R5 ;  /* 0x00009c0501007387 */ /* 0x000fe20000100800 */
[----:B------:R-:W-:-:S03]  /*9eb0*/  SHF.R.S32.HI R0, RZ, 0x1f, R0 ;  /* 0x0000001fff007819 */ /* 0x000fc60000011400 */
[----:B------:R-:W-:Y:S01]  /*9ec0*/  STL [R1+0xa8], R4 ;  /* 0x0000a80401007387 */ /* 0x000fe20000100800 */
[----:B------:R-:W-:-:S03]  /*9ed0*/  SHF.R.S32.HI R2, RZ, 0x1f, R16 ;  /* 0x0000001fff027819 */ /* 0x000fc60000011410 */
[----:B0-----:R-:W2:Y:S04]  /*9ee0*/  LDL R28, [R1+0x24] ;  /* 0x00002400011c7983 */ /* 0x001ea80000100800 */
[----:B------:R0:W-:Y:S04]  /*9ef0*/  STL [R1+0xb4], R0 ;  /* 0x0000b40001007387 */ /* 0x0001e80000100800 */
[----:B0-----:R-:W3:Y:S04]  /*9f00*/  LDL R0, [R1+0x20] ;  /* 0x0000200001007983 */ /* 0x001ee80000100800 */
[----:B------:R0:W-:Y:S04]  /*9f10*/  STL [R1+0xbc], R2 ;  /* 0x0000bc0201007387 */ /* 0x0001e80000100800 */
[----:B------:R-:W4:Y:S04]  /*9f20*/  LDL R26, [R1+0x1c] ;  /* 0x00001c00011a7983 */ /* 0x000f280000100800 */
[----:B------:R-:W4:Y:S01]  /*9f30*/  LDL R25, [R1+0x18] ;  /* 0x0000180001197983 */ /* 0x000f220000100800 */
[----:B0-----:R-:W-:-:S05]  /*9f40*/  SHF.R.S32.HI R2, RZ, 0x1f, R3 ;  /* 0x0000001fff027819 */ /* 0x001fca0000011403 */
[----:B------:R5:W-:Y:S04]  /*9f50*/  STL [R1+0xc8], R2 ;  /* 0x0000c80201007387 */ /* 0x000be80000100800 */
[----:B------:R-:W4:Y:S04]  /*9f60*/  LDL R24, [R1+0x14] ;  /* 0x0000140001187983 */ /* 0x000f280000100800 */
        /* <DEDUP_REMOVED lines=13> */
[----:B------:R-:W4:Y:S01]  /*a040*/  LDL R7, [R1+0xd8] ;  /* 0x0000d80001077983 */ /* 0x000f220000100800 */
[----:B-----5:R-:W-:-:S03]  /*a050*/  SHF.R.S32.HI R2, RZ, 0x1f, R27 ;  /* 0x0000001fff027819 */ /* 0x020fc6000001141b */
[----:B------:R-:W5:Y:S04]  /*a060*/  LDL R6, [R1+0xdc] ;  /* 0x0000dc0001067983 */ /* 0x000f680000100800 */
[----:B------:R-:W5:Y:S04]  /*a070*/  LDL R8, [R1+0xe4] ;  /* 0x0000e40001087983 */ /* 0x000f680000100800 */
[----:B------:R-:W5:Y:S04]  /*a080*/  LDL R5, [R1+0xec] ;  /* 0x0000ec0001057983 */ /* 0x000f680000100800 */
[----:B------:R-:W5:Y:S04]  /*a090*/  LDL R12, [R1+0xf0] ;  /* 0x0000f000010c7983 */ /* 0x000f680000100800 */
[----:B------:R0:W-:Y:S04]  /*a0a0*/  STL [R1+0xd4], R2 ;  /* 0x0000d40201007387 */ /* 0x0001e80000100800 */
[----:B------:R-:W5:Y:S04]  /*a0b0*/  LDL R4, [R1+0xf8] ;  /* 0x0000f80001047983 */ /* 0x000f680000100800 */
[----:B------:R-:W5:Y:S04]  /*a0c0*/  LDL R29, [R1+0x104] ;  /* 0x00010400011d7983 */ /* 0x000f680000100800 */
[----:B0-----:R-:W5:Y:S04]  /*a0d0*/  LDL R2, [R1+0xfc] ;  /* 0x0000fc0001027983 */ /* 0x001f680000100800 */
[----:B------:R-:W5:Y:S04]  /*a0e0*/  LDL R16, [R1+0x108] ;  /* 0x0001080001107983 */ /* 0x000f680000100800 */
[----:B------:R-:W5:Y:S04]  /*a0f0*/  LDL R3, [R1+0x110] ;  /* 0x0001100001037983 */ /* 0x000f680000100800 */
[----:B------:R-:W5:Y:S01]  /*a100*/  LDL R27, [R1+0x118] ;  /* 0x00011800011b7983 */ /* 0x000f620000100800 */
[----:B--2---:R-:W-:-:S05]  /*a110*/  SHF.R.S32.HI R28, RZ, 0x1f, R28 ;  /* 0x0000001fff1c7819 */ /* 0x004fca000001141c */
[----:B------:R0:W-:Y:S01]  /*a120*/  STL [R1+0xe0], R28 ;  /* 0x0000e01c01007387 */ /* 0x0001e20000100800 */
[----:B---3--:R-:W-:-:S03]  /*a130*/  SHF.R.S32.HI R0, RZ, 0x1f, R0 ;  /* 0x0000001fff007819 */ /* 0x008fc60000011400 */
[----:B0-----:R-:W2:Y:S04]  /*a140*/  LDL.LU R28, [R1+0x14fc] ;  /* 0x0014fc00011c7983 */ /* 0x001ea80000300800 */
[----:B------:R0:W-:Y:S01]  /*a150*/  STL [R1+0xe8], R0 ;  /* 0x0000e80001007387 */ /* 0x0001e20000100800 */
[----:B----4-:R-:W-:Y:S02]  /*a160*/  SHF.R.S32.HI R26, RZ, 0x1f, R26 ;  /* 0x0000001fff1a7819 */ /* 0x010fe4000001141a */
[----:B------:R-:W-:Y:S01]  /*a170*/  SHF.R.S32.HI R25, RZ, 0x1f, R25 ;  /* 0x0000001fff197819 */ /* 0x000fe20000011419 */
[----:B0-----:R-:W3:Y:S04]  /*a180*/  LDL R0, [R1+0x12c] ;  /* 0x00012c0001007983 */ /* 0x001ee80000100800 */
[----:B------:R0:W-:Y:S01]  /*a190*/  STL [R1+0xf4], R26 ;  /* 0x0000f41a01007387 */ /* 0x0001e20000100800 */
[----:B------:R-:W-:-:S02]  /*a1a0*/  SHF.R.S32.HI R24, RZ, 0x1f, R24 ;  /* 0x0000001fff187819 */ /* 0x000fc40000011418 */
[----:B------:R-:W-:Y:S01]  /*a1b0*/  SHF.R.S32.HI R23, RZ, 0x1f, R23 ;  /* 0x0000001fff177819 */ /* 0x000fe20000011417 */
[----:B0-----:R-:W4:Y:S01]  /*a1c0*/  LDL.LU R26, [R1+0x14f8] ;  /* 0x0014f800011a7983 */ /* 0x001f220000300800 */
[----:B------:R-:W-:-:S03]  /*a1d0*/  SHF.R.S32.HI R22, RZ, 0x1f, R22 ;  /* 0x0000001fff167819 */ /* 0x000fc60000011416 */
[----:B------:R0:W-:Y:S01]  /*a1e0*/  STL [R1+0x100], R25 ;  /* 0x0001001901007387 */ /* 0x0001e20000100800 */
[----:B------:R-:W-:Y:S02]  /*a1f0*/  SHF.R.S32.HI R21, RZ, 0x1f, R21 ;  /* 0x0000001fff157819 */ /* 0x000fe40000011415 */
[----:B------:R-:W-:Y:S01]  /*a200*/  SHF.R.S32.HI R20, RZ, 0x1f, R20 ;  /* 0x0000001fff147819 */ /* 0x000fe20000011414 */
[----:B0-----:R-:W2:Y:S04]  /*a210*/  LDL.LU R25, [R1+0x14f4] ;  /* 0x0014f40001197983 */ /* 0x001ea80000300800 */
[----:B------:R0:W-:Y:S01]  /*a220*/  STL [R1+0x10c], R24 ;  /* 0x00010c1801007387 */ /* 0x0001e20000100800 */
[----:B------:R-:W-:Y:S02]  /*a230*/  SHF.R.S32.HI R19, RZ, 0x1f, R19 ;  /* 0x0000001fff137819 */ /* 0x000fe40000011413 */
[----:B------:R-:W-:Y:S01]  /*a240*/  SHF.R.S32.HI R18, RZ, 0x1f, R18 ;  /* 0x0000001fff127819 */ /* 0x000fe20000011412 */
[----:B0-----:R-:W4:Y:S04]  /*a250*/  LDL.LU R24, [R1+0x14f0] ;  /* 0x0014f00001187983 */ /* 0x001f280000300800 */
[----:B------:R0:W-:Y:S01]  /*a260*/  STL [R1+0x114], R23 ;  /* 0x0001141701007387 */ /* 0x0001e20000100800 */
[----:B------:R-:W-:-:S03]  /*a270*/  SHF.R.S32.HI R17, RZ, 0x1f, R17 ;  /* 0x0000001fff117819 */ /* 0x000fc60000011411 */
[----:B0-----:R-:W2:Y:S04]  /*a280*/  LDL.LU R23, [R1+0x14ec] ;  /* 0x0014ec0001177983 */ /* 0x001ea80000300800 */
[----:B------:R0:W-:Y:S01]  /*a290*/  STL [R1+0x120], R22 ;  /* 0x0001201601007387 */ /* 0x0001e20000100800 */
[----:B------:R-:W-:-:S03]  /*a2a0*/  SHF.R.S32.HI R15, RZ, 0x1f, R15 ;  /* 0x0000001fff0f7819 */ /* 0x000fc6000001140f */
        /* <DEDUP_REMOVED lines=20> */
[----:B-----5:R-:W-:-:S03]  /*a3f0*/  SHF.R.S32.HI R6, RZ, 0x1f, R6 ;  /* 0x0000001fff067819 */ /* 0x020fc60000011406 */
[----:B0-----:R-:W5:Y:S04]  /*a400*/  LDL.LU R14, [R1+0x14cc] ;  /* 0x0014cc00010e7983 */ /* 0x001f680000300800 */
        /* <DEDUP_REMOVED lines=27> */
[----:B------:R0:W-:Y:S04]  /*a5c0*/  STL [R1+0x174], R4 ;  /* 0x0001740401007387 */ /* 0x0001e80000100800 */
[----:B0-----:R-:W2:Y:S04]  /*a5d0*/  LDL.LU R4, [R1+0x14a8] ;  /* 0x0014a80001047983 */ /* 0x001ea80000300800 */
        /* <DEDUP_REMOVED lines=9> */
[----:B0-----:R-:W4:Y:S01]  /*a670*/  LDL.LU R27, [R1+0x1494] ;  /* 0x00149400011b7983 */ /* 0x001f220000300800 */
[----:B---3--:R-:W-:-:S02]  /*a680*/  SHF.R.S32.HI R3, RZ, 0x1f, R3 ;  /* 0x0000001fff037819 */ /* 0x008fc40000011403 */
[----:B----4-:R-:W-:-:S05]  /*a690*/  SHF.R.S32.HI R27, RZ, 0x1f, R27 ;  /* 0x0000001fff1b7819 */ /* 0x010fca000001141b */
[----:B------:R0:W-:Y:S04]  /*a6a0*/  STL [R1+0x18c], R27 ;  /* 0x00018c1b01007387 */ /* 0x0001e80000100800 */
[----:B0-----:R-:W5:Y:S04]  /*a6b0*/  LDL.LU R27, [R1+0x1490] ;  /* 0x00149000011b7983 */ /* 0x001f680000300800 */
[----:B------:R0:W-:Y:S04]  /*a6c0*/  STL [R1+0x190], R3 ;  /* 0x0001900301007387 */ /* 0x0001e80000100800 */
[----:B0-----:R-:W3:Y:S01]  /*a6d0*/  LDL.LU R3, [R1+0x148c] ;  /* 0x00148c0001037983 */ /* 0x001ee20000300800 */
[----:B------:R-:W-:-:S05]  /*a6e0*/  SHF.R.S32.HI R0, RZ, 0x1f, R0 ;  /* 0x0000001fff007819 */ /* 0x000fca0000011400 */
[----:B------:R2:W-:Y:S02]  /*a6f0*/  STL [R1+0x194], R0 ;  /* 0x0001940001007387 */ /* 0x0005e40000100800 */
[----:B--2---:R-:W-:Y:S02]  /*a700*/  SHF.R.S32.HI R0, RZ, 0x1f, R16 ;  /* 0x0000001fff007819 */ /* 0x004fe40000011410 */
[----:B-----5:R-:W-:-:S05]  /*a710*/  IADD3 R16, P4, R29, R27, RZ ;  /* 0x0000001b1d107210 */ /* 0x020fca0007f9e0ff */
[----:B------:R3:W-:Y:S02]  /*a720*/  STL [R1+0xb14], R16 ;  /* 0x000b141001007387 */ /* 0x0007e40000100800 */
[----:B---3--:R-:W-:Y:S02]  /*a730*/  IADD3 R16, P5, R29, R3, RZ ;  /* 0x000000031d107210 */ /* 0x008fe40007fbe0ff */
[----:B------:R-:W2:Y:S04]  /*a740*/  LDL.LU R29, [R1+0x2c] ;  /* 0x00002c00011d7983 */ /* 0x000ea80000300800 */
[----:B------:R2:W-:Y:S02]  /*a750*/  STL [R1+0xb1c], R16 ;  /* 0x000b1c1001007387 */ /* 0x0005e40000100800 */
[----:B--2---:R-:W-:-:S05]  /*a760*/  IADD3 R16, P0, R29, R27, RZ ;  /* 0x0000001b1d107210 */ /* 0x004fca0007f1e0ff */
[----:B------:R0:W-:Y:S04]  /*a770*/  STL [R1+0xb24], R16 ;  /* 0x000b241001007387 */ /* 0x0001e80000100800 */
[----:B0-----:R-:W2:Y:S01]  /*a780*/  LDL.LU R16, [R1+0x1488] ;  /* 0x0014880001107983 */ /* 0x001ea20000300800 */
[----:B------:R-:W-:-:S05]  /*a790*/  IADD3 R29, P1, R29, R3, RZ ;  /* 0x000000031d1d7210 */ /* 0x000fca0007f3e0ff */
[----:B------:R0:W-:Y:S02]  /*a7a0*/  STL [R1+0xb2c], R29 ;  /* 0x000b2c1d01007387 */ /* 0x0001e40000100800 */
[----:B0-----:R-:W-:-:S05]  /*a7b0*/  IADD3 R29, P2, R12, R27, RZ ;  /* 0x0000001b0c1d7210 */ /* 0x001fca0007f5e0ff */
[----:B------:R0:W-:Y:S02]  /*a7c0*/  STL [R1+0xb34], R29 ;  /* 0x000b341d01007387 */ /* 0x0001e40000100800 */
[----:B0-----:R-:W-:-:S05]  /*a7d0*/  IADD3 R29, P3, R12, R3, RZ ;  /* 0x000000030c1d7210 */ /* 0x001fca0007f7e0ff */
[----:B------:R0:W-:Y:S04]  /*a7e0*/  STL [R1+0xb3c], R29 ;  /* 0x000b3c1d01007387 */ /* 0x0001e80000100800 */
[----:B0-----:R-:W3:Y:S01]  /*a7f0*/  LDL.LU R29, [R1+0x8c] ;  /* 0x00008c00011d7983 */ /* 0x001ee20000300800 */
[----:B--2---:R-:W-:-:S05]  /*a800*/  IMAD.X R12, R2, 0x1, R16, P4 ;  /* 0x00000001020c7824 */ /* 0x004fca00020e0610 */
[----:B------:R0:W-:Y:S02]  /*a810*/  STL [R1+0xb10], R12 ;  /* 0x000b100c01007387 */ /* 0x0001e40000100800 */
[----:B0-----:R-:W-:-:S05]  /*a820*/  IADD3 R12, P4, R5, R27, RZ ;  /* 0x0000001b050c7210 */ /* 0x001fca0007f9e0ff */
[----:B------:R0:W-:Y:S04]  /*a830*/  STL [R1+0xb44], R12 ;  /* 0x000b440c01007387 */ /* 0x0001e80000100800 */
[----:B0-----:R-:W2:Y:S02]  /*a840*/  LDL.LU R12, [R1+0x1484] ;  /* 0x00148400010c7983 */ /* 0x001ea40000300800 */
[----:B--2---:R-:W-:Y:S01]  /*a850*/  IMAD.X R2, R2, 0x1, R12, P5 ;  /* 0x0000000102027824 */ /* 0x004fe200028e060c */
[----:B------:R-:W-:-:S04]  /*a860*/  IADD3 R5, P5, R5, R3, RZ ;  /* 0x0000000305057210 */ /* 0x000fc80007fbe0ff */
[----:B------:R0:W-:Y:S04]  /*a870*/  STL [R1+0xb18], R2 ;  /* 0x000b180201007387 */ /* 0x0001e80000100800 */
[----:B0-----:R-:W2:Y:S04]  /*a880*/  LDL.LU R2, [R1+0x60] ;  /* 0x0000600001027983 */ /* 0x001ea80000300800 */
[----:B------:R0:W-:Y:S02]  /*a890*/  STL [R1+0xb4c], R5 ;  /* 0x000b4c0501007387 */ /* 0x0001e40000100800 */
[----:B0-----:R-:W-:-:S05]  /*a8a0*/  IMAD.X R5, R4, 0x1, R16, P0 ;  /* 0x0000000104057824 */ /* 0x001fca00000e0610 */
[----:B------:R0:W-:Y:S02]  /*a8b0*/  STL [R1+0xb20], R5 ;  /* 0x000b200501007387 */ /* 0x0001e40000100800 */
[----:B0-----:R-:W-:-:S05]  /*a8c0*/  IADD3 R5, P0, R6, R27, RZ ;  /* 0x0000001b06057210 */ /* 0x001fca0007f1e0ff */
[----:B------:R0:W-:Y:S04]  /*a8d0*/  STL [R1+0xb54], R5 ;  /* 0x000b540501007387 */ /* 0x0001e80000100800 */
[----:B0-----:R-:W4:Y:S01]  /*a8e0*/  LDL.LU R5, [R1+0x1480] ;  /* 0x0014800001057983 */ /* 0x001f220000300800 */
[----:B------:R-:W-:Y:S01]  /*a8f0*/  IMAD.X R4, R4, 0x1, R12, P1 ;  /* 0x0000000104047824 */ /* 0x000fe200008e060c */
[----:B------:R-:W-:-:S04]  /*a900*/  IADD3 R6, P1, R6, R3, RZ ;  /* 0x0000000306067210 */ /* 0x000fc80007f3e0ff */
[----:B------:R0:W-:Y:S04]  /*a910*/  STL [R1+0xb28], R4 ;  /* 0x000b280401007387 */ /* 0x0001e80000100800 */
[----:B0-----:R-:W5:Y:S04]  /*a920*/  LDL.LU R4, [R1+0x68] ;  /* 0x0000680001047983 */ /* 0x001f680000300800 */
[----:B------:R4:W-:Y:S02]  /*a930*/  STL [R1+0xb5c], R6 ;  /* 0x000b5c0601007387 */ /* 0x0009e40000100800 */
[----:B----4-:R-:W-:-:S05]  /*a940*/  IMAD.X R6, R5, 0x1, R16, P2 ;  /* 0x0000000105067824 */ /* 0x010fca00010e0610 */
[----:B------:R0:W-:Y:S02]  /*a950*/  STL [R1+0xb30], R6 ;  /* 0x000b300601007387 */ /* 0x0001e40000100800 */
[----:B0-----:R-:W-:-:S05]  /*a960*/  IADD3 R6, P2, R8, R27, RZ ;  /* 0x0000001b08067210 */ /* 0x001fca0007f5e0ff */
[----:B------:R0:W-:Y:S04]  /*a970*/  STL [R1+0xb64], R6 ;  /* 0x000b640601007387 */ /* 0x0001e80000100800 */
[----:B0-----:R-:W4:Y:S01]  /*a980*/  LDL.LU R6, [R1+0x147c] ;  /* 0x00147c0001067983 */ /* 0x001f220000300800 */
[----:B------:R-:W-:-:S05]  /*a990*/  IMAD.X R5, R5, 0x1, R12, P3 ;  /* 0x0000000105057824 */ /* 0x000fca00018e060c */
[----:B------:R0:W-:Y:S02]  /*a9a0*/  STL [R1+0xb38], R5 ;  /* 0x000b380501007387 */ /* 0x0001e40000100800 */
[----:B0-----:R-:W-:Y:S02]  /*a9b0*/  IADD3 R5, P3, R8, R3, RZ ;  /* 0x0000000308057210 */ /* 0x001fe40007f7e0ff */
[----:B------:R-:W3:Y:S04]  /*a9c0*/  LDL.LU R8, [R1+0x1478] ;  /* 0x0014780001087983 */ /* 0x000ee80000300800 */
[----:B------:R4:W-:Y:S02]  /*a9d0*/  STL [R1+0xb6c], R5 ;  /* 0x000b6c0501007387 */ /* 0x0009e40000100800 */
[----:B----4-:R-:W-:-:S05]  /*a9e0*/  IMAD.X R5, R6, 0x1, R16, P4 ;  /* 0x0000000106057824 */ /* 0x010fca00020e0610 */
[----:B------:R2:W-:Y:S02]  /*a9f0*/  STL [R1+0xb40], R5 ;  /* 0x000b400501007387 */ /* 0x0005e40000100800 */
[----:B--2---:R-:W-:-:S05]  /*aa00*/  IADD3 R5, P4, R2, R27, RZ ;  /* 0x0000001b02057210 */ /* 0x004fca0007f9e0ff */
[----:B------:R0:W-:Y:S02]  /*aa10*/  STL [R1+0xb74], R5 ;  /* 0x000b740501007387 */ /* 0x0001e40000100800 */
[----:B0-----:R-:W-:Y:S01]  /*aa20*/  IMAD.X R5, R6, 0x1, R12, P5 ;  /* 0x0000000106057824 */ /* 0x001fe200028e060c */
[----:B------:R-:W-:Y:S01]  /*aa30*/  IADD3 R2, P5, R2, R3, RZ ;  /* 0x0000000302027210 */ /* 0x000fe20007fbe0ff */
[----:B------:R-:W2:Y:S04]  /*aa40*/  LDL.LU R6, [R1+0x98] ;  /* 0x0000980001067983 */ /* 0x000ea80000300800 */
[----:B------:R0:W-:Y:S04]  /*aa50*/  STL [R1+0xb48], R5 ;  /* 0x000b480501007387 */ /* 0x0001e80000100800 */
[----:B------:R1:W-:Y:S01]  /*aa60*/  STL [R1+0xb7c], R2 ;  /* 0x000b7c0201007387 */ /* 0x0003e20000100800 */
[----:B0-----:R-:W-:-:S03]  /*aa70*/  IMAD.X R5, R7, 0x1, R16, P0 ;  /* 0x0000000107057824 */ /* 0x001fc600000e0610 */
[----:B-1----:R-:W4:Y:S04]  /*aa80*/  LDL.LU R2, [R1+0x88] ;  /* 0x0000880001027983 */ /* 0x002f280000300800 */
[----:B------:R5:W-:Y:S02]  /*aa90*/  STL [R1+0xb50], R5 ;  /* 0x000b500501007387 */ /* 0x000be40000100800 */
[----:B-----5:R-:W-:-:S05]  /*aaa0*/  IADD3 R5, P0, R4, R27, RZ ;  /* 0x0000001b04057210 */ /* 0x020fca0007f1e0ff */
[----:B------:R0:W-:Y:S02]  /*aab0*/  STL [R1+0xb84], R5 ;  /* 0x000b840501007387 */ /* 0x0001e40000100800 */
[----:B0-----:R-:W-:Y:S02]  /*aac0*/  IMAD.X R5, R7, 0x1, R12, P1 ;  /* 0x0000000107057824 */ /* 0x001fe400008e060c */
[----:B------:R-:W5:Y:S04]  /*aad0*/  LDL.LU R7, [R1+0x94] ;  /* 0x0000940001077983 */ /* 0x000f680000300800 */
[----:B------:R0:W-:Y:S02]  /*aae0*/  STL [R1+0xb58], R5 ;  /* 0x000b580501007387 */ /* 0x0001e40000100800 */
[----:B0-----:R-:W-:Y:S01]  /*aaf0*/  IADD3 R5, P1, R4, R3, RZ ;  /* 0x0000000304057210 */ /* 0x001fe20007f3e0ff */
[----:B---3--:R-:W-:-:S04]  /*ab00*/  IMAD.X R4, R8, 0x1, R16, P2 ;  /* 0x0000000108047824 */ /* 0x008fc800010e0610 */
[----:B------:R0:W-:Y:S04]  /*ab10*/  STL [R1+0xb8c], R5 ;  /* 0x000b8c0501007387 */ /* 0x0001e80000100800 */
[----:B0-----:R-:W3:Y:S04]  /*ab20*/  LDL.LU R5, [R1+0x84] ;  /* 0x0000840001057983 */ /* 0x001ee80000300800 */
[----:B------:R0:W-:Y:S02]  /*ab30*/  STL [R1+0xb60], R4 ;  /* 0x000b600401007387 */ /* 0x0001e40000100800 */
[----:B0-----:R-:W-:-:S05]  /*ab40*/  IADD3 R4, P2, R10, R27, RZ ;  /* 0x0000001b0a047210 */ /* 0x001fca0007f5e0ff */
[----:B------:R0:W-:Y:S02]  /*ab50*/  STL [R1+0xb94], R4 ;  /* 0x000b940401007387 */ /* 0x0001e40000100800 */
[----:B0-----:R-:W-:Y:S02]  /*ab60*/  IMAD.X R4, R8, 0x1, R12, P3 ;  /* 0x0000000108047824 */ /* 0x001fe400018e060c */
[----:B------:R-:W2:Y:S04]  /*ab70*/  LDL.LU R8, [R1+0x90] ;  /* 0x0000900001087983 */ /* 0x000ea80000300800 */
[----:B------:R0:W-:Y:S02]  /*ab80*/  STL [R1+0xb68], R4 ;  /* 0x000b680401007387 */ /* 0x0001e40000100800 */
[----:B0-----:R-:W-:Y:S01]  /*ab90*/  IADD3 R4, P3, R10, R3, RZ ;  /* 0x000000030a047210 */ /* 0x001fe20007f7e0ff */
[----:B------:R-:W-:-:S04]  /*aba0*/  IMAD.X R10, R9, 0x1, R16, P4 ;  /* 0x00000001090a7824 */ /* 0x000fc800020e0610 */
[----:B------:R0:W-:Y:S04]  /*abb0*/  STL [R1+0xb9c], R4 ;  /* 0x000b9c0401007387 */ /* 0x0001e80000100800 */
[----:B0-----:R-:W3:Y:S04]  /*abc0*/  LDL.LU R4, [R1+0x80] ;  /* 0x0000800001047983 */ /* 0x001ee80000300800 */
        /* <DEDUP_REMOVED lines=10> */
[----:B------:R2:W-:Y:S01]  /*ac70*/  STL [R1+0xb80], R9 ;  /* 0x000b800901007387 */ /* 0x0005e20000100800 */
[----:B------:R-:W-:Y:S01]  /*ac80*/  IMAD.X R10, R10, 0x1, R12, P1 ;  /* 0x000000010a0a7824 */ /* 0x000fe200008e060c */
[----:B--2---:R-:W-:-:S05]  /*ac90*/  IADD3 R9, P0, R8, R27, RZ ;  /* 0x0000001b08097210 */ /* 0x004fca0007f1e0ff */
[----:B------:R0:W-:Y:S02]  /*aca0*/  STL [R1+0xbb4], R9 ;  /* 0x000bb40901007387 */ /* 0x0001e40000100800 */
[----:B0-----:R-:W-:Y:S02]  /*acb0*/  IADD3 R9, P1, R8, R3, RZ ;  /* 0x0000000308097210 */ /* 0x001fe40007f3e0ff */
[----:B------:R-:W2:Y:S04]  /*acc0*/  LDL.LU R8, [R1+0x74] ;  /* 0x0000740001087983 */ /* 0x000ea80000300800 */
[----:B------:R0:W-:Y:S04]  /*acd0*/  STL [R1+0xb88], R10 ;  /* 0x000b880a01007387 */ /* 0x0001e80000100800 */
[----:B------:R5:W-:Y:S01]  /*ace0*/  STL [R1+0xbbc], R9 ;  /* 0x000bbc0901007387 */ /* 0x000be20000100800 */
[----:B0-----:R-:W-:Y:S01]  /*acf0*/  IMAD.X R10, R11, 0x1, R16, P2 ;  /* 0x000000010b0a7824 */ /* 0x001fe200010e0610 */
[----:B-----5:R-:W-:-:S04]  /*ad00*/  IADD3 R9, P2, R7, R27, RZ ;  /* 0x0000001b07097210 */ /* 0x020fc80007f5e0ff */
[----:B------:R0:W-:Y:S04]  /*ad10*/  STL [R1+0xb90], R10 ;  /* 0x000b900a01007387 */ /* 0x0001e80000100800 */
[----:B------:R1:W-:Y:S01]  /*ad20*/  STL [R1+0xbc4], R9 ;  /* 0x000bc40901007387 */ /* 0x0003e20000100800 */
[----:B0-----:R-:W-:Y:S01]  /*ad30*/  IMAD.X R10, R11, 0x1, R12, P3 ;  /* 0x000000010b0a7824 */ /* 0x001fe200018e060c */
[----:B-1----:R-:W-:Y:S02]  /*ad40*/  IADD3 R9, P3, R7, R3, RZ ;  /* 0x0000000307097210 */ /* 0x002fe40007f7e0ff */
[----:B------:R-:W4:Y:S04]  /*ad50*/  LDL.LU R7, [R1+0x70] ;  /* 0x0000700001077983 */ /* 0x000f280000300800 */
[----:B------:R0:W-:Y:S04]  /*ad60*/  STL [R1+0xb98], R10 ;  /* 0x000b980a01007387 */ /* 0x0001e80000100800 */
[----:B------:R1:W-:Y:S01]  /*ad70*/  STL [R1+0xbcc], R9 ;  /* 0x000bcc0901007387 */ /* 0x0003e20000100800 */
[C---:B0-----:R-:W-:Y:S01]  /*ad80*/  IMAD.X R10, R13.reuse, 0x1, R16, P4 ;  /* 0x000000010d0a7824 */ /* 0x041fe200020e0610 */
[----:B------:R-:W-:Y:S01]  /*ad90*/  IADD3 R11, P4, R6, R27, RZ ;  /* 0x0000001b060b7210 */ /* 0x000fe20007f9e0ff */
[----:B-1----:R-:W-:-:S03]  /*ada0*/  IMAD.X R9, R13, 0x1, R12, P5 ;  /* 0x000000010d097824 */ /* 0x002fc600028e060c */
[----:B------:R0:W-:Y:S04]  /*adb0*/  STL [R1+0xba0], R10 ;  /* 0x000ba00a01007387 */ /* 0x0001e80000100800 */
[----:B------:R-:W-:Y:S01]  /*adc0*/  STL [R1+0xbd4], R11 ;  /* 0x000bd40b01007387 */ /* 0x000fe20000100800 */
[----:B0-----:R-:W-:-:S03]  /*add0*/  IADD3 R10, P5, R6, R3, RZ ;  /* 0x00000003060a7210 */ /* 0x001fc60007fbe0ff */
[----:B------:R-:W5:Y:S04]  /*ade0*/  LDL.LU R6, [R1+0x6c] ;  /* 0x00006c0001067983 */ /* 0x000f680000300800 */
[----:B------:R0:W-:Y:S04]  /*adf0*/  STL [R1+0xba8], R9 ;  /* 0x000ba80901007387 */ /* 0x0001e80000100800 */
[----:B------:R1:W-:Y:S01]  /*ae00*/  STL [R1+0xbdc], R10 ;  /* 0x000bdc0a01007387 */ /* 0x0003e20000100800 */
[----:B0-----:R-:W-:Y:S01]  /*ae10*/  IMAD.X R9, R14, 0x1, R16, P0 ;  /* 0x000000010e097824 */ /* 0x001fe200000e0610 */
[----:B------:R-:W-:Y:S01]  /*ae20*/  IADD3 R11, P0, R2, R27, RZ ;  /* 0x0000001b020b7210 */ /* 0x000fe20007f1e0ff */
[----:B-1----:R-:W-:-:S03]  /*ae30*/  IMAD.X R10, R14, 0x1, R12, P1 ;  /* 0x000000010e0a7824 */ /* 0x002fc600008e060c */
[----:B------:R0:W-:Y:S04]  /*ae40*/  STL [R1+0xbb0], R9 ;  /* 0x000bb00901007387 */ /* 0x0001e80000100800 */
[----:B------:R1:W-:Y:S01]  /*ae50*/  STL [R1+0xbe4], R11 ;  /* 0x000be40b01007387 */ /* 0x0003e20000100800 */
[----:B0-----:R-:W-:-:S03]  /*ae60*/  IADD3 R9, P1, R2, R3, RZ ;  /* 0x0000000302097210 */ /* 0x001fc60007f3e0ff */
[----:B------:R-:W5:Y:S04]  /*ae70*/  LDL.LU R2, [R1+0x64] ;  /* 0x0000640001027983 */ /* 0x000f680000300800 */
[----:B------:R0:W-:Y:S01]  /*ae80*/  STL [R1+0xbb8], R10 ;  /* 0x000bb80a01007387 */ /* 0x0001e20000100800 */
[----:B-1----:R-:W-:-:S03]  /*ae90*/  IMAD.X R11, R15, 0x1, R12, P3 ;  /* 0x000000010f0b7824 */ /* 0x002fc600018e060c */
[----:B------:R3:W-:Y:S01]  /*aea0*/  STL [R1+0xbec], R9 ;  /* 0x000bec0901007387 */ /* 0x0007e20000100800 */
[----:B0-----:R-:W-:Y:S01]  /*aeb0*/  IMAD.X R10, R15, 0x1, R16, P2 ;  /* 0x000000010f0a7824 */ /* 0x001fe200010e0610 */
[----:B---3--:R-:W-:-:S04]  /*aec0*/  IADD3 R9, P2, R5, R27, RZ ;  /* 0x0000001b05097210 */ /* 0x008fc80007f5e0ff */
[----:B------:R0:W-:Y:S04]  /*aed0*/  STL [R1+0xbc0], R10 ;  /* 0x000bc00a01007387 */ /* 0x0001e80000100800 */
[----:B------:R1:W-:Y:S04]  /*aee0*/  STL [R1+0xbf4], R9 ;  /* 0x000bf40901007387 */ /* 0x0003e80000100800 */
[----:B------:R-:W-:Y:S01]  /*aef0*/  STL [R1+0xbc8], R11 ;  /* 0x000bc80b01007387 */ /* 0x000fe20000100800 */
[----:B0-----:R-:W-:-:S03]  /*af00*/  IADD3 R10, P3, R5, R3, RZ ;  /* 0x00000003050a7210 */ /* 0x001fc60007f7e0ff */
[----:B------:R-:W3:Y:S01]  /*af10*/  LDL.LU R5, [R1+0x5c] ;  /* 0x00005c0001057983 */ /* 0x000ee20000300800 */
[----:B-1----:R-:W-:-:S03]  /*af20*/  IMAD.X R9, R17, 0x1, R16, P4 ;  /* 0x0000000111097824 */ /* 0x002fc600020e0610 */
[----:B------:R0:W-:Y:S04]  /*af30*/  STL [R1+0xbfc], R10 ;  /* 0x000bfc0a01007387 */ /* 0x0001e80000100800 */
[----:B------:R1:W-:Y:S01]  /*af40*/  STL [R1+0xbd0], R9 ;  /* 0x000bd00901007387 */ /* 0x0003e20000100800 */
[C---:B0-----:R-:W-:Y:S01]  /*af50*/  IADD3 R10, P4, R4.reuse, R27, RZ ;  /* 0x0000001b040a7210 */ /* 0x041fe20007f9e0ff */
[----:B-1----:R-:W-:Y:S01]  /*af60*/  IMAD.X R9, R17, 0x1, R12, P5 ;  /* 0x0000000111097824 */ /* 0x002fe200028e060c */
[----:B------:R-:W-:-:S03]  /*af70*/  IADD3 R4, P5, R4, R3, RZ ;  /* 0x0000000304047210 */ /* 0x000fc60007fbe0ff */
[----:B------:R0:W-:Y:S04]  /*af80*/  STL [R1+0xc04], R10 ;  /* 0x000c040a01007387 */ /* 0x0001e80000100800 */
[----:B------:R1:W-:Y:S04]  /*af90*/  STL [R1+0xbd8], R9 ;  /* 0x000bd80901007387 */ /* 0x0003e80000100800 */
[----:B------:R1:W-:Y:S01]  /*afa0*/  STL [R1+0xc0c], R4 ;  /* 0x000c0c0401007387 */ /* 0x0003e20000100800 */
[----:B0-----:R-:W-:Y:S01]  /*afb0*/  IMAD.X R10, R18, 0x1, R16, P0 ;  /* 0x00000001120a7824 */ /* 0x001fe200000e0610 */
[----:B-1----:R-:W-:-:S02]  /*afc0*/  IADD3 R9, P0, R29, R27, RZ ;  /* 0x0000001b1d097210 */ /* 0x002fc40007f1e0ff */
[----:B------:R-:W3:Y:S01]  /*afd0*/  LDL.LU R4, [R1+0x54] ;  /* 0x0000540001047983 */ /* 0x000ee20000300800 */
[----:B------:R-:W-:-:S03]  /*afe0*/  IMAD.X R11, R19, 0x1, R16, P2 ;  /* 0x00000001130b7824 */ /* 0x000fc600010e0610 */
[----:B------:R0:W-:Y:S04]  /*aff0*/  STL [R1+0xbe0], R10 ;  /* 0x000be00a01007387 */ /* 0x0001e80000100800 */
[----:B------:R1:W-:Y:S01]  /*b000*/  STL [R1+0xc14], R9 ;  /* 0x000c140901007387 */ /* 0x0003e20000100800 */
[----:B0-----:R-:W-:Y:S01]  /*b010*/  IMAD.X R10, R18, 0x1, R12, P1 ;  /* 0x00000001120a7824 */ /* 0x001fe200008e060c */
[----:B-1----:R-:W-:-:S04]  /*b020*/  IADD3 R9, P1, R29, R3, RZ ;  /* 0x000000031d097210 */ /* 0x002fc80007f3e0ff */
[----:B------:R-:W-:Y:S04]  /*b030*/  STL [R1+0xbe8], R10 ;  /* 0x000be80a01007387 */ /* 0x000fe80000100800 */
[----:B------:R0:W-:Y:S04]  /*b040*/  STL [R1+0xc1c], R9 ;  /* 0x000c1c0901007387 */ /* 0x0001e80000100800 */
[----:B------:R-:W-:Y:S04]  /*b050*/  STL [R1+0xbf0], R11 ;  /* 0x000bf00b01007387 */ /* 0x000fe80000100800 */
[----:B------:R-:W3:Y:S01]  /*b060*/  LDL.LU R29, [R1+0x4c] ;  /* 0x00004c00011d7983 */ /* 0x000ee20000300800 */
[----:B0-----:R-:W-:Y:S01]  /*b070*/  IMAD.X R9, R19, 0x1, R12, P3 ;  /* 0x0000000113097824 */ /* 0x001fe200018e060c */
[----:B--2---:R-:W-:-:S05]  /*b080*/  IADD3 R10, P2, R8, R27, RZ ;  /* 0x0000001b080a7210 */ /* 0x004fca0007f5e0ff */
[----:B------:R0:W-:Y:S04]  /*b090*/  STL [R1+0xc24], R10 ;  /* 0x000c240a01007387 */ /* 0x0001e80000100800 */
[----:B------:R-:W-:Y:S01]  /*b0a0*/  STL [R1+0xbf8], R9 ;  /* 0x000bf80901007387 */ /* 0x000fe20000100800 */
[----:B0-----:R-:W-:Y:S01]  /*b0b0*/  IADD3 R10, P3, R8, R3, RZ ;  /* 0x00000003080a7210 */ /* 0x001fe20007f7e0ff */
[----:B------:R-:W-:-:S04]  /*b0c0*/  IMAD.X R8, R20, 0x1, R16, P4 ;  /* 0x0000000114087824 */ /* 0x000fc800020e0610 */
[----:B------:R0:W-:Y:S04]  /*b0d0*/  STL [R1+0xc2c], R10 ;  /* 0x000c2c0a01007387 */ /* 0x0001e80000100800 */
[----:B------:R1:W-:Y:S01]  /*b0e0*/  STL [R1+0xc00], R8 ;  /* 0x000c000801007387 */ /* 0x0003e20000100800 */
[----:B0-----:R-:W-:Y:S01]  /*b0f0*/  IMAD.X R10, R20, 0x1, R12, P5 ;  /* 0x00000001140a7824 */ /* 0x001fe200028e060c */
[C---:B----4-:R-:W-:Y:S02]  /*b100*/  IADD3 R9, P4, R7.reuse, R27, RZ ;  /* 0x0000001b07097210 */ /* 0x050fe40007f9e0ff */
[----:B-1----:R-:W-:Y:S01]  /*b110*/  IADD3 R8, P5, R7, R3, RZ ;  /* 0x0000000307087210 */ /* 0x002fe20007fbe0ff */
[C---:B------:R-:W-:Y:S02]  /*b120*/  IMAD.X R7, R21.reuse, 0x1, R16, P0 ;  /* 0x0000000115077824 */ /* 0x040fe400000e0610 */
[----:B------:R0:W-:Y:S04]  /*b130*/  STL [R1+0xc34], R9 ;  /* 0x000c340901007387 */ /* 0x0001e80000100800 */
[----:B0-----:R-:W2:Y:S04]  /*b140*/  LDL.LU R9, [R1+0x48] ;  /* 0x0000480001097983 */ /* 0x001ea80000300800 */
[----:B------:R5:W-:Y:S04]  /*b150*/  STL [R1+0xc08], R10 ;  /* 0x000c080a01007387 */ /* 0x000be80000100800 */
[----:B------:R0:W-:Y:S04]  /*b160*/  STL [R1+0xc3c], R8 ;  /* 0x000c3c0801007387 */ /* 0x0001e80000100800 */
[----:B------:R1:W-:Y:S01]  /*b170*/  STL [R1+0xc10], R7 ;  /* 0x000c100701007387 */ /* 0x0003e20000100800 */
[C---:B-----5:R-:W-:Y:S01]  /*b180*/  IADD3 R10, P0, R6.reuse, R27, RZ ;  /* 0x0000001b060a7210 */ /* 0x060fe20007f1e0ff */
[----:B0-----:R-:W-:Y:S01]  /*b190*/  IMAD.X R8, R21, 0x1, R12, P1 ;  /* 0x0000000115087824 */ /* 0x001fe200008e060c */
[----:B-1----:R-:W-:-:S03]  /*b1a0*/  IADD3 R7, P1, R6, R3, RZ ;  /* 0x0000000306077210 */ /* 0x002fc60007f3e0ff */
[----:B------:R-:W-:Y:S01]  /*b1b0*/  STL [R1+0xc44], R10 ;  /* 0x000c440a01007387 */ /* 0x000fe20000100800 */
[----:B------:R-:W-:-:S03]  /*b1c0*/  IMAD.X R6, R22, 0x1, R16, P2 ;  /* 0x0000000116067824 */ /* 0x000fc600010e0610 */
[----:B------:R0:W-:Y:S04]  /*b1d0*/  STL [R1+0xc18], R8 ;  /* 0x000c180801007387 */ /* 0x0001e80000100800 */
[----:B0-----:R-:W4:Y:S04]  /*b1e0*/  LDL.LU R8, [R1+0x44] ;  /* 0x0000440001087983 */ /* 0x001f280000300800 */
[----:B------:R0:W-:Y:S04]  /*b1f0*/  STL [R1+0xc4c], R7 ;  /* 0x000c4c0701007387 */ /* 0x0001e80000100800 */
[----:B------:R1:W-:Y:S01]  /*b200*/  STL [R1+0xc20], R6 ;  /* 0x000c200601007387 */ /* 0x0003e20000100800 */
[----:B0-----:R-:W-:Y:S01]  /*b210*/  IADD3 R7, P2, R2, R27, RZ ;  /* 0x0000001b02077210 */ /* 0x001fe20007f5e0ff */
[----:B-1----:R-:W-:Y:S01]  /*b220*/  IMAD.X R6, R22, 0x1, R12, P3 ;  /* 0x0000000116067824 */ /* 0x002fe200018e060c */
[----:B------:R-:W-:-:S03]  /*b230*/  IADD3 R2, P3, R2, R3, RZ ;  /* 0x0000000302027210 */ /* 0x000fc60007f7e0ff */
[----:B------:R0:W-:Y:S04]  /*b240*/  STL [R1+0xc54], R7 ;  /* 0x000c540701007387 */ /* 0x0001e80000100800 */
[----:B0-----:R-:W5:Y:S04]  /*b250*/  LDL.LU R7, [R1] ;  /* 0x0000000001077983 */ /* 0x001f680000300800 */
[----:B------:R0:W-:Y:S04]  /*b260*/  STL [R1+0xc28], R6 ;  /* 0x000c280601007387 */ /* 0x0001e80000100800 */
[----:B------:R1:W-:Y:S01]  /*b270*/  STL [R1+0xc5c], R2 ;  /* 0x000c5c0201007387 */ /* 0x0003e20000100800 */
[----:B0-----:R-:W-:Y:S01]  /*b280*/  IMAD.X R6, R23, 0x1, R16, P4 ;  /* 0x0000000117067824 */ /* 0x001fe200020e0610 */
[----:B---3--:R-:W-:-:S02]  /*b290*/  IADD3 R10, P4, R5, R27, RZ ;  /* 0x0000001b050a7210 */ /* 0x008fc40007f9e0ff */
[----:B-1----:R-:W3:Y:S04]  /*b2a0*/  LDL.LU R2, [R1+0x40] ;  /* 0x0000400001027983 */ /* 0x002ee80000300800 */
[----:B------:R0:W-:Y:S04]  /*b2b0*/  STL [R1+0xc30], R6 ;  /* 0x000c300601007387 */ /* 0x0001e80000100800 */
[----:B------:R1:W-:Y:S04]  /*b2c0*/  STL [R1+0xc64], R10 ;  /* 0x000c640a01007387 */ /* 0x0003e80000100800 */
[----:B------:R-:W3:Y:S01]  /*b2d0*/  LDL.LU R13, [R1+0x9c] ;  /* 0x00009c00010d7983 */ /* 0x000ee20000300800 */
[----:B0-----:R-:W-:Y:S01]  /*b2e0*/  IMAD.X R6, R23, 0x1, R12, P5 ;  /* 0x0000000117067824 */ /* 0x001fe200028e060c */
[----:B------:R-:W-:Y:S01]  /*b2f0*/  IADD3 R5, P5, R5, R3, RZ ;  /* 0x0000000305057210 */ /* 0x000fe20007fbe0ff */
[----:B-1----:R-:W-:-:S03]  /*b300*/  IMAD.X R10, R24, 0x1, R16, P0 ;  /* 0x00000001180a7824 */ /* 0x002fc600000e0610 */
[----:B------:R0:W-:Y:S04]  /*b310*/  STL [R1+0xc38], R6 ;  /* 0x000c380601007387 */ /* 0x0001e80000100800 */
[----:B------:R1:W-:Y:S04]  /*b320*/  STL [R1+0xc6c], R5 ;  /* 0x000c6c0501007387 */ /* 0x0003e80000100800 */
[----:B0-----:R-:W3:Y:S01]  /*b330*/  LDL.LU R6, [R1+0x3c] ;  /* 0x00003c0001067983 */ /* 0x001ee20000300800 */
[----:B-1----:R-:W-:-:S03]  /*b340*/  IADD3 R5, P0, R4, R27, RZ ;  /* 0x0000001b04057210 */ /* 0x002fc60007f1e0ff */
[----:B------:R0:W-:Y:S04]  /*b350*/  STL [R1+0xc40], R10 ;  /* 0x000c400a01007387 */ /* 0x0001e80000100800 */
[----:B------:R1:W-:Y:S01]  /*b360*/  STL [R1+0xc74], R5 ;  /* 0x000c740501007387 */ /* 0x0003e20000100800 */
[--C-:B0-----:R-:W-:Y:S01]  /*b370*/  IMAD.X R10, R24, 0x1, R12.reuse, P1 ;  /* 0x00000001180a7824 */ /* 0x101fe200008e060c */
[----:B------:R-:W-:Y:S02]  /*b380*/  IADD3 R4, P1, R4, R3, RZ ;  /* 0x0000000304047210 */ /* 0x000fe40007f3e0ff */
[----:B-1----:R-:W3:Y:S04]  /*b390*/  LDL.LU R5, [R1+0xa8] ;  /* 0x0000a80001057983 */ /* 0x002ee80000300800 */
[----:B------:R0:W-:Y:S04]  /*b3a0*/  STL [R1+0xc48], R10 ;  /* 0x000c480a01007387 */ /* 0x0001e80000100800 */
[----:B------:R1:W-:Y:S01]  /*b3b0*/  STL [R1+0xc7c], R4 ;  /* 0x000c7c0401007387 */ /* 0x0003e20000100800 */
[----:B------:R-:W-:-:S02]  /*b3c0*/  IMAD.X R14, R25, 0x1, R12, P3 ;  /* 0x00000001190e7824 */ /* 0x000fc400018e060c */
[----:B0-----:R-:W-:Y:S01]  /*b3d0*/  IMAD.X R10, R25, 0x1, R16, P2 ;  /* 0x00000001190a7824 */ /* 0x001fe200010e0610 */
[C---:B------:R-:W-:Y:S01]  /*b3e0*/  IADD3 R11, P2, R29.reuse, R27, RZ ;  /* 0x0000001b1d0b7210 */ /* 0x040fe20007f5e0ff */
[----:B-1----:R-:W3:Y:S04]  /*b3f0*/  LDL.LU R4, [R1+0x38] ;  /* 0x0000380001047983 */ /* 0x002ee80000300800 */
[----:B------:R0:W-:Y:S04]  /*b400*/  STL [R1+0xc50], R10 ;  /* 0x000c500a01007387 */ /* 0x0001e80000100800 */
[----:B------:R1:W-:Y:S01]  /*b410*/  STL [R1+0xc84], R11 ;  /* 0x000c840b01007387 */ /* 0x0003e20000100800 */
[----:B0-----:R-:W-:-:S03]  /*b420*/  IADD3 R10, P3, R29, R3, RZ ;  /* 0x000000031d0a7210 */ /* 0x001fc60007f7e0ff */
[----:B-1----:R-:W3:Y:S04]  /*b430*/  LDL.LU R11, [R1+0xb4] ;  /* 0x0000b400010b7983 */ /* 0x002ee80000300800 */
[----:B------:R0:W-:Y:S04]  /*b440*/  STL [R1+0xc58], R14 ;  /* 0x000c580e01007387 */ /* 0x0001e80000100800 */
[----:B------:R-:W-:Y:S04]  /*b450*/  STL [R1+0xc8c], R10 ;  /* 0x000c8c0a01007387 */ /* 0x000fe80000100800 */
[----:B------:R-:W3:Y:S01]  /*b460*/  LDL.LU R29, [R1+0x28] ;  /* 0x00002800011d7983 */ /* 0x000ee20000300800 */
[----:B0-----:R-:W-:-:S05]  /*b470*/  IMAD.X R14, R26, 0x1, R16, P4 ;  /* 0x000000011a0e7824 */ /* 0x001fca00020e0610 */
[----:B------:R0:W-:Y:S01]  /*b480*/  STL [R1+0xc60], R14 ;  /* 0x000c600e01007387 */ /* 0x0001e20000100800 */
[----:B------:R-:W-:Y:S02]  /*b490*/  IMAD.X R15, R28, 0x1, R16, P0 ;  /* 0x000000011c0f7824 */ /* 0x000fe400000e0610 */
[----:B0-----:R-:W-:Y:S01]  /*b4a0*/  IMAD.X R14, R26, 0x1, R12, P5 ;  /* 0x000000011a0e7824 */ /* 0x001fe200028e060c */
[C---:B--2---:R-:W-:Y:S02]  /*b4b0*/  IADD3 R10, P4, R9.reuse, R27, RZ ;  /* 0x0000001b090a7210 */ /* 0x044fe40007f9e0ff */
[----:B------:R-:W-:-:S03]  /*b4c0*/  IADD3 R9, P5, R9, R3, RZ ;  /* 0x0000000309097210 */ /* 0x000fc60007fbe0ff */
[----:B------:R0:W-:Y:S04]  /*b4d0*/  STL [R1+0xc94], R10 ;  /* 0x000c940a01007387 */ /* 0x0001e80000100800 */
[----:B0-----:R-:W2:Y:S04]  /*b4e0*/  LDL.LU R10, [R1+0xbc] ;  /* 0x0000bc00010a7983 */ /* 0x001ea80000300800 */
[----:B------:R-:W-:Y:S04]  /*b4f0*/  STL [R1+0xc68], R14 ;  /* 0x000c680e01007387 */ /* 0x000fe80000100800 */
[----:B------:R0:W-:Y:S04]  /*b500*/  STL [R1+0xc9c], R9 ;  /* 0x000c9c0901007387 */ /* 0x0001e80000100800 */
[----:B0-----:R-:W2:Y:S01]  /*b510*/  LDL.LU R9, [R1+0x24] ;  /* 0x0000240001097983 */ /* 0x001ea20000300800 */
[----:B----4-:R-:W-:-:S03]  /*b520*/  IADD3 R14, P0, R8, R27, RZ ;  /* 0x0000001b080e7210 */ /* 0x010fc60007f1e0ff */
[----:B------:R0:W-:Y:S04]  /*b530*/  STL [R1+0xc70], R15 ;  /* 0x000c700f01007387 */ /* 0x0001e80000100800 */
[----:B------:R1:W-:Y:S01]  /*b540*/  STL [R1+0xca4], R14 ;  /* 0x000ca40e01007387 */ /* 0x0003e20000100800 */
[----:B0-----:R-:W-:Y:S01]  /*b550*/  IMAD.X R15, R28, 0x1, R12, P1 ;  /* 0x000000011c0f7824 */ /* 0x001fe200008e060c */
[----:B------:R-:W-:Y:S02]  /*b560*/  IADD3 R8, P1, R8, R3, RZ ;  /* 0x0000000308087210 */ /* 0x000fe40007f3e0ff */
[----:B-1----:R-:W4:Y:S04]  /*b570*/  LDL.LU R14, [R1+0xc8] ;  /* 0x0000c800010e7983 */ /* 0x002f280000300800 */
[----:B------:R5:W-:Y:S04]  /*b580*/  STL [R1+0xc78], R15 ;  /* 0x000c780f01007387 */ /* 0x000be80000100800 */
[----:B------:R0:W-:Y:S01]  /*b590*/  STL [R1+0xcac], R8 ;  /* 0x000cac0801007387 */ /* 0x0001e20000100800 */
[----:B-----5:R-:W-:-:S03]  /*b5a0*/  IMAD.X R15, R7, 0x1, R16, P2 ;  /* 0x00000001070f7824 */ /* 0x020fc600010e0610 */
[----:B0-----:R-:W5:Y:S04]  /*b5b0*/  LDL.LU R8, [R1+0x20] ;  /* 0x0000200001087983 */ /* 0x001f680000300800 */
[----:B------:R0:W-:Y:S01]  /*b5c0*/  STL [R1+0xc80], R15 ;  /* 0x000c800f01007387 */ /* 0x0001e20000100800 */
[C---:B---3--:R-:W-:Y:S01]  /*b5d0*/  IADD3 R17, P2, R2.reuse, R27, RZ ;  /* 0x0000001b02117210 */ /* 0x048fe20007f5e0ff */
[----:B0-----:R-:W-:Y:S01]  /*b5e0*/  IMAD.X R15, R7, 0x1, R12, P3 ;  /* 0x00000001070f7824 */ /* 0x001fe200018e060c */
[----:B------:R-:W-:-:S03]  /*b5f0*/  IADD3 R2, P3, R2, R3, RZ ;  /* 0x0000000302027210 */ /* 0x000fc60007f7e0ff */
[----:B------:R-:W-:Y:S04]  /*b600*/  STL [R1+0xcb4], R17 ;  /* 0x000cb41101007387 */ /* 0x000fe80000100800 */
[----:B------:R-:W3:Y:S04]  /*b610*/  LDL.LU R7, [R1+0xd4] ;  /* 0x0000d40001077983 */ /* 0x000ee80000300800 */
[----:B------:R0:W-:Y:S04]  /*b620*/  STL [R1+0xc88], R15 ;  /* 0x000c880f01007387 */ /* 0x0001e80000100800 */
[----:B------:R1:W-:Y:S01]  /*b630*/  STL [R1+0xcbc], R2 ;  /* 0x000cbc0201007387 */ /* 0x0003e20000100800 */
[----:B0-----:R-:W-:-:S03]  /*b640*/  IMAD.X R15, R13, 0x1, R16, P4 ;  /* 0x000000010d0f7824 */ /* 0x001fc600020e0610 */
[----:B-1----:R-:W3:Y:S01]  /*b650*/  LDL.LU R2, [R1+0x1c] ;  /* 0x00001c0001027983 */ /* 0x002ee20000300800 */
[----:B------:R-:W-:-:S03]  /*b660*/  IADD3 R17, P4, R6, R27, RZ ;  /* 0x0000001b06117210 */ /* 0x000fc60007f9e0ff */
[----:B------:R0:W-:Y:S04]  /*b670*/  STL [R1+0xc90], R15 ;  /* 0x000c900f01007387 */ /* 0x0001e80000100800 */
[----:B------:R-:W-:Y:S01]  /*b680*/  STL [R1+0xcc4], R17 ;  /* 0x000cc41101007387 */ /* 0x000fe20000100800 */
[----:B0-----:R-:W-:Y:S01]  /*b690*/  IMAD.X R15, R13, 0x1, R12, P5 ;  /* 0x000000010d0f7824 */ /* 0x001fe200028e060c */
[----:B------:R-:W-:Y:S02]  /*b6a0*/  IADD3 R6, P5, R6, R3, RZ ;  /* 0x0000000306067210 */ /* 0x000fe40007fbe0ff */
[----:B------:R-:W3:Y:S04]  /*b6b0*/  LDL.LU R13, [R1+0xe0] ;  /* 0x0000e000010d7983 */ /* 0x000ee80000300800 */
[----:B------:R0:W-:Y:S04]  /*b6c0*/  STL [R1+0xc98], R15 ;  /* 0x000c980f01007387 */ /* 0x0001e80000100800 */
[----:B------:R1:W-:Y:S01]  /*b6d0*/  STL [R1+0xccc], R6 ;  /* 0x000ccc0601007387 */ /* 0x0003e20000100800 */
[----:B0-----:R-:W-:-:S03]  /*b6e0*/  IMAD.X R15, R5, 0x1, R16, P0 ;  /* 0x00000001050f7824 */ /* 0x001fc600000e0610 */
[----:B-1----:R-:W3:Y:S04]  /*b6f0*/  LDL.LU R6, [R1+0x18] ;  /* 0x0000180001067983 */ /* 0x002ee80000300800 */
[----:B------:R0:W-:Y:S01]  /*b700*/  STL [R1+0xca0], R15 ;  /* 0x000ca00f01007387 */ /* 0x0001e20000100800 */
[----:B------:R-:W-:-:S05]  /*b710*/  IADD3 R17, P0, R4, R27, RZ ;  /* 0x0000001b04117210 */ /* 0x000fca0007f1e0ff */
[----:B------:R-:W-:Y:S01]  /*b720*/  STL [R1+0xcd4], R17 ;  /* 0x000cd41101007387 */ /* 0x000fe20000100800 */
[----:B0-----:R-:W-:Y:S01]  /*b730*/  IMAD.X R15, R5, 0x1, R12, P1 ;  /* 0x00000001050f7824 */ /* 0x001fe200008e060c */
[----:B------:R-:W-:Y:S02]  /*b740*/  IADD3 R4, P1, R4, R3, RZ ;  /* 0x0000000304047210 */ /* 0x000fe40007f3e0ff */
        /* <DEDUP_REMOVED lines=12> */
[----:B------:R-:W-:Y:S04]  /*b810*/  STL [R1+0xcec], R17 ;  /* 0x000cec1101007387 */ /* 0x000fe80000100800 */
[----:B------:R-:W3:Y:S01]  /*b820*/  LDL.LU R29, [R1+0x10] ;  /* 0x00001000011d7983 */ /* 0x000ee20000300800 */
[----:B--2---:R-:W-:-:S05]  /*b830*/  IMAD.X R15, R10, 0x1, R16, P4 ;  /* 0x000000010a0f7824 */ /* 0x004fca00020e0610 */
[----:B------:R0:W-:Y:S02]  /*b840*/  STL [R1+0xcc0], R15 ;  /* 0x000cc00f01007387 */ /* 0x0001e40000100800 */
[----:B0-----:R-:W-:Y:S01]  /*b850*/  IMAD.X R15, R10, 0x1, R12, P5 ;  /* 0x000000010a0f7824 */ /* 0x001fe200028e060c */
[C---:B------:R-:W-:Y:S02]  /*b860*/  IADD3 R17, P4, R9.reuse, R27, RZ ;  /* 0x0000001b09117210 */ /* 0x040fe40007f9e0ff */
[----:B------:R-:W-:-:S03]  /*b870*/  IADD3 R9, P5, R9, R3, RZ ;  /* 0x0000000309097210 */ /* 0x000fc60007fbe0ff */
[----:B------:R-:W-:Y:S04]  /*b880*/  STL [R1+0xcf4], R17 ;  /* 0x000cf41101007387 */ /* 0x000fe80000100800 */
[----:B------:R-:W2:Y:S04]  /*b890*/  LDL.LU R10, [R1+0x100] ;  /* 0x00010000010a7983 */ /* 0x000ea80000300800 */
[----:B------:R4:W-:Y:S04]  /*b8a0*/  STL [R1+0xcc8], R15 ;  /* 0x000cc80f01007387 */ /* 0x0009e80000100800 */
[----:B------:R0:W-:Y:S01]  /*b8b0*/  STL [R1+0xcfc], R9 ;  /* 0x000cfc0901007387 */ /* 0x0001e20000100800 */
[----:B----4-:R-:W-:-:S03]  /*b8c0*/  IMAD.X R15, R14, 0x1, R16, P0 ;  /* 0x000000010e0f7824 */ /* 0x010fc600000e0610 */
[----:B0-----:R-:W4:Y:S04]  /*b8d0*/  LDL.LU R9, [R1+0xc] ;  /* 0x00000c0001097983 */ /* 0x001f280000300800 */
[----:B------:R0:W-:Y:S01]  /*b8e0*/  STL [R1+0xcd0], R15 ;  /* 0x000cd00f01007387 */ /* 0x0001e20000100800 */
[----:B-----5:R-:W-:Y:S01]  /*b8f0*/  IADD3 R17, P0, R8, R27, RZ ;  /* 0x0000001b08117210 */ /* 0x020fe20007f1e0ff */
[----:B0-----:R-:W-:Y:S01]  /*b900*/  IMAD.X R15, R14, 0x1, R12, P1 ;  /* 0x000000010e0f7824 */ /* 0x001fe200008e060c */
[----:B------:R-:W-:-:S03]  /*b910*/  IADD3 R8, P1, R8, R3, RZ ;  /* 0x0000000308087210 */ /* 0x000fc60007f3e0ff */
[----:B------:R-:W-:Y:S04]  /*b920*/  STL [R1+0xd04], R17 ;  /* 0x000d041101007387 */ /* 0x000fe80000100800 */
[----:B------:R-:W5:Y:S04]  /*b930*/  LDL.LU R14, [R1+0x10c] ;  /* 0x00010c00010e7983 */ /* 0x000f680000300800 */
[----:B------:R3:W-:Y:S04]  /*b940*/  STL [R1+0xcd8], R15 ;  /* 0x000cd80f01007387 */ /* 0x0007e80000100800 */
[----:B------:R0:W-:Y:S01]  /*b950*/  STL [R1+0xd0c], R8 ;  /* 0x000d0c0801007387 */ /* 0x0001e20000100800 */
[----:B---3--:R-:W-:-:S03]  /*b960*/  IMAD.X R15, R7, 0x1, R16, P2 ;  /* 0x00000001070f7824 */ /* 0x008fc600010e0610 */
[----:B0-----:R-:W3:Y:S04]  /*b970*/  LDL.LU R8, [R1+0x8] ;  /* 0x0000080001087983 */ /* 0x001ee80000300800 */
[----:B------:R0:W-:Y:S01]  /*b980*/  STL [R1+0xce0], R15 ;  /* 0x000ce00f01007387 */ /* 0x0001e20000100800 */
[C---:B------:R-:W-:Y:S01]  /*b990*/  IADD3 R17, P2, R2.reuse, R27, RZ ;  /* 0x0000001b02117210 */ /* 0x040fe20007f5e0ff */
[----:B0-----:R-:W-:Y:S01]  /*b9a0*/  IMAD.X R15, R7, 0x1, R12, P3 ;  /* 0x00000001070f7824 */ /* 0x001fe200018e060c */
[----:B------:R-:W-:-:S03]  /*b9b0*/  IADD3 R2, P3, R2, R3, RZ ;  /* 0x0000000302027210 */ /* 0x000fc60007f7e0ff */
[----:B------:R-:W-:Y:S04]  /*b9c0*/  STL [R1+0xd14], R17 ;  /* 0x000d141101007387 */ /* 0x000fe80000100800 */
        /* <DEDUP_REMOVED lines=36> */
[----:B0-----:R-:W-:Y:S02]  /*bc10*/  IMAD.X R15, R10, 0x1, R12, P5 ;  /* 0x000000010a0f7824 */ /* 0x001fe400028e060c */
[----:B------:R-:W2:Y:S01]  /*bc20*/  LDL.LU R10, [R1+0x13c] ;  /* 0x00013c00010a7983 */ /* 0x000ea20000300800 */
[----:B----4-:R-:W-:-:S05]  /*bc30*/  IADD3 R17, P4, R9, R27, RZ ;  /* 0x0000001b09117210 */ /* 0x010fca0007f9e0ff */
[----:B------:R0:W-:Y:S04]  /*bc40*/  STL [R1+0xd54], R17 ;  /* 0x000d541101007387 */ /* 0x0001e80000100800 */
[----:B------:R5:W-:Y:S01]  /*bc50*/  STL [R1+0xd28], R15 ;  /* 0x000d280f01007387 */ /* 0x000be20000100800 */
[----:B0-----:R-:W-:-:S03]  /*bc60*/  IADD3 R17, P5, R9, R3, RZ ;  /* 0x0000000309117210 */ /* 0x001fc60007fbe0ff */
[----:B------:R-:W4:Y:S01]  /*bc70*/  LDL.LU R9, [R1+0xb0] ;  /* 0x0000b00001097983 */ /* 0x000f220000300800 */
[----:B-----5:R-:W-:-:S03]  /*bc80*/  IMAD.X R15, R14, 0x1, R16, P0 ;  /* 0x000000010e0f7824 */ /* 0x020fc600000e0610 */
[----:B------:R-:W-:Y:S04]  /*bc90*/  STL [R1+0xd5c], R17 ;  /* 0x000d5c1101007387 */ /* 0x000fe80000100800 */
[----:B------:R0:W-:Y:S02]  /*bca0*/  STL [R1+0xd30], R15 ;  /* 0x000d300f01007387 */ /* 0x0001e40000100800 */
[----:B0-----:R-:W-:Y:S02]  /*bcb0*/  IMAD.X R15, R14, 0x1, R12, P1 ;  /* 0x000000010e0f7824 */ /* 0x001fe400008e060c */
[----:B------:R-:W5:Y:S01]  /*bcc0*/  LDL.LU R14, [R1+0x140] ;  /* 0x00014000010e7983 */ /* 0x000f620000300800 */
[----:B---3--:R-:W-:-:S05]  /*bcd0*/  IADD3 R17, P0, R8, R27, RZ ;  /* 0x0000001b08117210 */ /* 0x008fca0007f1e0ff */
[----:B------:R0:W-:Y:S04]  /*bce0*/  STL [R1+0xd64], R17 ;  /* 0x000d641101007387 */ /* 0x0001e80000100800 */
[----:B------:R1:W-:Y:S01]  /*bcf0*/  STL [R1+0xd38], R15 ;  /* 0x000d380f01007387 */ /* 0x0003e20000100800 */
[----:B0-----:R-:W-:-:S03]  /*bd00*/  IADD3 R17, P1, R8, R3, RZ ;  /* 0x0000000308117210 */ /* 0x001fc60007f3e0ff */
[----:B------:R-:W3:Y:S01]  /*bd10*/  LDL.LU R8, [R1+0xb8] ;  /* 0x0000b80001087983 */ /* 0x000ee20000300800 */
[----:B-1----:R-:W-:-:S03]  /*bd20*/  IMAD.X R15, R7, 0x1, R16, P2 ;  /* 0x00000001070f7824 */ /* 0x002fc600010e0610 */
[----:B------:R-:W-:Y:S04]  /*bd30*/  STL [R1+0xd6c], R17 ;  /* 0x000d6c1101007387 */ /* 0x000fe80000100800 */
[----:B------:R0:W-:Y:S02]  /*bd40*/  STL [R1+0xd40], R15 ;  /* 0x000d400f01007387 */ /* 0x0001e40000100800 */
[----:B0-----:R-:W-:Y:S02]  /*bd50*/  IMAD.X R15, R7, 0x1, R12, P3 ;  /* 0x00000001070f7824 */ /* 0x001fe400018e060c */
[----:B------:R-:W3:Y:S01]  /*bd60*/  LDL.LU R7, [R1+0x144] ;  /* 0x0001440001077983 */ /* 0x000ee20000300800 */
[----:B------:R-:W-:-:S05]  /*bd70*/  IADD3 R17, P2, R2, R27, RZ ;  /* 0x0000001b02117210 */ /* 0x000fca0007f5e0ff */
[----:B------:R0:W-:Y:S04]  /*bd80*/  STL [R1+0xd74], R17 ;  /* 0x000d741101007387 */ /* 0x0001e80000100800 */
[----:B------:R1:W-:Y:S01]  /*bd90*/  STL [R1+0xd48], R15 ;  /* 0x000d480f01007387 */ /* 0x0003e20000100800 */
[----:B0-----:R-:W-:-:S03]  /*bda0*/  IADD3 R17, P3, R2, R3, RZ ;  /* 0x0000000302117210 */ /* 0x001fc60007f7e0ff */
[----:B------:R-:W3:Y:S01]  /*bdb0*/  LDL.LU R2, [R1+0xc0] ;  /* 0x0000c00001027983 */ /* 0x000ee20000300800 */
[----:B-1----:R-:W-:-:S03]  /*bdc0*/  IMAD.X R15, R13, 0x1, R16, P4 ;  /* 0x000000010d0f7824 */ /* 0x002fc600020e0610 */
[----:B------:R0:W-:Y:S04]  /*bdd0*/  STL [R1+0xd7c], R17 ;  /* 0x000d7c1101007387 */ /* 0x0001e80000100800 */
[----:B------:R1:W-:Y:S01]  /*bde0*/  STL [R1+0xd50], R15 ;  /* 0x000d500f01007387 */ /* 0x0003e20000100800 */
[C---:B0-----:R-:W-:Y:S01]  /*bdf0*/  IADD3 R17, P4, R6.reuse, R27, RZ ;  /* 0x0000001b06117210 */ /* 0x041fe20007f9e0ff */
[----:B-1----:R-:W-:Y:S02]  /*be00*/  IMAD.X R15, R13, 0x1, R12, P5 ;  /* 0x000000010d0f7824 */ /* 0x002fe400028e060c */
[----:B------:R-:W3:Y:S04]  /*be10*/  LDL.LU R13, [R1+0x148] ;  /* 0x00014800010d7983 */ /* 0x000ee80000300800 */
        /* <DEDUP_REMOVED lines=11> */
[----:B------:R-:W3:Y:S04]  /*bed0*/  LDL.LU R5, [R1+0x14c] ;  /* 0x00014c0001057983 */ /* 0x000ee80000300800 */
[----:B------:R-:W-:Y:S01]  /*bee0*/  STL [R1+0xd68], R15 ;  /* 0x000d680f01007387 */ /* 0x000fe20000100800 */
[----:B0-----:R-:W-:-:S03]  /*bef0*/  IMAD.X R17, R11, 0x1, R16, P2 ;  /* 0x000000010b117824 */ /* 0x001fc600010e0610 */
[----:B------:R0:W-:Y:S04]  /*bf00*/  STL [R1+0xd9c], R4 ;  /* 0x000d9c0401007387 */ /* 0x0001e80000100800 */
[----:B0-----:R-:W3:Y:S01]  /*bf10*/  LDL.LU R4, [R1+0xcc] ;  /* 0x0000cc0001047983 */ /* 0x001ee20000300800 */
[----:B------:R-:W-:-:S03]  /*bf20*/  IADD3 R15, P2, R29, R27, RZ ;  /* 0x0000001b1d0f7210 */ /* 0x000fc60007f5e0ff */
[----:B------:R0:W-:Y:S04]  /*bf30*/  STL [R1+0xd70], R17 ;  /* 0x000d701101007387 */ /* 0x0001e80000100800 */
[----:B------:R-:W-:Y:S01]  /*bf40*/  STL [R1+0xda4], R15 ;  /* 0x000da40f01007387 */ /* 0x000fe20000100800 */
[----:B0-----:R-:W-:Y:S01]  /*bf50*/  IMAD.X R17, R11, 0x1, R12, P3 ;  /* 0x000000010b117824 */ /* 0x001fe200018e060c */
[----:B------:R-:W-:-:S04]  /*bf60*/  IADD3 R11, P3, R29, R3, RZ ;  /* 0x000000031d0b7210 */ /* 0x000fc80007f7e0ff */
[----:B------:R-:W-:Y:S04]  /*bf70*/  STL [R1+0xd78], R17 ;  /* 0x000d781101007387 */ /* 0x000fe80000100800 */
[----:B------:R-:W3:Y:S04]  /*bf80*/  LDL.LU R29, [R1+0x150] ;  /* 0x00015000011d7983 */ /* 0x000ee80000300800 */
[----:B------:R0:W-:Y:S04]  /*bf90*/  STL [R1+0xdac], R11 ;  /* 0x000dac0b01007387 */ /* 0x0001e80000100800 */
[----:B0-----:R-:W3:Y:S01]  /*bfa0*/  LDL.LU R11, [R1+0xd0] ;  /* 0x0000d000010b7983 */ /* 0x001ee20000300800 */
[----:B--2---:R-:W-:-:S02]  /*bfb0*/  IMAD.X R15, R10, 0x1, R16, P4 ;  /* 0x000000010a0f7824 */ /* 0x004fc400020e0610 */
[----:B------:R-:W-:-:S03]  /*bfc0*/  IMAD.X R10, R10, 0x1, R12, P5 ;  /* 0x000000010a0a7824 */ /* 0x000fc600028e060c */
[----:B------:R4:W-:Y:S02]  /*bfd0*/  STL [R1+0xd80], R15 ;  /* 0x000d800f01007387 */ /* 0x0009e40000100800 */
[C---:B----4-:R-:W-:Y:S02]  /*bfe0*/  IADD3 R15, P4, R9.reuse, R27, RZ ;  /* 0x0000001b090f7210 */ /* 0x050fe40007f9e0ff */
[----:B------:R-:W-:-:S03]  /*bff0*/  IADD3 R9, P5, R9, R3, RZ ;  /* 0x0000000309097210 */ /* 0x000fc60007fbe0ff */
[----:B------:R-:W-:Y:S04]  /*c000*/  STL [R1+0xdb4], R15 ;  /* 0x000db40f01007387 */ /* 0x000fe80000100800 */
[----:B------:R0:W-:Y:S04]  /*c010*/  STL [R1+0xd88], R10 ;  /* 0x000d880a01007387 */ /* 0x0001e80000100800 */
[----:B0-----:R-:W2:Y:S01]  /*c020*/  LDL.LU R10, [R1+0x154] ;  /* 0x00015400010a7983 */ /* 0x001ea20000300800 */
[----:B-----5:R-:W-:-:S03]  /*c030*/  IMAD.X R15, R14, 0x1, R16, P0 ;  /* 0x000000010e0f7824 */ /* 0x020fc600000e0610 */
[----:B------:R0:W-:Y:S01]  /*c040*/  STL [R1+0xdbc], R9 ;  /* 0x000dbc0901007387 */ /* 0x0001e20000100800 */
[----:B------:R-:W-:-:S03]  /*c050*/  IMAD.X R17, R14, 0x1, R12, P1 ;  /* 0x000000010e117824 */ /* 0x000fc600008e060c */
[----:B0-----:R-:W4:Y:S01]  /*c060*/  LDL.LU R9, [R1+0xd8] ;  /* 0x0000d80001097983 */ /* 0x001f220000300800 */
[----:B---3--:R-:W-:-:S03]  /*c070*/  IADD3 R18, P0, R8, R27, RZ ;  /* 0x0000001b08127210 */ /* 0x008fc60007f1e0ff */
[----:B------:R0:W-:Y:S04]  /*c080*/  STL [R1+0xd90], R15 ;  /* 0x000d900f01007387 */ /* 0x0001e80000100800 */
[----:B------:R-:W-:Y:S01]  /*c090*/  STL [R1+0xdc4], R18 ;  /* 0x000dc41201007387 */ /* 0x000fe20000100800 */
[----:B0-----:R-:W-:-:S03]  /*c0a0*/  IADD3 R15, P1, R8, R3, RZ ;  /* 0x00000003080f7210 */ /* 0x001fc60007f3e0ff */
[----:B------:R-:W-:Y:S04]  /*c0b0*/  STL [R1+0xd98], R17 ;  /* 0x000d981101007387 */ /* 0x000fe80000100800 */
[----:B------:R-:W3:Y:S04]  /*c0c0*/  LDL.LU R8, [R1+0x158] ;  /* 0x0001580001087983 */ /* 0x000ee80000300800 */
[----:B------:R0:W-:Y:S01]  /*c0d0*/  STL [R1+0xdcc], R15 ;  /* 0x000dcc0f01007387 */ /* 0x0001e20000100800 */
[C---:B------:R-:W-:Y:S02]  /*c0e0*/  IMAD.X R14, R7.reuse, 0x1, R16, P2 ;  /* 0x00000001070e7824 */ /* 0x040fe400010e0610 */
[----:B------:R-:W-:Y:S01]  /*c0f0*/  IMAD.X R7, R7, 0x1, R12, P3 ;  /* 0x0000000107077824 */ /* 0x000fe200018e060c */
[----:B0-----:R-:W5:Y:S04]  /*c100*/  LDL.LU R15, [R1+0xdc] ;  /* 0x0000dc00010f7983 */ /* 0x001f680000300800 */
[----:B------:R0:W-:Y:S02]  /*c110*/  STL [R1+0xda0], R14 ;  /* 0x000da00e01007387 */ /* 0x0001e40000100800 */
[----:B0-----:R-:W-:-:S02]  /*c120*/  IADD3 R14, P2, R2, R27, RZ ;  /* 0x0000001b020e7210 */ /* 0x001fc40007f5e0ff */
[----:B------:R-:W-:-:S03]  /*c130*/  IADD3 R2, P3, R2, R3, RZ ;  /* 0x0000000302027210 */ /* 0x000fc60007f7e0ff */
[----:B------:R0:W-:Y:S04]  /*c140*/  STL [R1+0xdd4], R14 ;  /* 0x000dd40e01007387 */ /* 0x0001e80000100800 */
[----:B------:R1:W-:Y:S01]  /*c150*/  STL [R1+0xda8], R7 ;  /* 0x000da80701007387 */ /* 0x0003e20000100800 */
[----:B0-----:R-:W-:-:S03]  /*c160*/  IMAD.X R14, R13, 0x1, R16, P4 ;  /* 0x000000010d0e7824 */ /* 0x001fc600020e0610 */
[----:B-1----:R-:W5:Y:S04]  /*c170*/  LDL.LU R7, [R1+0x15c] ;  /* 0x00015c0001077983 */ /* 0x002f680000300800 */
[----:B------:R0:W-:Y:S01]  /*c180*/  STL [R1+0xddc], R2 ;  /* 0x000ddc0201007387 */ /* 0x0001e20000100800 */
[----:B------:R-:W-:-:S03]  /*c190*/  IMAD.X R17, R13, 0x1, R12, P5 ;  /* 0x000000010d117824 */ /* 0x000fc600028e060c */
[----:B0-----:R-:W5:Y:S01]  /*c1a0*/  LDL.LU R2, [R1+0xe4] ;  /* 0x0000e40001027983 */ /* 0x001f620000300800 */
[C---:B------:R-:W-:Y:S02]  /*c1b0*/  IADD3 R18, P4, R6.reuse, R27, RZ ;  /* 0x0000001b06127210 */ /* 0x040fe40007f9e0ff */
[----:B------:R-:W-:Y:S01]  /*c1c0*/  IADD3 R13, P5, R6, R3, RZ ;  /* 0x00000003060d7210 */ /* 0x000fe20007fbe0ff */
[----:B------:R0:W-:Y:S04]  /*c1d0*/  STL [R1+0xdb0], R14 ;  /* 0x000db00e01007387 */ /* 0x0001e80000100800 */
[----:B0-----:R-:W5:Y:S04]  /*c1e0*/  LDL.LU R14, [R1+0x160] ;  /* 0x00016000010e7983 */ /* 0x001f680000300800 */
[----:B------:R-:W-:Y:S04]  /*c1f0*/  STL [R1+0xde4], R18 ;  /* 0x000de41201007387 */ /* 0x000fe80000100800 */
[----:B------:R0:W-:Y:S04]  /*c200*/  STL [R1+0xdb8], R17 ;  /* 0x000db81101007387 */ /* 0x0001e80000100800 */
[----:B------:R-:W5:Y:S04]  /*c210*/  LDL.LU R6, [R1+0xec] ;  /* 0x0000ec0001067983 */ /* 0x000f680000300800 */
[----:B------:R1:W-:Y:S01]  /*c220*/  STL [R1+0xdec], R13 ;  /* 0x000dec0d01007387 */ /* 0x0003e20000100800 */
[----:B0-----:R-:W-:-:S05]  /*c230*/  IMAD.X R17, R5, 0x1, R16, P0 ;  /* 0x0000000105117824 */ /* 0x001fca00000e0610 */
[----:B------:R0:W-:Y:S01]  /*c240*/  STL [R1+0xdc0], R17 ;  /* 0x000dc01101007387 */ /* 0x0001e20000100800 */
[C---:B-1----:R-:W-:Y:S01]  /*c250*/  IADD3 R13, P0, R4.reuse, R27, RZ ;  /* 0x0000001b040d7210 */ /* 0x042fe20007f1e0ff */
[----:B0-----:R-:W-:Y:S02]  /*c260*/  IMAD.X R17, R5, 0x1, R12, P1 ;  /* 0x0000000105117824 */ /* 0x001fe400008e060c */
[----:B------:R-:W5:Y:S04]  /*c270*/  LDL.LU R5, [R1+0x164] ;  /* 0x0001640001057983 */ /* 0x000f680000300800 */
[----:B------:R0:W-:Y:S04]  /*c280*/  STL [R1+0xdf4], R13 ;  /* 0x000df40d01007387 */ /* 0x0001e80000100800 */
[----:B0-----:R-:W5:Y:S04]  /*c290*/  LDL.LU R13, [R1+0xf0] ;  /* 0x0000f000010d7983 */ /* 0x001f680000300800 */
[----:B------:R0:W-:Y:S02]  /*c2a0*/  STL [R1+0xdc8], R17 ;  /* 0x000dc81101007387 */ /* 0x0001e40000100800 */
[----:B0-----:R-:W-:Y:S01]  /*c2b0*/  IADD3 R17, P1, R4, R3, RZ ;  /* 0x0000000304117210 */ /* 0x001fe20007f3e0ff */
[----:B------:R-:W-:Y:S01]  /*c2c0*/  IMAD.X R4, R29, 0x1, R16, P2 ;  /* 0x000000011d047824 */ /* 0x000fe200010e0610 */
[----:B------:R-:W-:-:S03]  /*c2d0*/  IADD3 R18, P2, R11, R27, RZ ;  /* 0x0000001b0b127210 */ /* 0x000fc60007f5e0ff */
[----:B------:R0:W-:Y:S04]  /*c2e0*/  STL [R1+0xdfc], R17 ;  /* 0x000dfc1101007387 */ /* 0x0001e80000100800 */
[----:B------:R1:W-:Y:S01]  /*c2f0*/  STL [R1+0xdd0], R4 ;  /* 0x000dd00401007387 */ /* 0x0003e20000100800 */
[----:B0-----:R-:W-:-:S03]  /*c300*/  IMAD.X R17, R29, 0x1, R12, P3 ;  /* 0x000000011d117824 */ /* 0x001fc600018e060c */
[----:B-1----:R-:W5:Y:S04]  /*c310*/  LDL.LU R4, [R1+0x168] ;  /* 0x0001680001047983 */ /* 0x002f680000300800 */
[----:B------:R-:W-:Y:S04]  /*c320*/  STL [R1+0xe04], R18 ;  /* 0x000e041201007387 */ /* 0x000fe80000100800 */
[----:B------:R-:W5:Y:S04]  /*c330*/  LDL.LU R29, [R1+0xf8] ;  /* 0x0000f800011d7983 */ /* 0x000f680000300800 */
[----:B------:R0:W-:Y:S02]  /*c340*/  STL [R1+0xdd8], R17 ;  /* 0x000dd81101007387 */ /* 0x0001e40000100800 */
[----:B0-----:R-:W-:-:S05]  /*c350*/  IADD3 R17, P3, R11, R3, RZ ;  /* 0x000000030b117210 */ /* 0x001fca0007f7e0ff */
[----:B------:R0:W-:Y:S01]  /*c360*/  STL [R1+0xe0c], R17 ;  /* 0x000e0c1101007387 */ /* 0x0001e20000100800 */
[C---:B--2---:R-:W-:Y:S02]  /*c370*/  IMAD.X R11, R10.reuse, 0x1, R16, P4 ;  /* 0x000000010a0b7824 */ /* 0x044fe400020e0610 */
[----:B0-----:R-:W-:-:S03]  /*c380*/  IMAD.X R17, R10, 0x1, R12, P5 ;  /* 0x000000010a117824 */ /* 0x001fc600028e060c */
[----:B------:R0:W-:Y:S01]  /*c390*/  STL [R1+0xde0], R11 ;  /* 0x000de00b01007387 */ /* 0x0001e20000100800 */
[----:B----4-:R-:W-:-:S03]  /*c3a0*/  IADD3 R18, P4, R9, R27, RZ ;  /* 0x0000001b09127210 */ /* 0x010fc60007f9e0ff */
[----:B0-----:R-:W2:Y:S04]  /*c3b0*/  LDL.LU R11, [R1+0x16c] ;  /* 0x00016c00010b7983 */ /* 0x001ea80000300800 */
[----:B------:R-:W-:Y:S04]  /*c3c0*/  STL [R1+0xe14], R18 ;  /* 0x000e141201007387 */ /* 0x000fe80000100800 */
[----:B------:R-:W4:Y:S04]  /*c3d0*/  LDL.LU R10, [R1+0xfc] ;  /* 0x0000fc00010a7983 */ /* 0x000f280000300800 */
[----:B------:R0:W-:Y:S02]  /*c3e0*/  STL [R1+0xde8], R17 ;  /* 0x000de81101007387 */ /* 0x0001e40000100800 */
[----:B0-----:R-:W-:Y:S01]  /*c3f0*/  IADD3 R17, P5, R9, R3, RZ ;  /* 0x0000000309117210 */ /* 0x001fe20007fbe0ff */
[----:B---3--:R-:W-:-:S04]  /*c400*/  IMAD.X R9, R8, 0x1, R16, P0 ;  /* 0x0000000108097824 */ /* 0x008fc800000e0610 */
[----:B------:R0:W-:Y:S04]  /*c410*/  STL [R1+0xe1c], R17 ;  /* 0x000e1c1101007387 */ /* 0x0001e80000100800 */
[----:B------:R1:W-:Y:S01]  /*c420*/  STL [R1+0xdf0], R9 ;  /* 0x000df00901007387 */ /* 0x0003e20000100800 */
[C---:B-----5:R-:W-:Y:S01]  /*c430*/  IADD3 R18, P0, R15.reuse, R27, RZ ;  /* 0x0000001b0f127210 */ /* 0x060fe20007f1e0ff */
[----:B0-----:R-:W-:Y:S02]  /*c440*/  IMAD.X R17, R8, 0x1, R12, P1 ;  /* 0x0000000108117824 */ /* 0x001fe400008e060c */
[----:B-1----:R-:W3:Y:S04]  /*c450*/  LDL.LU R9, [R1+0x170] ;  /* 0x0001700001097983 */ /* 0x002ee80000300800 */
[----:B------:R0:W-:Y:S04]  /*c460*/  STL [R1+0xe24], R18 ;  /* 0x000e241201007387 */ /* 0x0001e80000100800 */
[----:B------:R-:W5:Y:S04]  /*c470*/  LDL.LU R8, [R1+0x104] ;  /* 0x0001040001087983 */ /* 0x000f680000300800 */
[----:B------:R1:W-:Y:S01]  /*c480*/  STL [R1+0xdf8], R17 ;  /* 0x000df81101007387 */ /* 0x0003e20000100800 */
[----:B0-----:R-:W-:-:S05]  /*c490*/  IADD3 R18, P1, R15, R3, RZ ;  /* 0x000000030f127210 */ /* 0x001fca0007f3e0ff */
[----:B------:R-:W-:Y:S01]  /*c4a0*/  STL [R1+0xe2c], R18 ;  /* 0x000e2c1201007387 */ /* 0x000fe20000100800 */
[C---:B-1----:R-:W-:Y:S02]  /*c4b0*/  IMAD.X R17, R7.reuse, 0x1, R16, P2 ;  /* 0x0000000107117824 */ /* 0x042fe400010e0610 */
[----:B------:R-:W-:-:S03]  /*c4c0*/  IMAD.X R7, R7, 0x1, R12, P3 ;  /* 0x0000000107077824 */ /* 0x000fc600018e060c */
[----:B------:R-:W-:Y:S01]  /*c4d0*/  STL [R1+0xe00], R17 ;  /* 0x000e001101007387 */ /* 0x000fe20000100800 */
[C---:B------:R-:W-:Y:S02]  /*c4e0*/  IADD3 R15, P2, R2.reuse, R27, RZ ;  /* 0x0000001b020f7210 */ /* 0x040fe40007f5e0ff */
[----:B------:R-:W-:-:S03]  /*c4f0*/  IADD3 R2, P3, R2, R3, RZ ;  /* 0x0000000302027210 */ /* 0x000fc60007f7e0ff */
[----:B------:R0:W-:Y:S04]  /*c500*/  STL [R1+0xe34], R15 ;  /* 0x000e340f01007387 */ /* 0x0001e80000100800 */
[----:B------:R1:W-:Y:S01]  /*c510*/  STL [R1+0xe08], R7 ;  /* 0x000e080701007387 */ /* 0x0003e20000100800 */
[----:B0-----:R-:W-:-:S03]  /*c520*/  IMAD.X R15, R14, 0x1, R16, P4 ;  /* 0x000000010e0f7824 */ /* 0x001fc600020e0610 */
[----:B-1----:R-:W5:Y:S04]  /*c530*/  LDL.LU R7, [R1+0x174] ;  /* 0x0001740001077983 */ /* 0x002f680000300800 */
[----:B------:R0:W-:Y:S01]  /*c540*/  STL [R1+0xe3c], R2 ;  /* 0x000e3c0201007387 */ /* 0x0001e20000100800 */
[----:B------:R-:W-:-:S03]  /*c550*/  IADD3 R17, P4, R6, R27, RZ ;  /* 0x0000001b06117210 */ /* 0x000fc60007f9e0ff */
[----:B0-----:R-:W5:Y:S04]  /*c560*/  LDL.LU R2, [R1+0x108] ;  /* 0x0001080001027983 */ /* 0x001f680000300800 */
[----:B------:R0:W-:Y:S04]  /*c570*/  STL [R1+0xe10], R15 ;  /* 0x000e100f01007387 */ /* 0x0001e80000100800 */
[----:B------:R-:W-:Y:S01]  /*c580*/  STL [R1+0xe44], R17 ;  /* 0x000e441101007387 */ /* 0x000fe20000100800 */
[----:B0-----:R-:W-:Y:S01]  /*c590*/  IMAD.X R15, R14, 0x1, R12, P5 ;  /* 0x000000010e0f7824 */ /* 0x001fe200028e060c */
[----:B------:R-:W-:Y:S01]  /*c5a0*/  IADD3 R14, P5, R6, R3, RZ ;  /* 0x00000003060e7210 */ /* 0x000fe20007fbe0ff */
[----:B------:R-:W-:-:S03]  /*c5b0*/  IMAD.X R6, R5, 0x1, R16, P0 ;  /* 0x0000000105067824 */ /* 0x000fc600000e0610 */
[----:B------:R0:W-:Y:S04]  /*c5c0*/  STL [R1+0xe18], R15 ;  /* 0x000e180f01007387 */ /* 0x0001e80000100800 */
[----:B------:R1:W-:Y:S04]  /*c5d0*/  STL [R1+0xe4c], R14 ;  /* 0x000e4c0e01007387 */ /* 0x0003e80000100800 */
[----:B------:R1:W-:Y:S01]  /*c5e0*/  STL [R1+0xe20], R6 ;  /* 0x000e200601007387 */ /* 0x0003e20000100800 */
[----:B0-----:R-:W-:Y:S01]  /*c5f0*/  IADD3 R15, P0, R13, R27, RZ ;  /* 0x0000001b0d0f7210 */ /* 0x001fe20007f1e0ff */
[----:B-1----:R-:W-:-:S02]  /*c600*/  IMAD.X R14, R5, 0x1, R12, P1 ;  /* 0x00000001050e7824 */ /* 0x002fc400008e060c */
[----:B------:R-:W5:Y:S04]  /*c610*/  LDL.LU R6, [R1+0x178] ;  /* 0x0001780001067983 */ /* 0x000f680000300800 */
[----:B------:R-:W-:Y:S04]  /*c620*/  STL [R1+0xe54], R15 ;  /* 0x000e540f01007387 */ /* 0x000fe80000100800 */
[----:B------:R-:W5:Y:S04]  /*c630*/  LDL.LU R5, [R1+0x110] ;  /* 0x0001100001057983 */ /* 0x000f680000300800 */
[----:B------:R0:W-:Y:S02]  /*c640*/  STL [R1+0xe28], R14 ;  /* 0x000e280e01007387 */ /* 0x0001e40000100800 */
[----:B0-----:R-:W-:Y:S01]  /*c650*/  IADD3 R14, P1, R13, R3, RZ ;  /* 0x000000030d0e7210 */ /* 0x001fe20007f3e0ff */
[----:B------:R-:W-:-:S04]  /*c660*/  IMAD.X R13, R4, 0x1, R16, P2 ;  /* 0x00000001040d7824 */ /* 0x000fc800010e0610 */
[----:B------:R0:W-:Y:S01]  /*c670*/  STL [R1+0xe5c], R14 ;  /* 0x000e5c0e01007387 */ /* 0x0001e20000100800 */
[----:B------:R-:W-:-:S03]  /*c680*/  IADD3 R15, P2, R29, R27, RZ ;  /* 0x0000001b1d0f7210 */ /* 0x000fc60007f5e0ff */
[----:B------:R1:W-:Y:S01]  /*c690*/  STL [R1+0xe30], R13 ;  /* 0x000e300d01007387 */ /* 0x0003e20000100800 */
[----:B0-----:R-:W-:-:S03]  /*c6a0*/  IMAD.X R14, R4, 0x1, R12, P3 ;  /* 0x00000001040e7824 */ /* 0x001fc600018e060c */
[----:B------:R-:W-:Y:S04]  /*c6b0*/  STL [R1+0xe64], R15 ;  /* 0x000e640f01007387 */ /* 0x000fe80000100800 */
[----:B------:R-:W5:Y:S01]  /*c6c0*/  LDL.LU R4, [R1+0x17c] ;  /* 0x00017c0001047983 */ /* 0x000f620000300800 */
[----:B-1----:R-:W-:-:S03]  /*c6d0*/  IADD3 R13, P3, R29, R3, RZ ;  /* 0x000000031d0d7210 */ /* 0x002fc60007f7e0ff */
[----:B------:R2:W-:Y:S04]  /*c6e0*/  STL [R1+0xe38], R14 ;  /* 0x000e380e01007387 */ /* 0x0005e80000100800 */
[----:B------:R-:W5:Y:S04]  /*c6f0*/  LDL.LU R29, [R1+0x118] ;  /* 0x00011800011d7983 */ /* 0x000f680000300800 */
[----:B------:R4:W-:Y:S04]  /*c700*/  STL [R1+0xe6c], R13 ;  /* 0x000e6c0d01007387 */ /* 0x0009e80000100800 */
[----:B------:R-:W5:Y:S01]  /*c710*/  LDL.LU R18, [R1+0x180] ;  /* 0x0001800001127983 */ /* 0x000f620000300800 */
[----:B--2---:R-:W-:-:S05]  /*c720*/  IMAD.X R14, R11, 0x1, R16, P4 ;  /* 0x000000010b0e7824 */ /* 0x004fca00020e0610 */
[----:B------:R0:W-:Y:S01]  /*c730*/  STL [R1+0xe40], R14 ;  /* 0x000e400e01007387 */ /* 0x0001e20000100800 */
[----:B----4-:R-:W-:-:S03]  /*c740*/  IADD3 R13, P4, R10, R27, RZ ;  /* 0x0000001b0a0d7210 */ /* 0x010fc60007f9e0ff */
[----:B------:R-:W2:Y:S04]  /*c750*/  LDL.LU R17, [R1+0x11c] ;  /* 0x00011c0001117983 */ /* 0x000ea80000300800 */
[----:B------:R1:W-:Y:S01]  /*c760*/  STL [R1+0xe74], R13 ;  /* 0x000e740d01007387 */ /* 0x0003e20000100800 */
[----:B0-----:R-:W-:Y:S01]  /*c770*/  IMAD.X R14, R11, 0x1, R12, P5 ;  /* 0x000000010b0e7824 */ /* 0x001fe200028e060c */
[----:B-1----:R-:W-:-:S04]  /*c780*/  IADD3 R13, P5, R10, R3, RZ ;  /* 0x000000030a0d7210 */ /* 0x002fc80007fbe0ff */
[----:B------:R0:W-:Y:S04]  /*c790*/  STL [R1+0xe48], R14 ;  /* 0x000e480e01007387 */ /* 0x0001e80000100800 */
[----:B------:R1:W-:Y:S04]  /*c7a0*/  STL [R1+0xe7c], R13 ;  /* 0x000e7c0d01007387 */ /* 0x0003e80000100800 */
[----:B------:R-:W4:Y:S01]  /*c7b0*/  LDL.LU R15, [R1+0x184] ;  /* 0x00018400010f7983 */ /* 0x000f220000300800 */
[C---:B---3--:R-:W-:Y:S02]  /*c7c0*/  IMAD.X R11, R9.reuse, 0x1, R16, P0 ;  /* 0x00000001090b7824 */ /* 0x048fe400000e0610 */
[----:B------:R-:W-:-:S03]  /*c7d0*/  IMAD.X R9, R9, 0x1, R12, P1 ;  /* 0x0000000109097824 */ /* 0x000fc600008e060c */
[----:B------:R3:W-:Y:S01]  /*c7e0*/  STL [R1+0xe50], R11 ;  /* 0x000e500b01007387 */ /* 0x0007e20000100800 */
[----:B-----5:R-:W-:-:S03]  /*c7f0*/  IADD3 R10, P0, R8, R27, RZ ;  /* 0x0000001b080a7210 */ /* 0x020fc60007f1e0ff */
[----:B0-----:R-:W5:Y:S01]  /*c800*/  LDL.LU R14, [R1+0x124] ;  /* 0x00012400010e7983 */ /* 0x001f620000300800 */
[----:B------:R-:W-:-:S03]  /*c810*/  IADD3 R8, P1, R8, R3, RZ ;  /* 0x0000000308087210 */ /* 0x000fc60007f3e0ff */
[----:B------:R0:W-:Y:S04]  /*c820*/  STL [R1+0xe84], R10 ;  /* 0x000e840a01007387 */ /* 0x0001e80000100800 */
[----:B-1----:R-:W5:Y:S04]  /*c830*/  LDL.LU R13, [R1+0x188] ;  /* 0x00018800010d7983 */ /* 0x002f680000300800 */
[----:B------:R1:W-:Y:S04]  /*c840*/  STL [R1+0xe58], R9 ;  /* 0x000e580901007387 */ /* 0x0003e80000100800 */
[----:B---3--:R-:W3:Y:S04]  /*c850*/  LDL.LU R11, [R1+0x12c] ;  /* 0x00012c00010b7983 */ /* 0x008ee80000300800 */
[----:B------:R1:W-:Y:S04]  /*c860*/  STL [R1+0xe8c], R8 ;  /* 0x000e8c0801007387 */ /* 0x0003e80000100800 */
[----:B0-----:R-:W3:Y:S01]  /*c870*/  LDL.LU R10, [R1+0x18c] ;  /* 0x00018c00010a7983 */ /* 0x001ee20000300800 */
[----:B-1----:R-:W-:-:S02]  /*c880*/  IMAD.X R9, R7, 0x1, R16, P2 ;  /* 0x0000000107097824 */ /* 0x002fc400010e0610 */
[----:B------:R-:W-:-:S03]  /*c890*/  IMAD.X R19, R7, 0x1, R12, P3 ;  /* 0x0000000107137824 */ /* 0x000fc600018e060c */
[----:B------:R0:W-:Y:S01]  /*c8a0*/  STL [R1+0xe60], R9 ;  /* 0x000e600901007387 */ /* 0x0001e20000100800 */
[----:B------:R-:W-:-:S03]  /*c8b0*/  IADD3 R8, P2, R2, R27, RZ ;  /* 0x0000001b02087210 */ /* 0x000fc60007f5e0ff */
[----:B0-----:R-:W3:Y:S01]  /*c8c0*/  LDL.LU R9, [R1+0x130] ;  /* 0x0001300001097983 */ /* 0x001ee20000300800 */
[----:B------:R-:W-:-:S03]  /*c8d0*/  IADD3 R7, P3, R2, R3, RZ ;  /* 0x0000000302077210 */ /* 0x000fc60007f7e0ff */
[----:B------:R0:W-:Y:S04]  /*c8e0*/  STL [R1+0xe94], R8 ;  /* 0x000e940801007387 */ /* 0x0001e80000100800 */
[----:B0-----:R-:W3:Y:S04]  /*c8f0*/  LDL.LU R8, [R1+0x190] ;  /* 0x0001900001087983 */ /* 0x001ee80000300800 */
[----:B------:R-:W-:Y:S04]  /*c900*/  STL [R1+0xe68], R19 ;  /* 0x000e681301007387 */ /* 0x000fe80000100800 */
[----:B------:R-:W3:Y:S04]  /*c910*/  LDL.LU R2, [R1+0x138] ;  /* 0x0001380001027983 */ /* 0x000ee80000300800 */
[----:B------:R0:W-:Y:S02]  /*c920*/  STL [R1+0xe9c], R7 ;  /* 0x000e9c0701007387 */ /* 0x0001e40000100800 */
[----:B0-----:R-:W-:-:S02]  /*c930*/  IMAD.X R7, R6, 0x1, R16, P4 ;  /* 0x0000000106077824 */ /* 0x001fc400020e0610 */
[----:B------:R-:W-:-:S03]  /*c940*/  IMAD.X R19, R6, 0x1, R12, P5 ;  /* 0x0000000106137824 */ /* 0x000fc600028e060c */
[----:B------:R0:W-:Y:S01]  /*c950*/  STL [R1+0xe70], R7 ;  /* 0x000e700701007387 */ /* 0x0001e20000100800 */
[----:B------:R-:W-:-:S03]  /*c960*/  IADD3 R20, P4, R5, R27, RZ ;  /* 0x0000001b05147210 */ /* 0x000fc60007f9e0ff */
[----:B0-----:R-:W3:Y:S04]  /*c970*/  LDL.LU R7, [R1+0x194] ;  /* 0x0001940001077983 */ /* 0x001ee80000300800 */
[----:B------:R-:W-:Y:S04]  /*c980*/  STL [R1+0xea4], R20 ;  /* 0x000ea41401007387 */ /* 0x000fe80000100800 */
[----:B------:R-:W3:Y:S04]  /*c990*/  LDL R6, [R1+0x4a4] ;  /* 0x0004a40001067983 */ /* 0x000ee80000100800 */
[----:B------:R0:W-:Y:S02]  /*c9a0*/  STL [R1+0xe78], R19 ;  /* 0x000e781301007387 */ /* 0x0001e40000100800 */
[----:B0-----:R-:W-:-:S02]  /*c9b0*/  IADD3 R19, P5, R5, R3, RZ ;  /* 0x0000000305137210 */ /* 0x001fc40007fbe0ff */
[----:B------:R-:W3:Y:S01]  /*c9c0*/  LDL R5, [R1+0x49c] ;  /* 0x00049c0001057983 */ /* 0x000ee20000100800 */
[----:B------:R-:W-:-:S03]  /*c9d0*/  IMAD.X R21, R4, 0x1, R16, P0 ;  /* 0x0000000104157824 */ /* 0x000fc600000e0610 */
[----:B------:R0:W-:Y:S01]  /*c9e0*/  STL [R1+0xeac], R19 ;  /* 0x000eac1301007387 */ /* 0x0001e20000100800 */
[C---:B------:R-:W-:Y:S01]  /*c9f0*/  IADD3 R20, P0, R29.reuse, R27, RZ ;  /* 0x0000001b1d147210 */ /* 0x040fe20007f1e0ff */
[----:B0-----:R-:W-:Y:S01]  /*ca00*/  IMAD.X R19, R4, 0x1, R12, P1 ;  /* 0x0000000104137824 */ /* 0x001fe200008e060c */
[----:B------:R-:W-:Y:S01]  /*ca10*/  IADD3 R4, P1, R29, R3, RZ ;  /* 0x000000031d047210 */ /* 0x000fe20007f3e0ff */
[----:B------:R-:W-:Y:S04]  /*ca20*/  STL [R1+0xe80], R21 ;  /* 0x000e801501007387 */ /* 0x000fe80000100800 */
[----:B------:R0:W-:Y:S04]  /*ca30*/  STL [R1+0xeb4], R20 ;  /* 0x000eb41401007387 */ /* 0x0001e80000100800 */
[----:B------:R-:W-:Y:S04]  /*ca40*/  STL [R1+0xe88], R19 ;  /* 0x000e881301007387 */ /* 0x000fe80000100800 */
[----:B------:R1:W-:Y:S01]  /*ca50*/  STL [R1+0xebc], R4 ;  /* 0x000ebc0401007387 */ /* 0x0003e20000100800 */
[----:B0-----:R-:W-:-:S03]  /*ca60*/  IMAD.X R20, R18, 0x1, R16, P2 ;  /* 0x0000000112147824 */ /* 0x001fc600010e0610 */
[----:B-1----:R-:W3:Y:S04]  /*ca70*/  LDL R4, [R1+0x4a0] ;  /* 0x0004a00001047983 */ /* 0x002ee80000100800 */
[----:B------:R0:W-:Y:S04]  /*ca80*/  STL [R1+0xe90], R20 ;  /* 0x000e901401007387 */ /* 0x0001e80000100800 */
[----:B------:R-:W3:Y:S01]  /*ca90*/  LDL R29, [R1+0x498] ;  /* 0x00049800011d7983 */ /* 0x000ee20000100800 */
[----:B0-----:R-:W-:Y:S01]  /*caa0*/  IMAD.X R20, R18, 0x1, R12, P3 ;  /* 0x0000000112147824 */ /* 0x001fe200018e060c */
[----:B--2---:R-:W-:-:S05]  /*cab0*/  IADD3 R19, P2, R17, R27, RZ ;  /* 0x0000001b11137210 */ /* 0x004fca0007f5e0ff */
[----:B------:R0:W-:Y:S04]  /*cac0*/  STL [R1+0xec4], R19 ;  /* 0x000ec41301007387 */ /* 0x0001e80000100800 */
[----:B------:R-:W-:Y:S01]  /*cad0*/  STL [R1+0xe98], R20 ;  /* 0x000e981401007387 */ /* 0x000fe20000100800 */
[----:B0-----:R-:W-:Y:S01]  /*cae0*/  IADD3 R19, P3, R17, R3, RZ ;  /* 0x0000000311137210 */ /* 0x001fe20007f7e0ff */
[C---:B----4-:R-:W-:Y:S02]  /*caf0*/  IMAD.X R18, R15.reuse, 0x1, R16, P4 ;  /* 0x000000010f127824 */ /* 0x050fe400020e0610 */
[----:B------:R-:W-:Y:S02]  /*cb00*/  IMAD.X R15, R15, 0x1, R12, P5 ;  /* 0x000000010f0f7824 */ /* 0x000fe400028e060c */
[----:B------:R-:W-:Y:S04]  /*cb10*/  STL [R1+0xecc], R19 ;  /* 0x000ecc1301007387 */ /* 0x000fe80000100800 */
[----:B------:R-:W-:Y:S01]  /*cb20*/  STL [R1+0xea0], R18 ;  /* 0x000ea01201007387 */ /* 0x000fe20000100800 */
[----:B-----5:R-:W-:-:S02]  /*cb30*/  IADD3 R17, P4, R14, R27, RZ ;  /* 0x0000001b0e117210 */ /* 0x020fc40007f9e0ff */
[----:B------:R-:W-:-:S03]  /*cb40*/  IADD3 R14, P5, R14, R3, RZ ;  /* 0x000000030e0e7210 */ /* 0x000fc60007fbe0ff */
[----:B------:R0:W-:Y:S04]  /*cb50*/  STL [R1+0xed4], R17 ;  /* 0x000ed41101007387 */ /* 0x0001e80000100800 */
[----:B------:R3:W-:Y:S04]  /*cb60*/  STL [R1+0xea8], R15 ;  /* 0x000ea80f01007387 */ /* 0x0007e80000100800 */
[----:B------:R1:W-:Y:S01]  /*cb70*/  STL [R1+0xed8], R14 ;  /* 0x000ed80e01007387 */ /* 0x0003e20000100800 */
[----:B0-----:R-:W-:Y:S01]  /*cb80*/  IMAD.X R17, R13, 0x1, R16, P0 ;  /* 0x000000010d117824 */ /* 0x001fe200000e0610 */
[----:B---3--:R-:W-:-:S04]  /*cb90*/  IADD3 R15, P0, R11, R27, RZ ;  /* 0x0000001b0b0f7210 */ /* 0x008fc80007f1e0ff */
[----:B------:R-:W-:Y:S01]  /*cba0*/  STL [R1+0xeb0], R17 ;  /* 0x000eb01101007387 */ /* 0x000fe20000100800 */
[----:B-1----:R-:W-:Y:S01]  /*cbb0*/  IMAD.X R14, R13, 0x1, R12, P1 ;  /* 0x000000010d0e7824 */ /* 0x002fe200008e060c */
[----:B------:R-:W-:Y:S01]  /*cbc0*/  IADD3 R13, P1, R11, R3, RZ ;  /* 0x000000030b0d7210 */ /* 0x000fe20007f3e0ff */
[C---:B------:R-:W-:Y:S01]  /*cbd0*/  IMAD.X R11, R10.reuse, 0x1, R16, P2 ;  /* 0x000000010a0b7824 */ /* 0x040fe200010e0610 */
[----:B------:R-:W-:Y:S04]  /*cbe0*/  STL [R1+0xedc], R15 ;  /* 0x000edc0f01007387 */ /* 0x000fe80000100800 */
[----:B------:R-:W-:Y:S04]  /*cbf0*/  STL [R1+0xeb8], R14 ;  /* 0x000eb80e01007387 */ /* 0x000fe80000100800 */
[----:B------:R0:W-:Y:S04]  /*cc00*/  STL [R1+0xee0], R13 ;  /* 0x000ee00d01007387 */ /* 0x0001e80000100800 */
[----:B------:R1:W-:Y:S01]  /*cc10*/  STL [R1+0xec0], R11 ;  /* 0x000ec00b01007387 */ /* 0x0003e20000100800 */
[----:B0-----:R-:W-:Y:S01]  /*cc20*/  IMAD.X R13, R10, 0x1, R12, P3 ;  /* 0x000000010a0d7824 */ /* 0x001fe200018e060c */
[----:B------:R-:W-:-:S02]  /*cc30*/  IADD3 R14, P2, R9, R27, RZ ;  /* 0x0000001b090e7210 */ /* 0x000fc40007f5e0ff */
[----:B-1----:R-:W-:-:S03]  /*cc40*/  IADD3 R11, P3, R9, R3, RZ ;  /* 0x00000003090b7210 */ /* 0x002fc60007f7e0ff */
[----:B------:R-:W-:Y:S04]  /*cc50*/  STL [R1+0xee4], R14 ;  /* 0x000ee40e01007387 */ /* 0x000fe80000100800 */
[----:B------:R-:W-:Y:S01]  /*cc60*/  STL [R1+0xec8], R13 ;  /* 0x000ec80d01007387 */ /* 0x000fe20000100800 */
[C---:B------:R-:W-:Y:S02]  /*cc70*/  IMAD.X R10, R8.reuse, 0x1, R16, P4 ;  /* 0x00000001080a7824 */ /* 0x040fe400020e0610 */
[----:B------:R-:W-:Y:S01]  /*cc80*/  IMAD.X R8, R8, 0x1, R12, P5 ;  /* 0x0000000108087824 */ /* 0x000fe200028e060c */
[----:B------:R-:W-:Y:S01]  /*cc90*/  STL [R1+0xee8], R11 ;  /* 0x000ee80b01007387 */ /* 0x000fe20000100800 */
[C---:B------:R-:W-:Y:S02]  /*cca0*/  IADD3 R9, P4, R2.reuse, R27, RZ ;  /* 0x0000001b02097210 */ /* 0x040fe40007f9e0ff */
[----:B------:R-:W-:Y:S01]  /*ccb0*/  IADD3 R3, P5, R2, R3, RZ ;  /* 0x0000000302037210 */ /* 0x000fe20007fbe0ff */
[----:B------:R-:W-:Y:S04]  /*ccc0*/  STL [R1+0xed0], R10 ;  /* 0x000ed00a01007387 */ /* 0x000fe80000100800 */
[----:B------:R0:W-:Y:S04]  /*ccd0*/  STL [R1+0xb0c], R9 ;  /* 0x000b0c0901007387 */ /* 0x0001e80000100800 */
[----:B------:R-:W-:Y:S04]  /*cce0*/  STL [R1+0xb08], R8 ;  /* 0x000b080801007387 */ /* 0x000fe80000100800 */
[----:B------:R1:W-:Y:S01]  /*ccf0*/  STL [R1+0xafc], R3 ;  /* 0x000afc0301007387 */ /* 0x0003e20000100800 */
[----:B------:R-:W-:Y:S01]  /*cd00*/  SHF.R.S32.HI R2, RZ, 0x1f, R2 ;  /* 0x0000001fff027819 */ /* 0x000fe20000011402 */
[----:B0-----:R-:W-:-:S02]  /*cd10*/  IMAD.X R9, R7, 0x1, R16, P0 ;  /* 0x0000000107097824 */ /* 0x001fc400000e0610 */
[----:B-1----:R-:W-:Y:S01]  /*cd20*/  IMAD.X R3, R7, 0x1, R12, P1 ;  /* 0x0000000107037824 */ /* 0x002fe200008e060c */
[----:B------:R-:W-:Y:S02]  /*cd30*/  IADD3 R8, P0, R6, UR16, RZ ;  /* 0x0000001006087c10 */ /* 0x000fe4000ff1e0ff */
[----:B------:R0:W-:Y:S04]  /*cd40*/  STL [R1+0xaec], R9 ;  /* 0x000aec0901007387 */ /* 0x0001e80000100800 */
[----:B------:R-:W-:Y:S04]  /*cd50*/  STL [R1+0xb00], R8 ;  /* 0x000b000801007387 */ /* 0x000fe80000100800 */
[----:B------:R1:W-:Y:S01]  /*cd60*/  STL [R1+0xaf0], R3 ;  /* 0x000af00301007387 */ /* 0x0003e20000100800 */
[----:B------:R-:W-:Y:S01]  /*cd70*/  UIMAD UR20, UR20, 0x3, URZ ;  /* 0x00000003141478a4 */ /* 0x000fe2000f8e023f */
[----:B0-----:R-:W0:Y:S01]  /*cd80*/  LDC R9, c[0x0][0x230] ;  /* 0x00008c00ff097b82 */ /* 0x001e220000000800 */
[----:B------:R-:W-:Y:S01]  /*cd90*/  IADD3 R7, P1, R5, UR16, RZ ;  /* 0x0000001005077c10 */ /* 0x000fe2000ff3e0ff */
[----:B------:R-:W-:Y:S01]  /*cda0*/  USHF.R.S32.HI UR16, URZ, 0x1f, UR16 ;  /* 0x0000001f3f107899 */ /* 0x000fe20008011410 */
[----:B-1----:R-:W-:-:S03]  /*cdb0*/  IMAD.X R3, R0, 0x1, R16, P2 ;  /* 0x0000000100037824 */ /* 0x002fc600010e0610 */
[----:B------:R1:W-:Y:S01]  /*cdc0*/  STL [R1+0xb04], R7 ;  /* 0x000b040701007387 */ /* 0x0003e20000100800 */
[----:B------:R-:W-:-:S03]  /*cdd0*/  IMAD.X R8, R0, 0x1, R12, P3 ;  /* 0x0000000100087824 */ /* 0x000fc600018e060c */
[----:B------:R-:W2:Y:S04]  /*cde0*/  LDL.LU R0, [R1+0x1470] ;  /* 0x0014700001007983 */ /* 0x000ea80000300800 */
[----:B------:R3:W-:Y:S01]  /*cdf0*/  STL [R1+0xaf4], R3 ;  /* 0x000af40301007387 */ /* 0x0007e20000100800 */
[----:B-1----:R-:W-:-:S03]  /*ce00*/  IMAD.X R7, R2, 0x1, R16, P4 ;  /* 0x0000000102077824 */ /* 0x002fc600020e0610 */
[----:B------:R-:W-:Y:S01]  /*ce10*/  STL [R1+0xaf8], R8 ;  /* 0x000af80801007387 */ /* 0x000fe20000100800 */
[----:B---3--:R-:W-:-:S03]  /*ce20*/  IMAD.X R3, R2, 0x1, R12, P5 ;  /* 0x0000000102037824 */ /* 0x008fc600028e060c */
[----:B------:R-:W-:Y:S04]  /*ce30*/  STL [R1+0xae8], R7 ;  /* 0x000ae80701007387 */ /* 0x000fe80000100800 */
[----:B------:R1:W-:Y:S01]  /*ce40*/  STL [R1+0x77c], R3 ;  /* 0x00077c0301007387 */ /* 0x0003e20000100800 */
[----:B------:R-:W-:-:S05]  /*ce50*/  IADD3.X R2, R4, UR16, RZ, P0, !PT ;  /* 0x0000001004027c10 */ /* 0x000fca00087fe4ff */
[----:B------:R3:W-:Y:S01]  /*ce60*/  STL [R1+0x780], R2 ;  /* 0x0007800201007387 */ /* 0x0007e20000100800 */
[----:B-1----:R-:W-:Y:S01]  /*ce70*/  IADD3.X R3, R29, UR16, RZ, P1, !PT ;  /* 0x000000101d037c10 */ /* 0x002fe20008ffe4ff */
[----:B------:R-:W-:Y:S02]  /*ce80*/  USHF.R.S32.HI UR16, URZ, 0x1f, UR26 ;  /* 0x0000001f3f107899 */ /* 0x000fe4000801141a */
[----:B---3--:R-:W-:Y:S02]  /*ce90*/  IADD3 R2, P0, R6, UR26, RZ ;  /* 0x0000001a06027c10 */ /* 0x008fe4000ff1e0ff */
[----:B------:R1:W-:Y:S04]  /*cea0*/  STL [R1+0x784], R3 ;  /* 0x0007840301007387 */ /* 0x0003e80000100800 */
[----:B------:R3:W-:Y:S01]  /*ceb0*/  STL [R1+0x78c], R2 ;  /* 0x00078c0201007387 */ /* 0x0007e20000100800 */
[----:B------:R-:W-:-:S02]  /*cec0*/  IADD3 R7, P3, R5, UR12, RZ ;  /* 0x0000000c05077c10 */ /* 0x000fc4000ff7e0ff */
[----:B-1----:R-:W-:Y:S02]  /*ced0*/  IADD3 R3, P1, R5, UR26, RZ ;  /* 0x0000001a05037c10 */ /* 0x002fe4000ff3e0ff */
[----:B---3--:R-:W-:-:S03]  /*cee0*/  IADD3 R2, P2, R6, UR12, RZ ;  /* 0x0000000c06027c10 */ /* 0x008fc6000ff5e0ff */
[----:B------:R1:W-:Y:S01]  /*cef0*/  STL [R1+0x794], R3 ;  /* 0x0007940301007387 */ /* 0x0003e20000100800 */
[----:B------:R-:W-:-:S03]  /*cf00*/  USHF.R.S32.HI UR26, URZ, 0x1f, UR12 ;  /* 0x0000001f3f1a7899 */ /* 0x000fc6000801140c */
[----:B------:R3:W-:Y:S01]  /*cf10*/  STL [R1+0x79c], R2 ;  /* 0x00079c0201007387 */ /* 0x0007e20000100800 */
[----:B------:R-:W-:Y:S01]  /*cf20*/  USHF.L.U32 UR24, UR24, 0x1, URZ ;  /* 0x0000000118187899 */ /* 0x000fe2000800063f */
[----:B------:R-:W-:Y:S01]  /*cf30*/  ULDC UR12, c[0x0][0x238] ;  /* 0x00008e00000c7ab9 */ /* 0x000fe20000000800 */
[----:B-1----:R-:W-:Y:S01]  /*cf40*/  IADD3.X R3, R4, UR16, RZ, P0, !PT ;  /* 0x0000001004037c10 */ /* 0x002fe200087fe4ff */
[----:B------:R-:W-:Y:S01]  /*cf50*/  STL [R1+0x7a4], R7 ;  /* 0x0007a40701007387 */ /* 0x000fe20000100800 */
[----:B---3--:R-:W-:-:S03]  /*cf60*/  IADD3.X R2, R29, UR16, RZ, P1, !PT ;  /* 0x000000101d027c10 */ /* 0x008fc60008ffe4ff */
[----:B------:R1:W-:Y:S01]  /*cf70*/  STL [R1+0x788], R3 ;  /* 0x0007880301007387 */ /* 0x0003e20000100800 */
[----:B------:R-:W-:-:S03]  /*cf80*/  ULDC UR16, c[0x0][0x238] ;  /* 0x00008e0000107ab9 */ /* 0x000fc60000000800 */
[----:B------:R3:W-:Y:S01]  /*cf90*/  STL [R1+0x790], R2 ;  /* 0x0007900201007387 */ /* 0x0007e20000100800 */
[----:B-1----:R-:W-:Y:S02]  /*cfa0*/  IADD3.X R3, R4, UR26, RZ, P2, !PT ;  /* 0x0000001a04037c10 */ /* 0x002fe400097fe4ff */
[----:B---3--:R-:W-:-:S03]  /*cfb0*/  IADD3.X R2, R29, UR26, RZ, P3, !PT ;  /* 0x0000001a1d027c10 */ /* 0x008fc60009ffe4ff */
[----:B------:R1:W-:Y:S01]  /*cfc0*/  STL [R1+0x798], R3 ;  /* 0x0007980301007387 */ /* 0x0003e20000100800 */
[----:B------:R-:W-:-:S03]  /*cfd0*/  ULDC UR26, c[0x0][0x238] ;  /* 0x00008e00001a7ab9 */ /* 0x000fc60000000800 */
[----:B------:R3:W-:Y:S04]  /*cfe0*/  STL [R1+0x7a0], R2 ;  /* 0x0007a00201007387 */ /* 0x0007e80000100800 */
        /* <DEDUP_REMOVED lines=92> */
[----:B------:R-:W-:Y:S01]  /*d5b0*/  STL [R1+0x3bc], RZ ;  /* 0x0003bcff01007387 */ /* 0x000fe20000100800 */
[----:B-1----:R-:W-:-:S03]  /*d5c0*/  IADD3 R3, P0, R6, UR11, RZ ;  /* 0x0000000b06037c10 */ /* 0x002fc6000ff1e0ff */
[----:B------:R-:W-:Y:S01]  /*d5d0*/  STL [R1+0x1e0], RZ ;  /* 0x0001e0ff01007387 */ /* 0x000fe20000100800 */
[----:B---3--:R-:W-:-:S03]  /*d5e0*/  IADD3 R2, P1, R5, UR11, RZ ;  /* 0x0000000b05027c10 */ /* 0x008fc6000ff3e0ff */
[----:B------:R-:W-:Y:S01]  /*d5f0*/  STL [R1+0x1e4], RZ ;  /* 0x0001e4ff01007387 */ /* 0x000fe20000100800 */
[----:B------:R-:W-:-:S03]  /*d600*/  USHF.R.S32.HI UR11, URZ, 0x1f, UR11 ;  /* 0x0000001f3f0b7899 */ /* 0x000fc6000801140b */
[----:B------:R-:W-:Y:S04]  /*d610*/  STL [R1+0x1e8], RZ ;  /* 0x0001e8ff01007387 */ /* 0x000fe80000100800 */
[----:B------:R-:W-:Y:S04]  /*d620*/  STL [R1+0x1ec], RZ ;  /* 0x0001ecff01007387 */ /* 0x000fe80000100800 */
[----:B------:R-:W-:Y:S04]  /*d630*/  STL [R1+0x1d0], RZ ;  /* 0x0001d0ff01007387 */ /* 0x000fe80000100800 */
[----:B------:R-:W-:Y:S04]  /*d640*/  STL [R1+0x1d4], RZ ;  /* 0x0001d4ff01007387 */ /* 0x000fe80000100800 */
[----:B------:R-:W-:Y:S04]  /*d650*/  STL [R1+0x1d8], RZ ;  /* 0x0001d8ff01007387 */ /* 0x000fe80000100800 */
[----:B------:R-:W-:Y:S04]  /*d660*/  STL [R1+0x1dc], RZ ;  /* 0x0001dcff01007387 */ /* 0x000fe80000100800 */
[----:B------:R-:W-:Y:S04]  /*d670*/  STL [R1+0x260], RZ ;  /* 0x000260ff01007387 */ /* 0x000fe80000100800 */
[----:B------:R1:W-:Y:S04]  /*d680*/  STL [R1+0x7ac], R3 ;  /* 0x0007ac0301007387 */ /* 0x0003e80000100800 */
[----:B------:R3:W-:Y:S04]  /*d690*/  STL [R1+0x7b4], R2 ;  /* 0x0007b40201007387 */ /* 0x0007e80000100800 */
[----:B------:R-:W-:Y:S01]  /*d6a0*/  STL [R1+0x264], RZ ;  /* 0x000264ff01007387 */ /* 0x000fe20000100800 */
[----:B-1----:R-:W-:-:S03]  /*d6b0*/  IADD3.X R3, R4, UR11, RZ, P0, !PT ;  /* 0x0000000b04037c10 */ /* 0x002fc600087fe4ff */
[----:B------:R-:W-:Y:S01]  /*d6c0*/  STL [R1+0x268], RZ ;  /* 0x000268ff01007387 */ /* 0x000fe20000100800 */
[----:B---3--:R-:W-:-:S03]  /*d6d0*/  IADD3.X R2, R29, UR11, RZ, P1, !PT ;  /* 0x0000000b1d027c10 */ /* 0x008fc60008ffe4ff */
[----:B------:R-:W-:Y:S01]  /*d6e0*/  STL [R1+0x26c], RZ ;  /* 0x00026cff01007387 */ /* 0x000fe20000100800 */
[----:B------:R-:W-:-:S03]  /*d6f0*/  USHF.R.S32.HI UR11, URZ, 0x1f, UR18 ;  /* 0x0000001f3f0b7899 */ /* 0x000fc60008011412 */
[----:B------:R1:W-:Y:S04]  /*d700*/  STL [R1+0x7a8], R3 ;  /* 0x0007a80301007387 */ /* 0x0003e80000100800 */
[----:B------:R3:W-:Y:S01]  /*d710*/  STL [R1+0x7b0], R2 ;  /* 0x0007b00201007387 */ /* 0x0007e20000100800 */
[----:B-1----:R-:W-:-:S03]  /*d720*/  IADD3 R3, P0, R6, UR18, RZ ;  /* 0x0000001206037c10 */ /* 0x002fc6000ff1e0ff */
[----:B------:R-:W-:Y:S01]  /*d730*/  STL [R1+0x250], RZ ;  /* 0x000250ff01007387 */ /* 0x000fe20000100800 */
[----:B---3--:R-:W-:-:S03]  /*d740*/  IADD3 R2, P1, R5, UR18, RZ ;  /* 0x0000001205027c10 */ /* 0x008fc6000ff3e0ff */
[----:B------:R1:W-:Y:S04]  /*d750*/  STL [R1+0x7bc], R3 ;  /* 0x0007bc0301007387 */ /* 0x0003e80000100800 */
[----:B------:R-:W-:Y:S04]  /*d760*/  STL [R1+0x254], RZ ;  /* 0x000254ff01007387 */ /* 0x000fe80000100800 */
[----:B------:R3:W-:Y:S01]  /*d770*/  STL [R1+0x7c4], R2 ;  /* 0x0007c40201007387 */ /* 0x0007e20000100800 */
[----:B-1----:R-:W-:Y:S01]  /*d780*/  IADD3.X R3, R4, UR11, RZ, P0, !PT ;  /* 0x0000000b04037c10 */ /* 0x002fe200087fe4ff */
[----:B------:R-:W-:-:S04]  /*d790*/  USHF.R.S32.HI UR18, URZ, 0x1f, UR5 ;  /* 0x0000001f3f127899 */ /* 0x000fc80008011405 */
[----:B------:R1:W-:Y:S01]  /*d7a0*/  STL [R1+0x7b8], R3 ;  /* 0x0007b80301007387 */ /* 0x0003e20000100800 */
[----:B---3--:R-:W-:-:S05]  /*d7b0*/  IADD3.X R2, R29, UR11, RZ, P1, !PT ;  /* 0x0000000b1d027c10 */ /* 0x008fca0008ffe4ff */
[----:B------:R3:W-:Y:S01]  /*d7c0*/  STL [R1+0x7c0], R2 ;  /* 0x0007c00201007387 */ /* 0x0007e20000100800 */
[----:B-1----:R-:W-:-:S05]  /*d7d0*/  IADD3 R3, P0, R6, UR5, RZ ;  /* 0x0000000506037c10 */ /* 0x002fca000ff1e0ff */
[----:B------:R1:W-:Y:S01]  /*d7e0*/  STL [R1+0x7cc], R3 ;  /* 0x0007cc0301007387 */ /* 0x0003e20000100800 */
[----:B---3--:R-:W-:-:S03]  /*d7f0*/  IADD3 R2, P1, R5, UR5, RZ ;  /* 0x0000000505027c10 */ /* 0x008fc6000ff3e0ff */
        /* <DEDUP_REMOVED lines=182> */
[----:B-1----:R-:W-:-:S05]  /*e360*/  IADD3.X R3, R4, UR42, RZ, P0, !PT ;  /* 0x0000002a04037c10 */ /* 0x002fca00087fe4ff */
[----:B------:R1:W-:Y:S01]  /*e370*/  STL [R1+0x8e8], R3 ;  /* 0x0008e80301007387 */ /* 0x0003e20000100800 */
[----:B---3--:R-:W-:-:S05]  /*e380*/  IADD3.X R2, R29, UR42, RZ, P1, !PT ;  /* 0x0000002a1d027c10 */ /* 0x008fca0008ffe4ff */
[----:B------:R3:W-:Y:S01]  /*e390*/  STL [R1+0x8f0], R2 ;  /* 0x0008f00201007387 */ /* 0x0007e20000100800 */
[----:B-1----:R-:W-:-:S05]  /*e3a0*/  IADD3 R3, P0, R6, UR28, RZ ;  /* 0x0000001c06037c10 */ /* 0x002fca000ff1e0ff */
[----:B------:R1:W-:Y:S01]  /*e3b0*/  STL [R1+0x8fc], R3 ;  /* 0x0008fc0301007387 */ /* 0x0003e20000100800 */
[----:B---3--:R-:W-:-:S03]  /*e3c0*/  IADD3 R2, P1, R5, UR28, RZ ;  /* 0x0000001c05027c10 */ /* 0x008fc6000ff3e0ff */
[----:B------:R-:W-:Y:S04]  /*e3d0*/  STL [R1+0x234], RZ ;  /* 0x000234ff01007387 */ /* 0x000fe80000100800 */
[----:B------:R3:W-:Y:S04]  /*e3e0*/  STL [R1+0x904], R2 ;  /* 0x0009040201007387 */ /* 0x0007e80000100800 */
[----:B------:R-:W4:Y:S01]  /*e3f0*/  LDL R7, [R1+0x514] ;  /* 0x0005140001077983 */ /* 0x000f220000100800 */
[----:B------:R-:W-:-:S06]  /*e400*/  USHF.R.S32.HI UR54, URZ, 0x1f, UR28 ;  /* 0x0000001f3f367899 */ /* 0x000fcc000801141c */
[----:B-1----:R-:W-:Y:S02]  /*e410*/  IADD3.X R3, R4, UR54, RZ, P0, !PT ;  /* 0x0000003604037c10 */ /* 0x002fe400087fe4ff */
[----:B---3--:R-:W-:Y:S01]  /*e420*/  IADD3.X R2, R29, UR54, RZ, P1, !PT ;  /* 0x000000361d027c10 */ /* 0x008fe20008ffe4ff */
[----:B------:R-:W-:Y:S02]  /*e430*/  USHF.R.S32.HI UR30, URZ, 0x1f, UR25 ;  /* 0x0000001f3f1e7899 */ /* 0x000fe40008011419 */
[----:B------:R1:W-:Y:S04]  /*e440*/  STL [R1+0x8f8], R3 ;  /* 0x0008f80301007387 */ /* 0x0003e80000100800 */
[----:B------:R3:W-:Y:S01]  /*e450*/  STL [R1+0x900], R2 ;  /* 0x0009000201007387 */ /* 0x0007e20000100800 */
[----:B-1----:R-:W-:-:S02]  /*e460*/  IADD3 R3, P0, R6, UR25, RZ ;  /* 0x0000001906037c10 */ /* 0x002fc4000ff1e0ff */
        /* <DEDUP_REMOVED lines=15> */
[----:B------:R-:W-:Y:S01]  /*e560*/  USHF.R.S32.HI UR23, URZ, 0x1f, UR17 ;  /* 0x0000001f3f177899 */ /* 0x000fe20008011411 */
[----:B---3--:R-:W-:-:S03]  /*e570*/  IADD3.X R2, R29, UR18, RZ, P1, !PT ;  /* 0x000000121d027c10 */ /* 0x008fc60008ffe4ff */
[----:B------:R1:W-:Y:S04]  /*e580*/  STL [R1+0x918], R3 ;  /* 0x0009180301007387 */ /* 0x0003e80000100800 */
[----:B------:R3:W-:Y:S01]  /*e590*/  STL [R1+0x920], R2 ;  /* 0x0009200201007387 */ /* 0x0007e20000100800 */
[----:B-1----:R-:W-:Y:S02]  /*e5a0*/  IADD3 R3, P0, R6, UR17, RZ ;  /* 0x0000001106037c10 */ /* 0x002fe4000ff1e0ff */
[----:B---3--:R-:W-:-:S03]  /*e5b0*/  IADD3 R2, P1, R5, UR17, RZ ;  /* 0x0000001105027c10 */ /* 0x008fc6000ff3e0ff */
[----:B------:R1:W-:Y:S04]  /*e5c0*/  STL [R1+0x92c], R3 ;  /* 0x00092c0301007387 */ /* 0x0003e80000100800 */
[----:B------:R3:W-:Y:S01]  /*e5d0*/  STL [R1+0x934], R2 ;  /* 0x0009340201007387 */ /* 0x0007e20000100800 */
[----:B-1----:R-:W-:Y:S02]  /*e5e0*/  IADD3.X R3, R4, UR23, RZ, P0, !PT ;  /* 0x0000001704037c10 */ /* 0x002fe400087fe4ff */
[----:B---3--:R-:W-:-:S03]  /*e5f0*/  IADD3.X R2, R29, UR23, RZ, P1, !PT ;  /* 0x000000171d027c10 */ /* 0x008fc60008ffe4ff */
[----:B------:R1:W-:Y:S04]  /*e600*/  STL [R1+0x928], R3 ;  /* 0x0009280301007387 */ /* 0x0003e80000100800 */
[----:B------:R3:W-:Y:S01]  /*e610*/  STL [R1+0x930], R2 ;  /* 0x0009300201007387 */ /* 0x0007e20000100800 */
[----:B-1----:R-:W-:Y:S02]  /*e620*/  IADD3 R3, P1, R6, UR13, RZ ;  /* 0x0000000d06037c10 */ /* 0x002fe4000ff3e0ff */
[----:B---3--:R-:W-:-:S03]  /*e630*/  IADD3 R2, P0, R5, UR13, RZ ;  /* 0x0000000d05027c10 */ /* 0x008fc6000ff1e0ff */
[----:B------:R-:W-:Y:S04]  /*e640*/  STL [R1+0x93c], R3 ;  /* 0x00093c0301007387 */ /* 0x000fe80000100800 */
[----:B------:R1:W-:Y:S02]  /*e650*/  STL [R1+0x944], R2 ;  /* 0x0009440201007387 */ /* 0x0003e40000100800 */
[----:B-1----:R-:W-:Y:S02]  /*e660*/  IADD3 R2, P6, R6, UR9, RZ ;  /* 0x0000000906027c10 */ /* 0x002fe4000ffde0ff */
[----:B------:R-:W-:-:S03]  /*e670*/  IADD3 R3, P5, R5, UR9, RZ ;  /* 0x0000000905037c10 */ /* 0x000fc6000ffbe0ff */
[----:B------:R-:W-:Y:S04]  /*e680*/  STL [R1+0x94c], R2 ;  /* 0x00094c0201007387 */ /* 0x000fe80000100800 */
[----:B------:R2:W-:Y:S02]  /*e690*/  STL [R1+0x954], R3 ;  /* 0x0009540301007387 */ /* 0x0005e40000100800 */
[----:B--2---:R-:W-:Y:S01]  /*e6a0*/  LOP3.LUT R3, R0, 0x20, RZ, 0x3c, !PT ;  /* 0x0000002000037812 */ /* 0x004fe200078e3cff */
[----:B------:R-:W-:Y:S02]  /*e6b0*/  USHF.R.S32.HI UR38, URZ, 0x1f, UR13 ;  /* 0x0000001f3f267899 */ /* 0x000fe4000801140d */
[----:B------:R-:W-:Y:S02]  /*e6c0*/  USHF.R.S32.HI UR15, URZ, 0x1f, UR9 ;  /* 0x0000001f3f0f7899 */ /* 0x000fe40008011409 */
[----:B------:R-:W-:-:S02]  /*e6d0*/  USHF.R.S32.HI UR10, URZ, 0x1f, UR8 ;  /* 0x0000001f3f0a7899 */ /* 0x000fc40008011408 */
[----:B------:R-:W-:Y:S02]  /*e6e0*/  USHF.R.S32.HI UR60, URZ, 0x1f, UR6 ;  /* 0x0000001f3f3c7899 */ /* 0x000fe40008011406 */
[----:B------:R-:W-:Y:S02]  /*e6f0*/  USHF.R.S32.HI UR19, URZ, 0x1f, UR14 ;  /* 0x0000001f3f137899 */ /* 0x000fe4000801140e */
[----:B------:R-:W-:Y:S02]  /*e700*/  USHF.R.S32.HI UR56, URZ, 0x1f, UR59 ;  /* 0x0000001f3f387899 */ /* 0x000fe4000801143b */
[----:B------:R-:W-:Y:S02]  /*e710*/  USHF.R.S32.HI UR11, URZ, 0x1f, UR57 ;  /* 0x0000001f3f0b7899 */ /* 0x000fe40008011439 */
[----:B------:R-:W-:Y:S02]  /*e720*/  USHF.R.S32.HI UR52, URZ, 0x1f, UR55 ;  /* 0x0000001f3f347899 */ /* 0x000fe40008011437 */
[----:B------:R-:W-:-:S02]  /*e730*/  USHF.R.S32.HI UR58, URZ, 0x1f, UR53 ;  /* 0x0000001f3f3a7899 */ /* 0x000fc40008011435 */
[----:B------:R-:W-:Y:S02]  /*e740*/  USHF.R.S32.HI UR48, URZ, 0x1f, UR51 ;  /* 0x0000001f3f307899 */ /* 0x000fe40008011433 */
[----:B------:R-:W-:Y:S02]  /*e750*/  USHF.R.S32.HI UR27, URZ, 0x1f, UR49 ;  /* 0x0000001f3f1b7899 */ /* 0x000fe40008011431 */
[----:B------:R-:W-:Y:S02]  /*e760*/  USHF.R.S32.HI UR44, URZ, 0x1f, UR47 ;  /* 0x0000001f3f2c7899 */ /* 0x000fe4000801142f */
[----:B------:R-:W-:Y:S01]  /*e770*/  USHF.R.S32.HI UR50, URZ, 0x1f, UR45 ;  /* 0x0000001f3f327899 */ /* 0x000fe2000801142d */
[----:B----4-:R-:W-:-:S05]  /*e780*/  LOP3.LUT R2, R7, 0x40, RZ, 0x3c, !PT ;  /* 0x0000004007027812 */ /* 0x010fca00078e3cff */
[----:B------:R1:W-:Y:S01]  /*e790*/  STL [R1+0x146c], R2 ;  /* 0x00146c0201007387 */ /* 0x0003e20000100800 */
[C---:B------:R-:W-:Y:S02]  /*e7a0*/  LOP3.LUT R7, R0.reuse, 0x110, RZ, 0x3c, !PT ;  /* 0x0000011000077812 */ /* 0x040fe400078e3cff */
[C---:B------:R-:W-:Y:S01]  /*e7b0*/  LOP3.LUT R7, R0.reuse, 0x40, RZ, 0x3c, !PT ;  /* 0x0000004000077812 */ /* 0x040fe200078e3cff */
[----:B------:R2:W-:Y:S01]  /*e7c0*/  STL [R1+0x1460], R3 ;  /* 0x0014600301007387 */ /* 0x0005e20000100800 */
[C---:B-1----:R-:W-:Y:S02]  /*e7d0*/  LOP3.LUT R2, R0.reuse, 0x130, RZ, 0x3c, !PT ;  /* 0x0000013000027812 */ /* 0x042fe400078e3cff */
[----:B--2---:R-:W-:-:S03]  /*e7e0*/  LOP3.LUT R3, R0, 0x150, RZ, 0x3c, !PT ;  /* 0x0000015000037812 */ /* 0x004fc600078e3cff */
[----:B------:R1:W-:Y:S04]  /*e7f0*/  STL [R1+0x145c], R2 ;  /* 0x00145c0201007387 */ /* 0x0003e80000100800 */
[----:B------:R2:W-:Y:S01]  /*e800*/  STL [R1+0x1458], R7 ;  /* 0x0014580701007387 */ /* 0x0005e20000100800 */
[----:B-1----:R-:W-:-:S03]  /*e810*/  LOP3.LUT R2, R0, 0x60, RZ, 0x3c, !PT ;  /* 0x0000006000027812 */ /* 0x002fc600078e3cff */
[----:B------:R1:W-:Y:S01]  /*e820*/  STL [R1+0x1454], R3 ;  /* 0x0014540301007387 */ /* 0x0003e20000100800 */
[----:B--2---:R-:W-:-:S03]  /*e830*/  LOP3.LUT R7, R0, 0x170, RZ, 0x3c, !PT ;  /* 0x0000017000077812 */ /* 0x004fc600078e3cff */
[----:B------:R2:W-:Y:S01]  /*e840*/  STL [R1+0x1450], R2 ;  /* 0x0014500201007387 */ /* 0x0005e20000100800 */
[----:B-1----:R-:W-:-:S03]  /*e850*/  IADD3 R3, P4, R6, UR8, RZ ;  /* 0x0000000806037c10 */ /* 0x002fc6000ff9e0ff */
[----:B------:R1:W-:Y:S01]  /*e860*/  STL [R1+0x144c], R7 ;  /* 0x00144c0701007387 */ /* 0x0003e20000100800 */
[----:B--2---:R-:W-:-:S03]  /*e870*/  IADD3 R2, P3, R5, UR8, RZ ;  /* 0x0000000805027c10 */ /* 0x004fc6000ff7e0ff */
[----:B------:R2:W-:Y:S04]  /*e880*/  STL [R1+0x95c], R3 ;  /* 0x00095c0301007387 */ /* 0x0005e80000100800 */
[----:B------:R3:W-:Y:S01]  /*e890*/  STL [R1+0x964], R2 ;  /* 0x0009640201007387 */ /* 0x0007e20000100800 */
[----:B-1----:R-:W-:Y:S02]  /*e8a0*/  IADD3 R7, P2, R6, UR6, RZ ;  /* 0x0000000606077c10 */ /* 0x002fe4000ff5e0ff */
[----:B--2---:R-:W-:-:S03]  /*e8b0*/  IADD3.X R3, R4, UR38, RZ, P1, !PT ;  /* 0x0000002604037c10 */ /* 0x004fc60008ffe4ff */
[----:B------:R1:W-:Y:S01]  /*e8c0*/  STL [R1+0x96c], R7 ;  /* 0x00096c0701007387 */ /* 0x0003e20000100800 */
[----:B---3--:R-:W-:-:S03]  /*e8d0*/  IADD3 R2, P1, R5, UR6, RZ ;  /* 0x0000000605027c10 */ /* 0x008fc6000ff3e0ff */
[----:B------:R2:W-:Y:S04]  /*e8e0*/  STL [R1+0x938], R3 ;  /* 0x0009380301007387 */ /* 0x0005e80000100800 */
[----:B------:R3:W-:Y:S01]  /*e8f0*/  STL [R1+0x974], R2 ;  /* 0x0009740201007387 */ /* 0x0007e20000100800 */
[----:B-1----:R-:W-:Y:S02]  /*e900*/  IADD3.X R7, R29, UR38, RZ, P0, !PT ;  /* 0x000000261d077c10 */ /* 0x002fe400087fe4ff */
[----:B--2---:R-:W-:-:S03]  /*e910*/  IADD3 R3, P0, R6, UR14, RZ ;  /* 0x0000000e06037c10 */ /* 0x004fc6000ff1e0ff */
[----:B------:R1:W-:Y:S01]  /*e920*/  STL [R1+0x940], R7 ;  /* 0x0009400701007387 */ /* 0x0003e20000100800 */
[----:B---3--:R-:W-:-:S03]  /*e930*/  IADD3.X R2, R4, UR15, RZ, P6, !PT ;  /* 0x0000000f04027c10 */ /* 0x008fc6000b7fe4ff */
        /* <DEDUP_REMOVED lines=84> */
[----:B------:R2:W-:Y:S01]  /*ee80*/  STL [R1+0xa24], R3 ;  /* 0x000a240301007387 */ /* 0x0005e20000100800 */
[----:B------:R-:W-:-:S03]  /*ee90*/  USHF.R.S32.HI UR40, URZ, 0x1f, UR43 ;  /* 0x0000001f3f287899 */ /* 0x000fc6000801142b */
        /* <DEDUP_REMOVED lines=10> */
[----:B---3--:R-:W-:Y:S01]  /*ef40*/  IADD3.X R2, R4, UR40, RZ, P3, !PT ;  /* 0x0000002804027c10 */ /* 0x008fe20009ffe4ff */
[----:B------:R-:W-:Y:S02]  /*ef50*/  USHF.R.S32.HI UR5, URZ, 0x1f, UR41 ;  /* 0x0000001f3f057899 */ /* 0x000fe40008011429 */
[----:B------:R2:W-:Y:S04]  /*ef60*/  STL [R1+0xa3c], R3 ;  /* 0x000a3c0301007387 */ /* 0x0005e80000100800 */
[----:B------:R3:W-:Y:S01]  /*ef70*/  STL [R1+0xa08], R2 ;  /* 0x000a080201007387 */ /* 0x0007e20000100800 */
[----:B-1----:R-:W-:Y:S02]  /*ef80*/  IADD3 R7, P3, R5, UR37, RZ ;  /* 0x0000002505077c10 */ /* 0x002fe4000ff7e0ff */
[----:B--2---:R-:W-:-:S03]  /*ef90*/  IADD3.X R3, R29, UR40, RZ, P2, !PT ;  /* 0x000000281d037c10 */ /* 0x004fc600097fe4ff */
[----:B------:R1:W-:Y:S01]  /*efa0*/  STL [R1+0xa44], R7 ;  /* 0x000a440701007387 */ /* 0x0003e20000100800 */
[----:B---3--:R-:W-:-:S03]  /*efb0*/  IADD3 R2, P2, R6, UR31, RZ ;  /* 0x0000001f06027c10 */ /* 0x008fc6000ff5e0ff */
[----:B------:R2:W-:Y:S01]  /*efc0*/  STL [R1+0xa10], R3 ;  /* 0x000a100301007387 */ /* 0x0005e20000100800 */
[----:B------:R-:W-:-:S03]  /*efd0*/  USHF.R.S32.HI UR36, URZ, 0x1f, UR39 ;  /* 0x0000001f3f247899 */ /* 0x000fc60008011427 */
        /* <DEDUP_REMOVED lines=77> */
[----:B------:R-:W-:Y:S01]  /*f4b0*/  STL [R1+0xad4], R7 ;  /* 0x000ad40701007387 */ /* 0x000fe20000100800 */
[----:B---3--:R-:W-:Y:S01]  /*f4c0*/  IADD3 R2, P5, R6, UR16, RZ ;  /* 0x0000001006027c10 */ /* 0x008fe2000ffbe0ff */
[----:B------:R-:W-:Y:S01]  /*f4d0*/  USHF.R.S32.HI UR23, URZ, 0x1f, UR20 ;  /* 0x0000001f3f177899 */ /* 0x000fe20008011414 */
[----:B------:R-:W-:Y:S01]  /*f4e0*/  IADD3.X R6, R4, UR17, RZ, P4, !PT ;  /* 0x0000001104067c10 */ /* 0x000fe2000a7fe4ff */
[----:B------:R1:W-:Y:S01]  /*f4f0*/  STL [R1+0xaa0], R3 ;  /* 0x000aa00301007387 */ /* 0x0003e20000100800 */
[----:B------:R-:W-:-:S03]  /*f500*/  USHF.R.S32.HI UR13, URZ, 0x1f, UR24 ;  /* 0x0000001f3f0d7899 */ /* 0x000fc60008011418 */
[----:B------:R2:W-:Y:S01]  /*f510*/  STL [R1+0xadc], R2 ;  /* 0x000adc0201007387 */ /* 0x0005e20000100800 */
[----:B-1----:R-:W-:-:S03]  /*f520*/  IADD3 R3, P4, R5, UR26, RZ ;  /* 0x0000001a05037c10 */ /* 0x002fc6000ff9e0ff */
[----:B------:R-:W-:Y:S01]  /*f530*/  STL [R1+0xaa8], R6 ;  /* 0x000aa80601007387 */ /* 0x000fe20000100800 */
[----:B--2---:R-:W-:-:S03]  /*f540*/  IADD3.X R2, R29, UR17, RZ, P3, !PT ;  /* 0x000000111d027c10 */ /* 0x004fc60009ffe4ff */
[----:B------:R1:W-:Y:S01]  /*f550*/  STL [R1+0xae4], R3 ;  /* 0x000ae40301007387 */ /* 0x0003e20000100800 */
[----:B------:R-:W-:Y:S01]  /*f560*/  IADD3.X R5, R4, UR23, RZ, P2, !PT ;  /* 0x0000001704057c10 */ /* 0x000fe200097fe4ff */
[----:B------:R-:W-:Y:S02]  /*f570*/  USHF.R.S32.HI UR12, URZ, 0x1f, UR12 ;  /* 0x0000001f3f0c7899 */ /* 0x000fe4000801140c */
[----:B------:R2:W-:Y:S01]  /*f580*/  STL [R1+0xab0], R2 ;  /* 0x000ab00201007387 */ /* 0x0005e20000100800 */
[----:B-1----:R-:W-:-:S03]  /*f590*/  IADD3.X R3, R29, UR23, RZ, P1, !PT ;  /* 0x000000171d037c10 */ /* 0x002fc60008ffe4ff */
[----:B------:R1:W-:Y:S01]  /*f5a0*/  STL [R1+0xab8], R5 ;  /* 0x000ab80501007387 */ /* 0x0003e20000100800 */
[----:B--2---:R-:W-:-:S03]  /*f5b0*/  IADD3.X R2, R4, UR13, RZ, P0, !PT ;  /* 0x0000000d04027c10 */ /* 0x004fc600087fe4ff */
[----:B------:R2:W-:Y:S04]  /*f5c0*/  STL [R1+0xac0], R3 ;  /* 0x000ac00301007387 */ /* 0x0005e80000100800 */
[----:B------:R3:W-:Y:S01]  /*f5d0*/  STL [R1+0xac8], R2 ;  /* 0x000ac80201007387 */ /* 0x0007e20000100800 */
[C---:B-1----:R-:W-:Y:S02]  /*f5e0*/  IADD3.X R5, R29.reuse, UR13, RZ, P6, !PT ;  /* 0x0000000d1d057c10 */ /* 0x042fe4000b7fe4ff */
[----:B--2---:R-:W-:Y:S02]  /*f5f0*/  IADD3.X R3, R4, UR12, RZ, P5, !PT ;  /* 0x0000000c04037c10 */ /* 0x004fe4000affe4ff */
[----:B---3--:R-:W-:Y:S01]  /*f600*/  IADD3.X R2, R29, UR12, RZ, P4, !PT ;  /* 0x0000000c1d027c10 */ /* 0x008fe2000a7fe4ff */
[----:B------:R1:W-:Y:S04]  /*f610*/  STL [R1+0xad0], R5 ;  /* 0x000ad00501007387 */ /* 0x0003e80000100800 */
[----:B------:R1:W-:Y:S04]  /*f620*/  STL [R1+0xae0], R2 ;  /* 0x000ae00201007387 */ /* 0x0003e80000100800 */
[----:B------:R1:W-:Y:S01]  /*f630*/  STL [R1+0xad8], R3 ;  /* 0x000ad80301007387 */ /* 0x0003e20000100800 */
[----:B0-----:R-:W-:-:S05]  /*f640*/  VIADD R9, R9, 0x7f ;  /* 0x0000007f09097836 */ /* 0x001fca0000000000 */
[----:B------:R-:W-:Y:S01]  /*f650*/  SHF.R.S32.HI R8, RZ, 0x1f, R9 ;  /* 0x0000001fff087819 */ /* 0x000fe20000011409 */
[----:B------:R-:W-:-:S03]  /*f660*/  USHF.L.U32 UR46, UR46, 0x7, URZ ;  /* 0x000000072e2e7899 */ /* 0x000fc6000800063f */
[----:B------:R-:W-:Y:S01]  /*f670*/  LEA.HI R8, R8, R9, RZ, 0x7 ;  /* 0x0000000908087211 */ /* 0x000fe200078f38ff */
[----:B------:R-:W-:-:S03]  /*f680*/  USHF.R.S32.HI UR9, URZ, 0x1f, UR46 ;  /* 0x0000001f3f097899 */ /* 0x000fc6000801142e */
[----:B-1----:R-:W-:-:S09]  /*f690*/  SHF.R.S32.HI R8, RZ, 0x7, R8 ;  /* 0x00000007ff087819 */ /* 0x002fd20000011408 */
.L_x_1:
[----:B-1----:R-:W2:Y:S01]  /*f6a0*/  LDL R5, [R1+0x498] ;  /* 0x0004980001057983 */ /* 0x002ea20000100800 */
[----:B------:R-:W0:Y:S03]  /*f6b0*/  LDC R2, c[0x0][0x230] ;  /* 0x00008c00ff027b82 */ /* 0x000e260000000800 */
[----:B--2---:R1:W-:Y:S04]  /*f6c0*/  STL [R1+0x2894], R5 ;  /* 0x0028940501007387 */ /* 0x0043e80000100800 */
[----:B------:R-:W2:Y:S04]  /*f6d0*/  LDL R4, [R1+0x49c] ;  /* 0x00049c0001047983 */ /* 0x000ea80000100800 */
[----:B-1----:R-:W0:Y:S04]  /*f6e0*/  LDL R5, [R1+0x6bc] ;  /* 0x0006bc0001057983 */ /* 0x002e280000100800 */
[----:B------:R-:W-:Y:S04]  /*f6f0*/  STL [R1+0x25a8], R28 ;  /* 0x0025a81c01007387 */ /* 0x000fe80000100800 */
        /* <DEDUP_REMOVED lines=216> */
[----:B-----5:R-:W-:Y:S04]  /*10480*/  STL [R1+0x2304], R0 ;  /* 0x0023040001007387 */ /* 0x020fe80000100800 */
        /* <DEDUP_REMOVED lines=41> */
[----:B------:R-:W-:Y:S01]  /*10720*/  STL [R1+0x2454], R0 ;  /* 0x0024540001007387 */ /* 0x000fe20000100800 */
[----:B0-----:R-:W-:-:S03]  /*10730*/  IMAD R2, R5, -0x80, R2 ;  /* 0xffffff8005027824 */ /* 0x001fc600078e0202 */
[----:B------:R-:W-:Y:S04]  /*10740*/  STL [R1+0x245c], R0 ;  /* 0x00245c0001007387 */ /* 0x000fe80000100800 */
[----:B------:R-:W-:Y:S04]  /*10750*/  STL [R1+0x2464], R0 ;  /* 0x0024640001007387 */ /* 0x000fe80000100800 */
[----:B------:R-:W-:Y:S04]  /*10760*/  STL [R1+0x2468], R0 ;  /* 0x0024680001007387 */ /* 0x000fe80000100800 */
[----:B------:R-:W-:Y:S04]  /*10770*/  STL [R1+0x2470], R0 ;  /* 0x0024700001007387 */ /* 0x000fe80000100800 */
[----:B------:R-:W2:Y:S01]  /*10780*/  LDL.LU R5, [R1+0x2894] ;  /* 0x0028940001057983 */ /* 0x000ea20000300800 */
[----:B------:R-:W-:-:S02]  /*10790*/  ISETP.GT.AND P0, PT, R2, RZ, PT ;  /* 0x000000ff0200720c */ /* 0x000fc40003f04270 */
[----:B-1----:R-:W-:-:S11]  /*107a0*/  PRMT R27, RZ, 0x7610, R27 ;  /* 0x00007610ff1b7816 */ /* 0x002fd6000000001b */
[----:B--2---:R-:W2:Y:S04]  /*107b0*/  @P0 LDG.E.U8 R27, desc[UR32][R4.64] ;  /* 0x00000020041b0981 */ /* 0x004ea8000c1e1100 */
[----:B--2---:R0:W-:Y:S04]  /*107c0*/  STL [R1+0x5b0], R27 ;  /* 0x0005b01b01007387 */ /* 0x0041e80000100800 */
[----:B0-----:R-:W2:Y:S04]  /*107d0*/  LDL.LU R27, [R1+0x2890] ;  /* 0x00289000011b7983 */ /* 0x001ea80000300800 */
[----:B------:R-:W3:Y:S04]  /*107e0*/  LDL R4, [R1+0x4a0] ;  /* 0x0004a00001047983 */ /* 0x000ee80000100800 */
[----:B------:R-:W3:Y:S01]  /*107f0*/  LDL R5, [R1+0x4a4] ;  /* 0x0004a40001057983 */ /* 0x000ee20000100800 */
[----:B------:R-:W-:-:S02]  /*10800*/  PRMT R28, RZ, 0x7610, R28 ;  /* 0x00007610ff1c7816 */ /* 0x000fc4000000001c */
[----:B---3--:R-:W-:-:S04]  /*10810*/  @P0 LOP3.LUT R5, R5, R4, RZ, 0x3c, !PT ;  /* 0x0000000405050212 */ /* 0x008fc800078e3cff */
[----:B------:R-:W-:-:S04]  /*10820*/  @P0 LOP3.LUT R4, R5, R4, RZ, 0x3c, !PT ;  /* 0x0000000405040212 */ /* 0x000fc800078e3cff */
[----:B------:R-:W-:-:S05]  /*10830*/  @P0 LOP3.LUT R5, R5, R4, RZ, 0x3c, !PT ;  /* 0x0000000405050212 */ /* 0x000fca00078e3cff */
[----:B------:R-:W3:Y:S01]  /*10840*/  @P0 LDG.E.U8 R28, desc[UR32][R4.64] ;  /* 0x00000020041c0981 */ /* 0x000ee2000c1e1100 */
[----:B------:R-:W-:-:S03]  /*10850*/  ISETP.GT.AND P1, PT, R2, 0x1, PT ;  /* 0x000000010200780c */ /* 0x000fc60003f24270 */
[----:B---3--:R0:W-:Y:S04]  /*10860*/  STL [R1+0x5ac], R28 ;  /* 0x0005ac1c01007387 */ /* 0x0081e80000100800 */
[----:B0-----:R-:W3:Y:S04]  /*10870*/  LDL.LU R28, [R1+0x288c] ;  /* 0x00288c00011c7983 */ /* 0x001ee80000300800 */
[----:B------:R-:W4:Y:S04]  /*10880*/  LDL R4, [R1+0xae0] ;  /* 0x000ae00001047983 */ /* 0x000f280000100800 */
[----:B------:R-:W4:Y:S01]  /*10890*/  LDL R5, [R1+0xae4] ;  /* 0x000ae40001057983 */ /* 0x000f220000100800 */
[----:B--2---:R-:W-:-:S02]  /*108a0*/  PRMT R27, RZ, 0x7610, R27 ;  /* 0x00007610ff1b7816 */ /* 0x004fc4000000001b */
[----:B----4-:R-:W-:-:S04]  /*108b0*/  @P1 LOP3.LUT R5, R5, R4, RZ, 0x3c, !PT ;  /* 0x0000000405051212 */ /* 0x010fc800078e3cff */
[----:B------:R-:W-:-:S04]  /*108c0*/  @P1 LOP3.LUT R4, R5, R4, RZ, 0x3c, !PT ;  /* 0x0000000405041212 */ /* 0x000fc800078e3cff */
[----:B------:R-:W-:-:S05]  /*108d0*/  @P1 LOP3.LUT R5, R5, R4, RZ, 0x3c, !PT ;  /* 0x0000000405051212 */ /* 0x000fca00078e3cff */
[----:B------:R-:W2:Y:S04]  /*108e0*/  @P1 LDG.E.U8 R27, desc[UR32][R4.64] ;  /* 0x00000020041b1981 */ /* 0x000ea8000c1e1100 */
[----:B--2---:R0:W-:Y:S04]  /*108f0*/  STL [R1+0x5a8], R27 ;  /* 0x0005a81b01007387 */ /* 0x0041e80000100800 */
[----:B0-----:R-:W2:Y:S04]  /*10900*/  LDL.LU R27, [R1+0x2888] ;  /* 0x00288800011b7983 */ /* 0x001ea80000300800 */
[----:B------:R-:W4:Y:S04]  /*10910*/  LDL R4, [R1+0xad8] ;  /* 0x000ad80001047983 */ /* 0x000f280000100800 */
[----:B------:R-:W4:Y:S01]  /*10920*/  LDL R5, [R1+0xadc] ;  /* 0x000adc0001057983 */ /* 0x000f220000100800 */
[----:B---3--:R-:W-:-:S02]  /*10930*/  PRMT R28, RZ, 0x7610, R28 ;  /* 0x00007610ff1c7816 */ /* 0x008fc4000000001c */
[----:B----4-:R-:W-:-:S04]  /*10940*/  @P1 LOP3.LUT R5, R5, R4, RZ, 0x3c, !PT ;  /* 0x0000000405051212 */ /* 0x010fc800078e3cff */
        /* <DEDUP_REMOVED lines=1566> */
[----:B------:R-:W-:-:S02]  /*16b30*/  PRMT R13, RZ, 0x7610, R13 ;  /* 0x00007610ff0d7816 */ /* 0x000fc4000000000d */
[----:B----4-:R-:W-:-:S04]  /*16b40*/  @P0 LOP3.LUT R5, R5, R4, RZ, 0x3c, !PT ;  /* 0x0000000405050212 */ /* 0x010fc800078e3cff */
[----:B------:R-:W-:-:S04]  /*16b50*/  @P0 LOP3.LUT R4, R5, R4, RZ, 0x3c, !PT ;  /* 0x0000000405040212 */ /* 0x000fc800078e3cff */
[----:B------:R-:W-:-:S05]  /*16b60*/  @P0 LOP3.LUT R5, R5, R4, RZ, 0x3c, !PT ;  /* 0x0000000405050212 */ /* 0x000fca00078e3cff */
[----:B------:R-:W4:Y:S04]  /*16b70*/  @P0 LDG.E.U8 R13, desc[UR32][R4.64] ;  /* 0x00000020040d0981 */ /* 0x000f28000c1e1100 */
[----:B----4-:R0:W-:Y:S04]  /*16b80*/  STL [R1+0xf8], R13 ;  /* 0x0000f80d01007387 */ /* 0x0101e80000100800 */
[----:B0-----:R-:W4:Y:S04]  /*16b90*/  LDL.LU R13, [R1+0x25f0] ;  /* 0x0025f000010d7983 */ /* 0x001f280000300800 */
[----:B------:R-:W3:Y:S04]  /*16ba0*/  LDL R4, [R1+0x119c] ;  /* 0x00119c0001047983 */ /* 0x000ee80000100800 */
[----:B------:R-:W3:Y:S01]  /*16bb0*/  LDL R5, [R1+0x11a0] ;  /* 0x0011a00001057983 */ /* 0x000ee20000100800 */
[----:B--2---:R-:W-:-:S02]  /*16bc0*/  PRMT R27, RZ, 0x7610, R27 ;  /* 0x00007610ff1b7816 */ /* 0x004fc4000000001b */
[----:B---3--:R-:W-:-:S04]  /*16bd0*/  @P0 LOP3.LUT R5, R5, R4, RZ, 0x3c, !PT ;  /* 0x0000000405050212 */ /* 0x008fc800078e3cff */
[----:B------:R-:W-:-:S04]  /*16be0*/  @P0 LOP3.LUT R4, R5, R4, RZ, 0x3c, !PT ;  /* 0x0000000405040212 */ /* 0x000fc800078e3cff */
[----:B------:R-:W-:-:S05]  /*16bf0*/  @P0 LOP3.LUT R5, R5, R4, RZ, 0x3c, !PT ;  /* 0x0000000405050212 */ /* 0x000fca00078e3cff */
[----:B------:R-:W2:Y:S01]  /*16c00*/  @P0 LDG.E.U8 R27, desc[UR32][R4.64] ;  /* 0x00000020041b0981 */ /* 0x000ea2000c1e1100 */
[----:B------:R-:W-:-:S03]  /*16c10*/  ISETP.GT.AND P1, PT, R2, 0x55, PT ;  /* 0x000000550200780c */ /* 0x000fc60003f24270 */
        /* <DEDUP_REMOVED lines=8> */
[----:B------:R-:W3:Y:S04]  /*16ca0*/  @P1 LDG.E.U8 R28, desc[UR32][R4.64] ;  /* 0x00000020041c1981 */ /* 0x000ee8000c1e1100 */
[----:B---3--:R0:W-:Y:S04]  /*16cb0*/  STL [R1+0xf0], R28 ;  /* 0x0000f01c01007387 */ /* 0x0081e80000100800 */
[----:B0-----:R-:W3:Y:S04]  /*16cc0*/  LDL.LU R28, [R1+0x25e8] ;  /* 0x0025e800011c7983 */ /* 0x001ee80000300800 */
[----:B------:R-:W4:Y:S04]  /*16cd0*/  LDL R4, [R1+0x118c] ;  /* 0x00118c0001047983 */ /* 0x000f280000100800 */
[----:B------:R-:W4:Y:S02]  /*16ce0*/  LDL R5, [R1+0x1190] ;  /* 0x0011900001057983 */ /* 0x000f240000100800 */
[----:B----4-:R-:W-:-:S02]  /*16cf0*/  @P1 LOP3.LUT R5, R5, R4, RZ, 0x3c, !PT ;  /* 0x0000000405051212 */ /* 0x010fc400078e3cff */
[----:B---3--:R-:W-:Y:S02]  /*16d00*/  PRMT R28, RZ, 0x7610, R28 ;  /* 0x00007610ff1c7816 */ /* 0x008fe4000000001c */
        /* <DEDUP_REMOVED lines=31> */
[----:B------:R0:W4:Y:S04]  /*16f00*/  @P0 LDG.E.U8 R0, desc[UR32][R4.64] ;  /* 0x0000002004000981 */ /* 0x000128000c1e1100 */
[----:B------:R-:W0:Y:S04]  /*16f10*/  LDL R4, [R1+0x1164] ;  /* 0x0011640001047983 */ /* 0x000e280000100800 */
[----:B------:R-:W0:Y:S01]  /*16f20*/  LDL R5, [R1+0x1168] ;  /* 0x0011680001057983 */ /* 0x000e220000100800 */
[----:B------:R-:W-:Y:S02]  /*16f30*/  ISETP.GT.AND P3, PT, R2, 0x58, PT ;  /* 0x000000580200780c */ /* 0x000fe40003f64270 */
[----:B---3--:R-:W-:-:S11]  /*16f40*/  PRMT R28, RZ, 0x7610, R28 ;  /* 0x00007610ff1c7816 */ /* 0x008fd6000000001c */
[----:B0-----:R-:W-:-:S04]  /*16f50*/  @P3 LOP3.LUT R5, R5, R4, RZ, 0x3c, !PT ;  /* 0x0000000405053212 */ /* 0x001fc800078e3cff */
[----:B------:R-:W-:-:S04]  /*16f60*/  @P3 LOP3.LUT R4, R5, R4, RZ, 0x3c, !PT ;  /* 0x0000000405043212 */ /* 0x000fc800078e3cff */
[----:B------:R-:W-:-:S05]  /*16f70*/  @P3 LOP3.LUT R5, R5, R4, RZ, 0x3c, !PT ;  /* 0x0000000405053212 */ /* 0x000fca00078e3cff */
[----:B------:R-:W3:Y:S04]  /*16f80*/  @P3 LDG.E.U8 R28, desc[UR32][R4.64] ;  /* 0x00000020041c3981 */ /* 0x000ee8000c1e1100 */
[----:B----4-:R-:W-:Y:S04]  /*16f90*/  STL [R1+0x2474], R0 ;  /* 0x0024740001007387 */ /* 0x010fe80000100800 */
        /* <DEDUP_REMOVED lines=8> */
[----:B------:R-:W2:Y:S01]  /*17020*/  @P3 LDG.E.U8 R27, desc[UR32][R4.64] ;  /* 0x00000020041b3981 */ /* 0x000ea2000c1e1100 */
[----:B------:R-:W-:-:S03]  /*17030*/  ISETP.GT.AND P4, PT, R2, 0x59, PT ;  /* 0x000000590200780c */ /* 0x000fc60003f84270 */
        /* <DEDUP_REMOVED lines=8> */
[----:B------:R-:W3:Y:S04]  /*170c0*/  @P4 LDG.E.U8 R28, desc[UR32][R4.64] ;  /* 0x00000020041c4981 */ /* 0x000ee8000c1e1100 */
        /* <DEDUP_REMOVED lines=113> */
[----:B------:R0:W3:Y:S04]  /*177e0*/  @P3 LDG.E.U8 R28, desc[UR32][R4.64] ;  /* 0x00000020041c3981 */ /* 0x0000e8000c1e1100 */
[----:B------:R-:W0:Y:S04]  /*177f0*/  LDL R4, [R1+0x112c] ;  /* 0x00112c0001047983 */ /* 0x000e280000100800 */
[----:B------:R-:W0:Y:S01]  /*17800*/  LDL R5, [R1+0x1130] ;  /* 0x0011300001057983 */ /* 0x000e220000100800 */
[----:B------:R-:W-:Y:S02]  /*17810*/  PRMT R13, RZ, 0x7610, R13 ;  /* 0x00007610ff0d7816 */ /* 0x000fe4000000000d */
[----:B0-----:R-:W-:-:S04]  /*17820*/  @P1 LOP3.LUT R5, R5, R4, RZ, 0x3c, !PT ;  /* 0x0000000405051212 */ /* 0x001fc800078e3cff */
[----:B------:R-:W-:-:S04]  /*17830*/  @P1 LOP3.LUT R4, R5, R4, RZ, 0x3c, !PT ;  /* 0x0000000405041212 */ /* 0x000fc800078e3cff */
[----:B------:R-:W-:-:S05]  /*17840*/  @P1 LOP3.LUT R5, R5, R4, RZ, 0x3c, !PT ;  /* 0x0000000405051212 */ /* 0x000fca00078e3cff */
[----:B------:R-:W4:Y:S04]  /*17850*/  @P1 LDG.E.U8 R13, desc[UR32][R4.64] ;  /* 0x00000020040d1981 */ /* 0x000f28000c1e1100 */
[----:B---3--:R0:W-:Y:S04]  /*17860*/  STL [R1+0x2524], R28 ;  /* 0x0025241c01007387 */ /* 0x0081e80000100800 */
[----:B0-----:R-:W3:Y:S04]  /*17870*/  LDL R28, [R1+0x10d0] ;  /* 0x0010d000011c7983 */ /* 0x001ee80000100800 */
[----:B----4-:R0:W-:Y:S04]  /*17880*/  STL [R1+0xc0], R13 ;  /* 0x0000c00d01007387 */ /* 0x0101e80000100800 */
[----:B0-----:R-:W4:Y:S04]  /*17890*/  LDL.LU R13, [R1+0x25a0] ;  /* 0x0025a000010d7983 */ /* 0x001f280000300800 */
[----:B------:R-:W3:Y:S04]  /*178a0*/  LDL R4, [R1+0x10d4] ;  /* 0x0010d40001047983 */ /* 0x000ee80000100800 */
[----:B------:R-:W3:Y:S01]  /*178b0*/  LDL R5, [R1+0x10d8] ;  /* 0x0010d80001057983 */ /* 0x000ee20000100800 */
[----:B------:R-:W-:-:S02]  /*178c0*/  ISETP.GT.AND P2, PT, R2, 0x61, PT ;  /* 0x000000610200780c */ /* 0x000fc40003f44270 */
[----:B--2---:R-:W-:-:S11]  /*178d0*/  PRMT R27, RZ, 0x7610, R27 ;  /* 0x00007610ff1b7816 */ /* 0x004fd6000000001b */
[----:B---3--:R-:W-:-:S04]  /*178e0*/  @P2 LOP3.LUT R5, R5, R4, RZ, 0x3c, !PT ;  /* 0x0000000405052212 */ /* 0x008fc800078e3cff */
[----:B------:R-:W-:-:S04]  /*178f0*/  @P2 LOP3.LUT R4, R5, R4, RZ, 0x3c, !PT ;  /* 0x0000000405042212 */ /* 0x000fc800078e3cff */
[----:B------:R-:W-:-:S05]  /*17900*/  @P2 LOP3.LUT R5, R5, R4, RZ, 0x3c, !PT ;  /* 0x0000000405052212 */ /* 0x000fca00078e3cff */
[----:B------:R-:W2:Y:S01]  /*17910*/  @P2 LDG.E.U8 R27, desc[UR32][R4.64] ;  /* 0x00000020041b2981 */ /* 0x000ea2000c1e1100 */
[----:B----4-:R-:W-:-:S03]  /*17920*/  PRMT R13, RZ, 0x7610, R13 ;  /* 0x00007610ff0d7816 */ /* 0x010fc6000000000d */
[----:B--2---:R0:W-:Y:S04]  /*17930*/  STL [R1+0xb4], R27 ;  /* 0x0000b41b01007387 */ /* 0x0041e80000100800 */
[----:B0-----:R-:W2:Y:S04]  /*17940*/  LDL.LU R27, [R1+0x259c] ;  /* 0x00259c00011b7983 */ /* 0x001ea80000300800 */
[----:B------:R-:W3:Y:S01]  /*17950*/  LDL R5, [R1+0x10cc] ;  /* 0x0010cc0001057983 */ /* 0x000ee20000100800 */
[----:B------:R-:W-:-:S03]  /*17960*/  @P2 IMAD.MOV.U32 R4, RZ, RZ, R28 ;  /* 0x000000ffff042224 */ /* 0x000fc600078e001c */
[----:B------:R-:W4:Y:S04]  /*17970*/  LDL R28, [R1+0xf58] ;  /* 0x000f5800011c7983 */ /* 0x000f280000100800 */
[----:B---3--:R-:W3:Y:S01]  /*17980*/  @P2 LDG.E.U8 R13, desc[UR32][R4.64] ;  /* 0x00000020040d2981 */ /* 0x008ee2000c1e1100 */
        /* <DEDUP_REMOVED lines=38> */
[----:B------:R-:W-:Y:S02]  /*17bf0*/  ISETP.GT.AND P5, PT, R2, 0x79, PT ;  /* 0x000000790200780c */ /* 0x000fe40003fa4270 */
[----:B--2---:R-:W-:Y:S01]  /*17c00*/  PRMT R27, RZ, 0x7610, R27 ;  /* 0x00007610ff1b7816 */ /* 0x004fe2000000001b */
[----:B---3--:R0:W-:Y:S04]  /*17c10*/  STL [R1+0x64], R13 ;  /* 0x0000640d01007387 */ /* 0x0081e80000100800 */
[----:B0-----:R-:W2:Y:S04]  /*17c20*/  LDL.LU R13, [R1+0x2588] ;  /* 0x00258800010d7983 */ /* 0x001ea80000300800 */
[----:B------:R-:W3:Y:S02]  /*17c30*/  LDL R5, [R1+0xf54] ;  /* 0x000f540001057983 */ /* 0x000ee40000100800 */
[----:B------:R-:W-:-:S02]  /*17c40*/  @P5 IMAD.MOV.U32 R4, RZ, RZ, R28 ;  /* 0x000000ffff045224 */ /* 0x000fc400078e001c */
[----:B------:R-:W4:Y:S04]  /*17c50*/  LDL R28, [R1+0x10c8] ;  /* 0x0010c800011c7983 */ /* 0x000f280000100800 */
[----:B---3--:R0:W3:Y:S04]  /*17c60*/  @P5 LDG.E.U8 R27, desc[UR32][R4.64] ;  /* 0x00000020041b5981 */ /* 0x0080e8000c1e1100 */
[----:B------:R-:W0:Y:S04]  /*17c70*/  LDL R4, [R1+0xf4c] ;  /* 0x000f4c0001047983 */ /* 0x000e280000100800 */
[----:B------:R-:W0:Y:S01]  /*17c80*/  LDL R5, [R1+0xf50] ;  /* 0x000f500001057983 */ /* 0x000e220000100800 */
[----:B--2---:R-:W-:-:S02]  /*17c90*/  PRMT R13, RZ, 0x7610, R13 ;  /* 0x00007610ff0d7816 */ /* 0x004fc4000000000d */
[----:B0-----:R-:W-:-:S04]  /*17ca0*/  @P5 LOP3.LUT R5, R5, R4, RZ, 0x3c, !PT ;  /* 0x0000000405055212 */ /* 0x001fc800078e3cff */
[----:B------:R-:W-:-:S04]  /*17cb0*/  @P5 LOP3.LUT R4, R5, R4, RZ, 0x3c, !PT ;  /* 0x0000000405045212 */ /* 0x000fc800078e3cff */
[----:B------:R-:W-:Y:S01]  /*17cc0*/  @P5 LOP3.LUT R5, R5, R4, RZ, 0x3c, !PT ;  /* 0x0000000405055212 */ /* 0x000fe200078e3cff */
[----:B---3--:R-:W-:Y:S04]  /*17cd0*/  STL [R1+0x2514], R27 ;  /* 0x0025141b01007387 */ /* 0x008fe80000100800 */
[----:B------:R0:W2:Y:S04]  /*17ce0*/  @P5 LDG.E.U8 R13, desc[UR32][R4.64] ;  /* 0x00000020040d5981 */ /* 0x0000a8000c1e1100 */
[----:B------:R-:W0:Y:S04]  /*17cf0*/  LDL R4, [R1+0x1124] ;  /* 0x0011240001047983 */ /* 0x000e280000100800 */
[----:B------:R-:W0:Y:S01]  /*17d00*/  LDL R5, [R1+0x1128] ;  /* 0x0011280001057983 */ /* 0x000e220000100800 */
[----:B------:R-:W-:-:S02]  /*17d10*/  ISETP.GT.AND P1, PT, R2, 0x5c, PT ;  /* 0x0000005c0200780c */ /* 0x000fc40003f24270 */
[----:B------:R-:W-:-:S11]  /*17d20*/  PRMT R14, RZ, 0x7610, R14 ;  /* 0x00007610ff0e7816 */ /* 0x000fd6000000000e */
[----:B0-----:R-:W-:-:S04]  /*17d30*/  @P1 LOP3.LUT R5, R5, R4, RZ, 0x3c, !PT ;  /* 0x0000000405051212 */ /* 0x001fc800078e3cff */
[----:B------:R-:W-:-:S04]  /*17d40*/  @P1 LOP3.LUT R4, R5, R4, RZ, 0x3c, !PT ;  /* 0x0000000405041212 */ /* 0x000fc800078e3cff */
[----:B------:R-:W-:-:S05]  /*17d50*/  @P1 LOP3.LUT R5, R5, R4, RZ, 0x3c, !PT ;  /* 0x0000000405051212 */ /* 0x000fca00078e3cff */
[----:B------:R-:W3:Y:S04]  /*17d60*/  @P1 LDG.E.U8 R14, desc[UR32][R4.64] ;  /* 0x00000020040e1981 */ /* 0x000ee8000c1e1100 */
[----:B--2---:R-:W-:Y:S04]  /*17d70*/  STL [R1+0x2518], R13 ;  /* 0x0025180d01007387 */ /* 0x004fe80000100800 */
[----:B---3--:R0:W-:Y:S04]  /*17d80*/  STL [R1+0xa8], R14 ;  /* 0x0000a80e01007387 */ /* 0x0081e80000100800 */
        /* <DEDUP_REMOVED lines=8> */
[----:B------:R-:W-:Y:S02]  /*17e10*/  ISETP.GT.AND P2, PT, R2, 0x62, PT ;  /* 0x000000620200780c */ /* 0x000fe40003f44270 */
[----:B------:R-:W-:Y:S01]  /*17e20*/  PRMT R11, RZ, 0x7610, R11 ;  /* 0x00007610ff0b7816 */ /* 0x000fe2000000000b */
[----:B---3--:R0:W-:Y:S04]  /*17e30*/  STL [R1+0xa4], R12 ;  /* 0x0000a40c01007387 */ /* 0x0081e80000100800 */
[----:B0-----:R-:W3:Y:S04]  /*17e40*/  LDL.LU R12, [R1+0x2580] ;  /* 0x00258000010c7983 */ /* 0x001ee80000300800 */
[----:B------:R-:W2:Y:S02]  /*17e50*/  LDL R5, [R1+0x10c4] ;  /* 0x0010c40001057983 */ /* 0x000ea40000100800 */
[----:B----4-:R-:W-:-:S02]  /*17e60*/  @P2 IMAD.MOV.U32 R4, RZ, RZ, R28 ;  /* 0x000000ffff042224 */ /* 0x010fc400078e001c */
[----:B------:R-:W4:Y:S04]  /*17e70*/  LDL R28, [R1+0xfc0] ;  /* 0x000fc000011c7983 */ /* 0x000f280000100800 */
        /* <DEDUP_REMOVED lines=22> */
[----:B------:R-:W2:Y:S04]  /*17fe0*/  LDL R4, [R1+0x103c] ;  /* 0x00103c0001047983 */ /* 0x000ea80000100800 */
[----:B------:R-:W2:Y:S01]  /*17ff0*/  LDL R5, [R1+0x1040] ;  /* 0x0010400001057983 */ /* 0x000ea20000100800 */
[----:B------:R-:W-:-:S02]  /*18000*/  PRMT R8, RZ, 0x7610, R8 ;  /* 0x00007610ff087816 */ /* 0x000fc40000000008 */
[----:B--2---:R-:W-:-:S04]  /*18010*/  @P3 LOP3.LUT R5, R5, R4, RZ, 0x3c, !PT ;  /* 0x0000000405053212 */ /* 0x004fc800078e3cff */
        /* <DEDUP_REMOVED lines=13> */
[----:B------:R-:W-:-:S03]  /*180f0*/  PRMT R14, RZ, 0x7610, R14 ;  /* 0x00007610ff0e7816 */ /* 0x000fc6000000000e */
[----:B---3--:R0:W-:Y:S04]  /*18100*/  STL [R1+0x60], R7 ;  /* 0x0000600701007387 */ /* 0x0081e80000100800 */
[----:B0-----:R-:W3:Y:S04]  /*18110*/  LDL.LU R7, [R1+0x256c] ;  /* 0x00256c0001077983 */ /* 0x001ee80000300800 */
[----:B------:R-:W4:Y:S01]  /*18120*/  LDL R5, [R1+0xfbc] ;  /* 0x000fbc0001057983 */ /* 0x000f220000100800 */
[----:B------:R-:W-:Y:S01]  /*18130*/  @P4 IMAD.MOV.U32 R4, RZ, RZ, R28 ;  /* 0x000000ffff044224 */ /* 0x000fe200078e001c */
[----:B------:R-:W-:-:S02]  /*18140*/  ISETP.GT.AND P5, PT, R2, 0x7a, PT ;  /* 0x0000007a0200780c */ /* 0x000fc40003fa4270 */
[----:B------:R-:W-:Y:S01]  /*18150*/  PRMT R12, RZ, 0x7610, R12 ;  /* 0x00007610ff0c7816 */ /* 0x000fe2000000000c */
[----:B------:R-:W2:Y:S04]  /*18160*/  LDL R28, [R1+0x10ac] ;  /* 0x0010ac00011c7983 */ /* 0x000ea80000100800 */
[----:B----4-:R0:W4:Y:S04]  /*18170*/  @P4 LDG.E.U8 R14, desc[UR32][R4.64] ;  /* 0x00000020040e4981 */ /* 0x010128000c1e1100 */
[----:B------:R-:W0:Y:S04]  /*18180*/  LDL R4, [R1+0xf44] ;  /* 0x000f440001047983 */ /* 0x000e280000100800 */
[----:B------:R-:W0:Y:S02]  /*18190*/  LDL R5, [R1+0xf48] ;  /* 0x000f480001057983 */ /* 0x000e240000100800 */
[----:B0-----:R-:W-:-:S04]  /*181a0*/  @P5 LOP3.LUT R5, R5, R4, RZ, 0x3c, !PT ;  /* 0x0000000405055212 */ /* 0x001fc800078e3cff */
[----:B------:R-:W-:-:S04]  /*181b0*/  @P5 LOP3.LUT R4, R5, R4, RZ, 0x3c, !PT ;  /* 0x0000000405045212 */ /* 0x000fc800078e3cff */
[----:B------:R-:W-:Y:S01]  /*181c0*/  @P5 LOP3.LUT R5, R5, R4, RZ, 0x3c, !PT ;  /* 0x0000000405055212 */ /* 0x000fe200078e3cff */
[----:B----4-:R0:W-:Y:S04]  /*181d0*/  STL [R1+0x48], R14 ;  /* 0x0000480e01007387 */ /* 0x0101e80000100800 */
[----:B------:R1:W4:Y:S01]  /*181e0*/  @P5 LDG.E.U8 R12, desc[UR32][R4.64] ;  /* 0x00000020040c5981 */ /* 0x000322000c1e1100 */
[----:B------:R-:W-:-:S03]  /*181f0*/  PRMT R11, RZ, 0x7610, R11 ;  /* 0x00007610ff0b7816 */ /* 0x000fc6000000000b */
[----:B0-----:R-:W3:Y:S04]  /*18200*/  LDL R14, [R1+0x10b0] ;  /* 0x0010b000010e7983 */ /* 0x001ee80000100800 */
[----:B------:R-:W1:Y:S04]  /*18210*/  LDL R4, [R1+0xf3c] ;  /* 0x000f3c0001047983 */ /* 0x000e680000100800 */
[----:B------:R-:W1:Y:S02]  /*18220*/  LDL R5, [R1+0xf40] ;  /* 0x000f400001057983 */ /* 0x000e640000100800 */
[----:B-1----:R-:W-:-:S04]  /*18230*/  @P5 LOP3.LUT R5, R5, R4, RZ, 0x3c, !PT ;  /* 0x0000000405055212 */ /* 0x002fc800078e3cff */
[----:B------:R-:W-:-:S04]  /*18240*/  @P5 LOP3.LUT R4, R5, R4, RZ, 0x3c, !PT ;  /* 0x0000000405045212 */ /* 0x000fc800078e3cff */
[----:B------:R-:W-:Y:S01]  /*18250*/  @P5 LOP3.LUT R5, R5, R4, RZ, 0x3c, !PT ;  /* 0x0000000405055212 */ /* 0x000fe200078e3cff */
[----:B----4-:R-:W-:Y:S04]  /*18260*/  STL [R1+0x2500], R12 ;  /* 0x0025000c01007387 */ /* 0x010fe80000100800 */
[----:B------:R0:W4:Y:S04]  /*18270*/  @P5 LDG.E.U8 R11, desc[UR32][R4.64] ;  /* 0x00000020040b5981 */ /* 0x000128000c1e1100 */
[----:B------:R-:W0:Y:S04]  /*18280*/  LDL R4, [R1+0x1114] ;  /* 0x0011140001047983 */ /* 0x000e280000100800 */
[----:B------:R-:W0:Y:S01]  /*18290*/  LDL R5, [R1+0x1118] ;  /* 0x0011180001057983 */ /* 0x000e220000100800 */
[----:B------:R-:W-:-:S02]  /*182a0*/  ISETP.GT.AND P1, PT, R2, 0x5d, PT ;  /* 0x0000005d0200780c */ /* 0x000fc40003f24270 */
[----:B------:R-:W-:-:S11]  /*182b0*/  PRMT R15, RZ, 0x7610, R15 ;  /* 0x00007610ff0f7816 */ /* 0x000fd6000000000f */
[----:B0-----:R-:W-:-:S04]  /*182c0*/  @P1 LOP3.LUT R5, R5, R4, RZ, 0x3c, !PT ;  /* 0x0000000405051212 */ /* 0x001fc800078e3cff */
[----:B------:R-:W-:-:S04]  /*182d0*/  @P1 LOP3.LUT R4, R5, R4, RZ, 0x3c, !PT ;  /* 0x0000000405041212 */ /* 0x000fc800078e3cff */
[----:B------:R-:W-:-:S05]  /*182e0*/  @P1 LOP3.LUT R5, R5, R4, RZ, 0x3c, !PT ;  /* 0x0000000405051212 */ /* 0x000fca00078e3cff */
[----:B------:R-:W2:Y:S04]  /*182f0*/  @P1 LDG.E.U8 R15, desc[UR32][R4.64] ;  /* 0x00000020040f1981 */ /* 0x000ea8000c1e1100 */
[----:B----4-:R-:W-:Y:S01]  /*18300*/  STL [R1+0x2504], R11 ;  /* 0x0025040b01007387 */ /* 0x010fe20000100800 */
[----:B------:R-:W-:-:S03]  /*18310*/  ISETP.GT.AND P2, PT, R2, 0x63, PT ;  /* 0x000000630200780c */ /* 0x000fc60003f44270 */
[----:B--2---:R0:W-:Y:S04]  /*18320*/  STL [R1+0x80], R15 ;  /* 0x0000800f01007387 */ /* 0x0041e80000100800 */
[----:B0-----:R-:W2:Y:S04]  /*18330*/  LDL.LU R15, [R1+0x2568] ;  /* 0x00256800010f7983 */ /* 0x001ea80000300800 */
[----:B------:R-:W4:Y:S04]  /*18340*/  LDL R4, [R1+0x10b4] ;  /* 0x0010b40001047983 */ /* 0x000f280000100800 */
[----:B------:R-:W4:Y:S01]  /*18350*/  LDL R5, [R1+0x10b8] ;  /* 0x0010b80001057983 */ /* 0x000f220000100800 */
[----:B------:R-:W-:-:S02]  /*18360*/  PRMT R6, RZ, 0x7610, R6 ;  /* 0x00007610ff067816 */ /* 0x000fc40000000006 */
[----:B------:R-:W-:Y:S02]  /*18370*/  PRMT R29, RZ, 0x7610, R29 ;  /* 0x00007610ff1d7816 */ /* 0x000fe4000000001d */
[----:B----4-:R-:W-:-:S04]  /*18380*/  @P2 LOP3.LUT R5, R5, R4, RZ, 0x3c, !PT ;  /* 0x0000000405052212 */ /* 0x010fc800078e3cff */
[----:B------:R-:W-:-:S04]  /*18390*/  @P2 LOP3.LUT R4, R5, R4, RZ, 0x3c, !PT ;  /* 0x0000000405042212 */ /* 0x000fc800078e3cff */
[----:B------:R-:W-:-:S05]  /*183a0*/  @P2 LOP3.LUT R5, R5, R4, RZ, 0x3c, !PT ;  /* 0x0000000405052212 */ /* 0x000fca00078e3cff */
[----:B------:R3:W4:Y:S02]  /*183b0*/  @P2 LDG.E.U8 R6, desc[UR32][R4.64] ;  /* 0x0000002004062981 */ /* 0x000724000c1e1100 */
[----:B---3--:R-:W-:Y:S02]  /*183c0*/  @P2 IMAD.MOV.U32 R4, RZ, RZ, R14 ;  /* 0x000000ffff042224 */ /* 0x008fe400078e000e */
[----:B------:R-:W-:-:S05]  /*183d0*/  @P2 IMAD.MOV.U32 R5, RZ, RZ, R28 ;  /* 0x000000ffff052224 */ /* 0x000fca00078e001c */
[----:B------:R-:W3:Y:S04]  /*183e0*/  @P2 LDG.E.U8 R29, desc[UR32][R4.64] ;  /* 0x00000020041d2981 */ /* 0x000ee8000c1e1100 */
[----:B----4-:R0:W-:Y:S04]  /*183f0*/  STL [R1+0x7c], R6 ;  /* 0x00007c0601007387 */ /* 0x0101e80000100800 */
[----:B0-----:R-:W4:Y:S04]  /*18400*/  LDL.LU R6, [R1+0x2564] ;  /* 0x0025640001067983 */ /* 0x001f280000300800 */
[----:B------:R-:W2:Y:S04]  /*18410*/  LDL R28, [R1+0xf34] ;  /* 0x000f3400011c7983 */ /* 0x000ea80000100800 */
[----:B------:R-:W4:Y:S04]  /*18420*/  LDL R14, [R1+0xf38] ;  /* 0x000f3800010e7983 */ /* 0x000f280000100800 */
[----:B---3--:R0:W-:Y:S04]  /*18430*/  STL [R1+0x78], R29 ;  /* 0x0000781d01007387 */ /* 0x0081e80000100800 */
[----:B0-----:R-:W3:Y:S04]  /*18440*/  LDL.LU R29, [R1+0x2560] ;  /* 0x00256000011d7983 */ /* 0x001ee80000300800 */
[----:B------:R-:W2:Y:S04]  /*18450*/  LDL R4, [R1+0x1034] ;  /* 0x0010340001047983 */ /* 0x000ea80000100800 */
[----:B------:R-:W2:Y:S01]  /*18460*/  LDL R5, [R1+0x1038] ;  /* 0x0010380001057983 */ /* 0x000ea20000100800 */
[----:B------:R-:W-:-:S02]  /*18470*/  ISETP.GT.AND P3, PT, R2, 0x6b, PT ;  /* 0x0000006b0200780c */ /* 0x000fc40003f64270 */
[----:B------:R-:W-:-:S11]  /*18480*/  PRMT R3, RZ, 0x7610, R3 ;  /* 0x00007610ff037816 */ /* 0x000fd60000000003 */
[----:B--2---:R-:W-:-:S04]  /*18490*/  @P3 LOP3.LUT R5, R5, R4, RZ, 0x3c, !PT ;  /* 0x0000000405053212 */ /* 0x004fc800078e3cff */
[----:B------:R-:W-:-:S04]  /*184a0*/  @P3 LOP3.LUT R4, R5, R4, RZ, 0x3c, !PT ;  /* 0x0000000405043212 */ /* 0x000fc800078e3cff */
[----:B------:R-:W-:-:S05]  /*184b0*/  @P3 LOP3.LUT R5, R5, R4, RZ, 0x3c, !PT ;  /* 0x0000000405053212 */ /* 0x000fca00078e3cff */
[----:B------:R-:W2:Y:S04]  /*184c0*/  @P3 LDG.E.U8 R3, desc[UR32][R4.64] ;  /* 0x0000002004033981 */ /* 0x000ea8000c1e1100 */
[----:B--2---:R0:W-:Y:S04]  /*184d0*/  STL [R1+0x74], R3 ;  /* 0x0000740301007387 */ /* 0x0041e80000100800 */
[----:B0-----:R-:W2:Y:S04]  /*184e0*/  LDL.LU R3, [R1+0x255c] ;  /* 0x00255c0001037983 */ /* 0x001ea80000300800 */
[----:B------:R-:W4:Y:S04]  /*184f0*/  LDL R4, [R1+0x102c] ;  /* 0x00102c0001047983 */ /* 0x000f280000100800 */
[----:B------:R-:W4:Y:S01]  /*18500*/  LDL R5, [R1+0x1030] ;  /* 0x0010300001057983 */ /* 0x000f220000100800 */
[----:B------:R-:W-:-:S02]  /*18510*/  PRMT R26, RZ, 0x7610, R26 ;  /* 0x00007610ff1a7816 */ /* 0x000fc4000000001a */
[----:B----4-:R-:W-:-:S04]  /*18520*/  @P3 LOP3.LUT R5, R5, R4, RZ, 0x3c, !PT ;  /* 0x0000000405053212 */ /* 0x010fc800078e3cff */
[----:B------:R-:W-:-:S04]  /*18530*/  @P3 LOP3.LUT R4, R5, R4, RZ, 0x3c, !PT ;  /* 0x0000000405043212 */ /* 0x000fc800078e3cff */
[----:B------:R-:W-:-:S05]  /*18540*/  @P3 LOP3.LUT R5, R5, R4, RZ, 0x3c, !PT ;  /* 0x0000000405053212 */ /* 0x000fca00078e3cff */
[----:B------:R-:W4:Y:S01]  /*18550*/  @P3 LDG.E.U8 R26, desc[UR32][R4.64] ;  /* 0x00000020041a3981 */ /* 0x000f22000c1e1100 */
[----:B------:R-:W-:-:S03]  /*18560*/  ISETP.GT.AND P4, PT, R2, 0x73, PT ;  /* 0x000000730200780c */ /* 0x000fc60003f84270 */
[----:B----4-:R0:W-:Y:S04]  /*18570*/  STL [R1+0x70], R26 ;  /* 0x0000701a01007387 */ /* 0x0101e80000100800 */
[----:B0-----:R-:W4:Y:S04]  /*18580*/  LDL.LU R26, [R1+0x2558] ;  /* 0x00255800011a7983 */ /* 0x001f280000300800 */
        /* <DEDUP_REMOVED lines=9> */
[----:B------:R-:W2:Y:S04]  /*18620*/  LDL R4, [R1+0xfac] ;  /* 0x000fac0001047983 */ /* 0x000ea80000100800 */
[----:B------:R-:W2:Y:S01]  /*18630*/  LDL R5, [R1+0xfb0] ;  /* 0x000fb00001057983 */ /* 0x000ea20000100800 */
[----:B------:R-:W-:-:S02]  /*18640*/  PRMT R20, RZ, 0x7610, R20 ;  /* 0x00007610ff147816 */ /* 0x000fc40000000014 */
[----:B------:R-:W-:Y:S02]  /*18650*/  ISETP.GT.AND P5, PT, R2, 0x7b, PT ;  /* 0x0000007b0200780c */ /* 0x000fe40003fa4270 */
[----:B--2---:R-:W-:-:S04]  /*18660*/  @P4 LOP3.LUT R5, R5, R4, RZ, 0x3c, !PT ;  /* 0x0000000405054212 */ /* 0x004fc800078e3cff */
[----:B------:R-:W-:-:S04]  /*18670*/  @P4 LOP3.LUT R4, R5, R4, RZ, 0x3c, !PT ;  /* 0x0000000405044212 */ /* 0x000fc800078e3cff */
[----:B------:R-:W-:-:S05]  /*18680*/  @P4 LOP3.LUT R5, R5, R4, RZ, 0x3c, !PT ;  /* 0x0000000405054212 */ /* 0x000fca00078e3cff */
[----:B------:R0:W2:Y:S01]  /*18690*/  @P4 LDG.E.U8 R20, desc[UR32][R4.64] ;  /* 0x0000002004144981 */ /* 0x0000a2000c1e1100 */
[----:B------:R-:W-:Y:S01]  /*186a0*/  PRMT R10, RZ, 0x7610, R10 ;  /* 0x00007610ff0a7816 */ /* 0x000fe2000000000a */
[----:B0-----:R-:W-:Y:S02]  /*186b0*/  @P5 IMAD.MOV.U32 R4, RZ, RZ, R14 ;  /* 0x000000ffff045224 */ /* 0x001fe400078e000e */
[----:B------:R-:W-:-:S05]  /*186c0*/  @P5 IMAD.MOV.U32 R5, RZ, RZ, R28 ;  /* 0x000000ffff055224 */ /* 0x000fca00078e001c */
[----:B------:R-:W4:Y:S04]  /*186d0*/  @P5 LDG.E.U8 R10, desc[UR32][R4.64] ;  /* 0x00000020040a5981 */ /* 0x000f28000c1e1100 */
[----:B--2---:R0:W-:Y:S04]  /*186e0*/  STL [R1+0x40], R20 ;  /* 0x0000401401007387 */ /* 0x0041e80000100800 */
[----:B0-----:R-:W2:Y:S04]  /*186f0*/  LDL.LU R20, [R1+0x2550] ;  /* 0x0025500001147983 */ /* 0x001ea80000300800 */
[----:B------:R-:W3:Y:S04]  /*18700*/  LDL R4, [R1+0xf2c] ;  /* 0x000f2c0001047983 */ /* 0x000ee80000100800 */
[----:B------:R-:W3:Y:S01]  /*18710*/  LDL R5, [R1+0xf30] ;  /* 0x000f300001057983 */ /* 0x000ee20000100800 */
[----:B------:R-:W-:-:S03]  /*18720*/  PRMT R9, RZ, 0x7610, R9 ;  /* 0x00007610ff097816 */ /* 0x000fc60000000009 */
[----:B------:R-:W2:Y:S04]  /*18730*/  LDL R28, [R1+0x1024] ;  /* 0x00102400011c7983 */ /* 0x000ea80000100800 */
[----:B------:R-:W2:Y:S04]  /*18740*/  LDL R14, [R1+0x1028] ;  /* 0x00102800010e7983 */ /* 0x000ea80000100800 */
[----:B----4-:R-:W-:Y:S01]  /*18750*/  STL [R1+0x24e8], R10 ;  /* 0x0024e80a01007387 */ /* 0x010fe20000100800 */
[----:B---3--:R-:W-:-:S04]  /*18760*/  @P5 LOP3.LUT R5, R5, R4, RZ, 0x3c, !PT ;  /* 0x0000000405055212 */ /* 0x008fc800078e3cff */
        /* <DEDUP_REMOVED lines=10> */
[----:B---3--:R-:W-:Y:S01]  /*18810*/  STL [R1+0x24ec], R9 ;  /* 0x0024ec0901007387 */ /* 0x008fe20000100800 */
[----:B------:R-:W-:-:S03]  /*18820*/  ISETP.GT.AND P2, PT, R2, 0x64, PT ;  /* 0x000000640200780c */ /* 0x000fc60003f44270 */
[----:B----4-:R0:W-:Y:S04]  /*18830*/  STL [R1+0x5c], R18 ;  /* 0x00005c1201007387 */ /* 0x0101e80000100800 */
        /* <DEDUP_REMOVED lines=21> */
[----:B------:R0:W3:Y:S04]  /*18990*/  @P3 LDG.E.U8 R12, desc[UR32][R4.64] ;  /* 0x00000020040c3981 */ /* 0x0000e8000c1e1100 */
[----:B--2---:R1:W-:Y:S04]  /*189a0*/  STL [R1+0x54], R17 ;  /* 0x0000541101007387 */ /* 0x0043e80000100800 */
[----:B-1----:R-:W2:Y:S04]  /*189b0*/  LDL.LU R17, [R1+0x2544] ;  /* 0x0025440001117983 */ /* 0x002ea80000300800 */
[----:B------:R-:W0:Y:S04]  /*189c0*/  LDL R4, [R1+0x101c] ;  /* 0x00101c0001047983 */ /* 0x000e280000100800 */
[----:B------:R-:W0:Y:S01]  /*189d0*/  LDL R5, [R1+0x1020] ;  /* 0x0010200001057983 */ /* 0x000e220000100800 */
[----:B------:R-:W-:-:S03]  /*189e0*/  PRMT R19, RZ, 0x7610, R19 ;  /* 0x00007610ff137816 */ /* 0x000fc60000000013 */
[----:B------:R-:W4:Y:S04]  /*189f0*/  LDL R28, [R1+0xf28] ;  /* 0x000f2800011c7983 */ /* 0x000f280000100800 */
[----:B------:R-:W2:Y:S01]  /*18a00*/  LDL R14, [R1+0xf1c] ;  /* 0x000f1c00010e7983 */ /* 0x000ea20000100800 */
        /* <DEDUP_REMOVED lines=29> */
[----:B------:R-:W4:Y:S02]  /*18be0*/  LDL R5, [R1+0xf24] ;  /* 0x000f240001057983 */ /* 0x000f240000100800 */
[----:B------:R-:W-:Y:S01]  /*18bf0*/  @P5 IMAD.MOV.U32 R4, RZ, RZ, R28 ;  /* 0x000000ffff045224 */ /* 0x000fe200078e001c */
[----:B------:R-:W-:-:S04]  /*18c00*/  PRMT R7, RZ, 0x7610, R7 ;  /* 0x00007610ff077816 */ /* 0x000fc80000000007 */
[----:B----4-:R0:W4:Y:S02]  /*18c10*/  @P5 LDG.E.U8 R8, desc[UR32][R4.64] ;  /* 0x0000002004085981 */ /* 0x010124000c1e1100 */
[----:B0-----:R-:W-:Y:S02]  /*18c20*/  @P5 IMAD.MOV.U32 R4, RZ, RZ, R12 ;  /* 0x000000ffff045224 */ /* 0x001fe400078e000c */
[----:B------:R-:W-:-:S05]  /*18c30*/  @P5 IMAD.MOV.U32 R5, RZ, RZ, R14 ;  /* 0x000000ffff055224 */ /* 0x000fca00078e000e */
[----:B------:R-:W2:Y:S04]  /*18c40*/  @P5 LDG.E.U8 R7, desc[UR32][R4.64] ;  /* 0x0000002004075981 */ /* 0x000ea8000c1e1100 */
[----:B----4-:R-:W-:Y:S04]  /*18c50*/  STL [R1+0x24e0], R8 ;  /* 0x0024e00801007387 */ /* 0x010fe80000100800 */
[----:B------:R-:W4:Y:S04]  /*18c60*/  LDL R4, [R1+0x1104] ;  /* 0x0011040001047983 */ /* 0x000f280000100800 */
[----:B------:R-:W4:Y:S01]  /*18c70*/  LDL R5, [R1+0x1108] ;  /* 0x0011080001057983 */ /* 0x000f220000100800 */
[----:B------:R-:W-:-:S02]  /*18c80*/  ISETP.GT.AND P1, PT, R2, 0x5e, PT ;  /* 0x0000005e0200780c */ /* 0x000fc40003f24270 */
[----:B------:R-:W-:Y:S01]  /*18c90*/  PRMT R13, RZ, 0x7610, R13 ;  /* 0x00007610ff0d7816 */ /* 0x000fe2000000000d */
[----:B------:R-:W3:Y:S04]  /*18ca0*/  LDL R28, [R1+0x1090] ;  /* 0x00109000011c7983 */ /* 0x000ee80000100800 */
[----:B------:R-:W3:Y:S04]  /*18cb0*/  LDL R14, [R1+0x1014] ;  /* 0x00101400010e7983 */ /* 0x000ee80000100800 */
[----:B------:R-:W3:Y:S04]  /*18cc0*/  LDL R12, [R1+0x1018] ;  /* 0x00101800010c7983 */ /* 0x000ee80000100800 */
[----:B--2---:R0:W-:Y:S01]  /*18cd0*/  STL [R1+0x24e4], R7 ;  /* 0x0024e40701007387 */ /* 0x0041e20000100800 */
[----:B----4-:R-:W-:-:S04]  /*18ce0*/  @P1 LOP3.LUT R5, R5, R4, RZ, 0x3c, !PT ;  /* 0x0000000405051212 */ /* 0x010fc800078e3cff */
[----:B------:R-:W-:-:S04]  /*18cf0*/  @P1 LOP3.LUT R4, R5, R4, RZ, 0x3c, !PT ;  /* 0x0000000405041212 */ /* 0x000fc800078e3cff */
[----:B------:R-:W-:-:S05]  /*18d00*/  @P1 LOP3.LUT R5, R5, R4, RZ, 0x3c, !PT ;  /* 0x0000000405051212 */ /* 0x000fca00078e3cff */
[----:B------:R1:W2:Y:S04]  /*18d10*/  @P1 LDG.E.U8 R13, desc[UR32][R4.64] ;  /* 0x00000020040d1981 */ /* 0x0002a8000c1e1100 */
[----:B------:R-:W1:Y:S04]  /*18d20*/  LDL R4, [R1+0x1094] ;  /* 0x0010940001047983 */ /* 0x000e680000100800 */
[----:B------:R-:W1:Y:S01]  /*18d30*/  LDL R5, [R1+0x1098] ;  /* 0x0010980001057983 */ /* 0x000e620000100800 */
[----:B------:R-:W-:Y:S02]  /*18d40*/  ISETP.GT.AND P2, PT, R2, 0x65, PT ;  /* 0x000000650200780c */ /* 0x000fe40003f44270 */
[----:B------:R-:W-:-:S11]  /*18d50*/  PRMT R9, RZ, 0x7610, R9 ;  /* 0x00007610ff097816 */ /* 0x000fd60000000009 */
[----:B-1----:R-:W-:-:S04]  /*18d60*/  @P2 LOP3.LUT R5, R5, R4, RZ, 0x3c, !PT ;  /* 0x0000000405052212 */ /* 0x002fc800078e3cff */
[----:B------:R-:W-:-:S04]  /*18d70*/  @P2 LOP3.LUT R4, R5, R4, RZ, 0x3c, !PT ;  /* 0x0000000405042212 */ /* 0x000fc800078e3cff */
[----:B------:R-:W-:Y:S01]  /*18d80*/  @P2 LOP3.LUT R5, R5, R4, RZ, 0x3c, !PT ;  /* 0x0000000405052212 */ /* 0x000fe200078e3cff */
[----:B--2---:R1:W-:Y:S04]  /*18d90*/  STL [R1+0x38], R13 ;  /* 0x0000380d01007387 */ /* 0x0043e80000100800 */
[----:B0-----:R-:W2:Y:S04]  /*18da0*/  LDL R7, [R1+0x1010] ;  /* 0x0010100001077983 */ /* 0x001ea80000100800 */
[----:B------:R3:W4:Y:S04]  /*18db0*/  @P2 LDG.E.U8 R9, desc[UR32][R4.64] ;  /* 0x0000002004092981 */ /* 0x000728000c1e1100 */
[----:B-1----:R-:W4:Y:S04]  /*18dc0*/  LDL R13, [R1+0x100c] ;  /* 0x00100c00010d7983 */ /* 0x002f280000100800 */
[----:B------:R-:W2:Y:S01]  /*18dd0*/  LDL R5, [R1+0x108c] ;  /* 0x00108c0001057983 */ /* 0x000ea20000100800 */
[----:B------:R-:W-:-:S02]  /*18de0*/  ISETP.GT.AND P3, PT, R2, 0x6d, PT ;  /* 0x0000006d0200780c */ /* 0x000fc40003f64270 */
[----:B------:R-:W-:Y:S01]  /*18df0*/  PRMT R27, RZ, 0x7610, R27 ;  /* 0x00007610ff1b7816 */ /* 0x000fe2000000001b */
[----:B---3--:R-:W-:Y:S01]  /*18e00*/  @P2 IMAD.MOV.U32 R4, RZ, RZ, R28 ;  /* 0x000000ffff042224 */ /* 0x008fe200078e001c */
[----:B------:R-:W-:Y:S02]  /*18e10*/  PRMT R24, RZ, 0x7610, R24 ;  /* 0x00007610ff187816 */ /* 0x000fe40000000018 */
[----:B------:R-:W-:Y:S02]  /*18e20*/  PRMT R25, RZ, 0x7610, R25 ;  /* 0x00007610ff197816 */ /* 0x000fe40000000019 */
[----:B--2---:R0:W2:Y:S05]  /*18e30*/  @P2 LDG.E.U8 R27, desc[UR32][R4.64] ;  /* 0x00000020041b2981 */ /* 0x0040aa000c1e1100 */
[----:B0-----:R-:W-:-:S02]  /*18e40*/  @P3 IMAD.MOV.U32 R4, RZ, RZ, R12 ;  /* 0x000000ffff043224 */ /* 0x001fc400078e000c */
[----:B------:R-:W-:-:S05]  /*18e50*/  @P3 IMAD.MOV.U32 R5, RZ, RZ, R14 ;  /* 0x000000ffff053224 */ /* 0x000fca00078e000e */
[----:B------:R0:W3:Y:S02]  /*18e60*/  @P3 LDG.E.U8 R24, desc[UR32][R4.64] ;  /* 0x0000002004183981 */ /* 0x0000e4000c1e1100 */
[----:B0-----:R-:W-:Y:S02]  /*18e70*/  @P3 IMAD.MOV.U32 R4, RZ, RZ, R7 ;  /* 0x000000ffff043224 */ /* 0x001fe400078e0007 */
[----:B----4-:R-:W-:-:S05]  /*18e80*/  @P3 IMAD.MOV.U32 R5, RZ, RZ, R13 ;  /* 0x000000ffff053224 */ /* 0x010fca00078e000d */
[----:B------:R-:W4:Y:S04]  /*18e90*/  @P3 LDG.E.U8 R25, desc[UR32][R4.64] ;  /* 0x0000002004193981 */ /* 0x000f28000c1e1100 */
[----:B------:R0:W-:Y:S04]  /*18ea0*/  STL [R1+0x34], R9 ;  /* 0x0000340901007387 */ /* 0x0001e80000100800 */
[----:B------:R-:W4:Y:S04]  /*18eb0*/  LDL R28, [R1+0xf8c] ;  /* 0x000f8c00011c7983 */ /* 0x000f280000100800 */
[----:B0-----:R-:W4:Y:S04]  /*18ec0*/  LDL R9, [R1+0xf98] ;  /* 0x000f980001097983 */ /* 0x001f280000100800 */
[----:B--2---:R0:W-:Y:S04]  /*18ed0*/  STL [R1+0x30], R27 ;  /* 0x0000301b01007387 */ /* 0x0041e80000100800 */
[----:B------:R-:W2:Y:S04]  /*18ee0*/  LDL R14, [R1+0xf14] ;  /* 0x000f1400010e7983 */ /* 0x000ea80000100800 */
[----:B------:R-:W2:Y:S04]  /*18ef0*/  LDL R12, [R1+0xf18] ;  /* 0x000f1800010c7983 */ /* 0x000ea80000100800 */
[----:B0-----:R-:W2:Y:S04]  /*18f00*/  LDL R27, [R1+0xf90] ;  /* 0x000f9000011b7983 */ /* 0x001ea80000100800 */
[----:B---3--:R0:W-:Y:S04]  /*18f10*/  STL [R1+0x2c], R24 ;  /* 0x00002c1801007387 */ /* 0x0081e80000100800 */
[----:B0-----:R-:W3:Y:S04]  /*18f20*/  LDL.LU R24, [R1+0x2534] ;  /* 0x0025340001187983 */ /* 0x001ee80000300800 */
[----:B------:R-:W3:Y:S04]  /*18f30*/  LDL R13, [R1+0xf0c] ;  /* 0x000f0c00010d7983 */ /* 0x000ee80000100800 */
[----:B------:R-:W3:Y:S04]  /*18f40*/  LDL R7, [R1+0xf10] ;  /* 0x000f100001077983 */ /* 0x000ee80000100800 */
[----:B----4-:R0:W-:Y:S04]  /*18f50*/  STL [R1+0x28], R25 ;  /* 0x0000281901007387 */ /* 0x0101e80000100800 */
[----:B0-----:R-:W4:Y:S04]  /*18f60*/  LDL.LU R25, [R1+0x2530] ;  /* 0x0025300001197983 */ /* 0x001f280000300800 */
[----:B------:R-:W2:Y:S01]  /*18f70*/  LDL R5, [R1+0xf94] ;  /* 0x000f940001057983 */ /* 0x000ea20000100800 */
[----:B------:R-:W-:-:S02]  /*18f80*/  ISETP.GT.AND P4, PT, R2, 0x75, PT ;  /* 0x000000750200780c */ /* 0x000fc40003f84270 */
[----:B------:R-:W-:Y:S02]  /*18f90*/  PRMT R8, RZ, 0x7610, R8 ;  /* 0x00007610ff087816 */ /* 0x000fe40000000008 */
[----:B------:R-:W-:-:S09]  /*18fa0*/  PRMT R15, RZ, 0x7610, R15 ;  /* 0x00007610ff0f7816 */ /* 0x000fd2000000000f */
[----:B------:R-:W-:Y:S01]  /*18fb0*/  @P4 IMAD.MOV.U32 R4, RZ, RZ, R9 ;  /* 0x000000ffff044224 */ /* 0x000fe200078e0009 */
[----:B------:R-:W-:Y:S01]  /*18fc0*/  ISETP.GT.AND P5, PT, R2, 0x7d, PT ;  /* 0x0000007d0200780c */ /* 0x000fe20003fa4270 */
[----:B------:R-:W4:Y:S04]  /*18fd0*/  LDL R9, [R1+0x10fc] ;  /* 0x0010fc0001097983 */ /* 0x000f280000100800 */
[----:B--2---:R0:W2:Y:S02]  /*18fe0*/  @P4 LDG.E.U8 R8, desc[UR32][R4.64] ;  /* 0x0000002004084981 */ /* 0x0040a4000c1e1100 */
[----:B0-----:R-:W-:Y:S02]  /*18ff0*/  @P4 IMAD.MOV.U32 R4, RZ, RZ, R27 ;  /* 0x000000ffff044224 */ /* 0x001fe400078e001b */
[----:B------:R-:W-:-:S05]  /*19000*/  @P4 IMAD.MOV.U32 R5, RZ, RZ, R28 ;  /* 0x000000ffff054224 */ /* 0x000fca00078e001c */
[----:B------:R0:W3:Y:S01]  /*19010*/  @P4 LDG.E.U8 R15, desc[UR32][R4.64] ;  /* 0x00000020040f4981 */ /* 0x0000e2000c1e1100 */
[----:B------:R-:W-:Y:S02]  /*19020*/  PRMT R6, RZ, 0x7610, R6 ;  /* 0x00007610ff067816 */ /* 0x000fe40000000006 */
[----:B0-----:R-:W-:Y:S01]  /*19030*/  PRMT R5, RZ, 0x7610, R5 ;  /* 0x00007610ff057816 */ /* 0x001fe20000000005 */
[----:B--2---:R0:W-:Y:S04]  /*19040*/  STL [R1+0x20], R8 ;  /* 0x0000200801007387 */ /* 0x0041e80000100800 */
[----:B0-----:R-:W2:Y:S04]  /*19050*/  LDL R8, [R1+0x1100] ;  /* 0x0011000001087983 */ /* 0x001ea80000100800 */
[----:B---3--:R0:W-:Y:S02]  /*19060*/  STL [R1+0x1c], R15 ;  /* 0x00001c0f01007387 */ /* 0x0081e40000100800 */
[----:B0-----:R-:W-:-:S02]  /*19070*/  @P5 IMAD.MOV.U32 R15, RZ, RZ, R14 ;  /* 0x000000ffff0f5224 */ /* 0x001fc400078e000e */
[----:B------:R-:W-:Y:S01]  /*19080*/  @P5 IMAD.MOV.U32 R14, RZ, RZ, R12 ;  /* 0x000000ffff0e5224 */ /* 0x000fe200078e000c */
[----:B------:R-:W-:Y:S01]  /*19090*/  PRMT R0, RZ, 0x7610, R0 ;  /* 0x00007610ff007816 */ /* 0x000fe20000000000 */
[----:B------:R-:W3:Y:S04]  /*190a0*/  LDL R12, [R1+0x1088] ;  /* 0x00108800010c7983 */ /* 0x000ee80000100800 */
[----:B------:R0:W3:Y:S02]  /*190b0*/  @P5 LDG.E.U8 R6, desc[UR32][R14.64] ;  /* 0x000000200e065981 */ /* 0x0000e4000c1e1100 */
[----:B0-----:R-:W-:Y:S02]  /*190c0*/  @P5 IMAD.MOV.U32 R14, RZ, RZ, R7 ;  /* 0x000000ffff0e5224 */ /* 0x001fe400078e0007 */
[----:B------:R-:W-:-:S05]  /*190d0*/  @P5 IMAD.MOV.U32 R15, RZ, RZ, R13 ;  /* 0x000000ffff0f5224 */ /* 0x000fca00078e000d */
[----:B------:R4:W3:Y:S02]  /*190e0*/  @P5 LDG.E.U8 R5, desc[UR32][R14.64] ;  /* 0x000000200e055981 */ /* 0x0008e4000c1e1100 */
[----:B----4-:R-:W-:Y:S02]  /*190f0*/  @P1 IMAD.MOV.U32 R15, RZ, RZ, R9 ;  /* 0x000000ffff0f1224 */ /* 0x010fe400078e0009 */
[----:B--2---:R-:W-:-:S05]  /*19100*/  @P1 IMAD.MOV.U32 R14, RZ, RZ, R8 ;  /* 0x000000ffff0e1224 */ /* 0x004fca00078e0008 */
[----:B------:R0:W2:Y:S04]  /*19110*/  @P1 LDG.E.U8 R0, desc[UR32][R14.64] ;  /* 0x000000200e001981 */ /* 0x0000a8000c1e1100 */
[----:B---3--:R1:W-:Y:S04]  /*19120*/  STL [R1+0x24d8], R6 ;  /* 0x0024d80601007387 */ /* 0x0083e80000100800 */
[----:B------:R-:W3:Y:S04]  /*19130*/  LDL R28, [R1+0x107c] ;  /* 0x00107c00011c7983 */ /* 0x000ee80000100800 */
[----:B------:R-:W4:Y:S04]  /*19140*/  LDL R7, [R1+0x1080] ;  /* 0x0010800001077983 */ /* 0x000f280000100800 */
[----:B------:R0:W-:Y:S04]  /*19150*/  STL [R1+0x24dc], R5 ;  /* 0x0024dc0501007387 */ /* 0x0001e80000100800 */
[----:B------:R-:W2:Y:S04]  /*19160*/  LDL R15, [R1+0x1084] ;  /* 0x00108400010f7983 */ /* 0x000ea80000100800 */
[----:B------:R-:W3:Y:S04]  /*19170*/  LDL R27, [R1+0x1004] ;  /* 0x00100400011b7983 */ /* 0x000ee80000100800 */
[----:B------:R-:W3:Y:S01]  /*19180*/  LDL R9, [R1+0x1008] ;  /* 0x0010080001097983 */ /* 0x000ee20000100800 */
[----:B------:R-:W-:-:S03]  /*19190*/  ISETP.GT.AND P2, PT, R2, 0x66, PT ;  /* 0x000000660200780c */ /* 0x000fc60003f44270 */
[----:B------:R-:W3:Y:S04]  /*191a0*/  LDL R13, [R1+0xffc] ;  /* 0x000ffc00010d7983 */ /* 0x000ee80000100800 */
[----:B------:R-:W3:Y:S01]  /*191b0*/  LDL R8, [R1+0x1000] ;  /* 0x0010000001087983 */ /* 0x000ee20000100800 */
[----:B------:R-:W-:Y:S02]  /*191c0*/  PRMT R11, RZ, 0x7610, R11 ;  /* 0x00007610ff0b7816 */ /* 0x000fe4000000000b */
[----:B-1----:R-:W-:-:S03]  /*191d0*/  PRMT R6, RZ, 0x7610, R6 ;  /* 0x00007610ff067816 */ /* 0x002fc60000000006 */
[----:B0-----:R-:W-:Y:S01]  /*191e0*/  @P2 IMAD.MOV.U32 R14, RZ, RZ, R12 ;  /* 0x000000ffff0e2224 */ /* 0x001fe200078e000c */
[----:B------:R-:W-:Y:S02]  /*191f0*/  ISETP.GT.AND P3, PT, R2, 0x6e, PT ;  /* 0x0000006e0200780c */ /* 0x000fe40003f64270 */
[----:B------:R-:W-:Y:S02]  /*19200*/  PRMT R5, RZ, 0x7610, R5 ;  /* 0x00007610ff057816 */ /* 0x000fe40000000005 */
[----:B--2---:R4:W2:Y:S02]  /*19210*/  @P2 LDG.E.U8 R11, desc[UR32][R14.64] ;  /* 0x000000200e0b2981 */ /* 0x0048a4000c1e1100 */
[----:B----4-:R-:W-:Y:S02]  /*19220*/  @P2 IMAD.MOV.U32 R14, RZ, RZ, R7 ;  /* 0x000000ffff0e2224 */ /* 0x010fe400078e0007 */
[----:B---3--:R-:W-:-:S05]  /*19230*/  @P2 IMAD.MOV.U32 R15, RZ, RZ, R28 ;  /* 0x000000ffff0f2224 */ /* 0x008fca00078e001c */
[----:B------:R0:W3:Y:S04]  /*19240*/  @P2 LDG.E.U8 R6, desc[UR32][R14.64] ;  /* 0x000000200e062981 */ /* 0x0000e8000c1e1100 */
[----:B------:R1:W-:Y:S04]  /*19250*/  STL [R1+0x24d4], R0 ;  /* 0x0024d40001007387 */ /* 0x0003e80000100800 */
[----:B------:R-:W4:Y:S01]  /*19260*/  LDL R12, [R1+0xf84] ;  /* 0x000f8400010c7983 */ /* 0x000f220000100800 */
[----:B0-----:R-:W-:Y:S02]  /*19270*/  @P3 IMAD.MOV.U32 R14, RZ, RZ, R9 ;  /* 0x000000ffff0e3224 */ /* 0x001fe400078e0009 */
[----:B------:R-:W-:Y:S01]  /*19280*/  @P3 IMAD.MOV.U32 R15, RZ, RZ, R27 ;  /* 0x000000ffff0f3224 */ /* 0x000fe200078e001b */
[----:B-1----:R-:W-:-:S04]  /*19290*/  PRMT R0, RZ, 0x7610, R0 ;  /* 0x00007610ff007816 */ /* 0x002fc80000000000 */
[----:B------:R0:W4:Y:S02]  /*192a0*/  @P3 LDG.E.U8 R5, desc[UR32][R14.64] ;  /* 0x000000200e053981 */ /* 0x000124000c1e1100 */
[----:B0-----:R-:W-:Y:S02]  /*192b0*/  @P3 IMAD.MOV.U32 R14, RZ, RZ, R8 ;  /* 0x000000ffff0e3224 */ /* 0x001fe400078e0008 */
[----:B------:R-:W-:-:S05]  /*192c0*/  @P3 IMAD.MOV.U32 R15, RZ, RZ, R13 ;  /* 0x000000ffff0f3224 */ /* 0x000fca00078e000d */
[----:B------:R-:W4:Y:S04]  /*192d0*/  @P3 LDG.E.U8 R0, desc[UR32][R14.64] ;  /* 0x000000200e003981 */ /* 0x000f28000c1e1100 */
[----:B--2---:R0:W-:Y:S04]  /*192e0*/  STL [R1+0x10], R11 ;  /* 0x0000100b01007387 */ /* 0x0041e80000100800 */
[----:B------:R-:W2:Y:S04]  /*192f0*/  LDL R7, [R1+0xf7c] ;  /* 0x000f7c0001077983 */ /* 0x000ea80000100800 */
[----:B0-----:R-:W2:Y:S04]  /*19300*/  LDL R11, [R1+0xf88] ;  /* 0x000f8800010b7983 */ /* 0x001ea80000100800 */
[----:B---3--:R0:W-:Y:S04]  /*19310*/  STL [R1+0xc], R6 ;  /* 0x00000c0601007387 */ /* 0x0081e80000100800 */
[----:B------:R-:W3:Y:S04]  /*19320*/  LDL R9, [R1+0xf04] ;  /* 0x000f040001097983 */ /* 0x000ee80000100800 */
[----:B0-----:R-:W3:Y:S01]  /*19330*/  LDL R6, [R1+0xf80] ;  /* 0x000f800001067983 */ /* 0x001ee20000100800 */
[----:B------:R-:W-:-:S03]  /*19340*/  ISETP.GT.AND P4, PT, R2, 0x76, PT ;  /* 0x000000760200780c */ /* 0x000fc60003f84270 */
[----:B----4-:R0:W-:Y:S04]  /*19350*/  STL [R1+0x8], R5 ;  /* 0x0000080501007387 */ /* 0x0101e80000100800 */
[----:B------:R-:W4:Y:S04]  /*19360*/  LDL R8, [R1+0xefc] ;  /* 0x000efc0001087983 */ /* 0x000f280000100800 */
[----:B0-----:R-:W4:Y:S04]  /*19370*/  LDL R5, [R1+0xf08] ;  /* 0x000f080001057983 */ /* 0x001f280000100800 */
[----:B------:R0:W-:Y:S04]  /*19380*/  STL [R1+0x4], R0 ;  /* 0x0000040001007387 */ /* 0x0001e80000100800 */
[----:B0-----:R-:W4:Y:S01]  /*19390*/  LDL R0, [R1+0xf00] ;  /* 0x000f000001007983 */ /* 0x001f220000100800 */
[----:B------:R-:W-:Y:S01]  /*193a0*/  PRMT R10, RZ, 0x7610, R10 ;  /* 0x00007610ff0a7816 */ /* 0x000fe2000000000a */
[----:B------:R-:W-:Y:S01]  /*193b0*/  @P4 IMAD.MOV.U32 R15, RZ, RZ, R12 ;  /* 0x000000ffff0f4224 */ /* 0x000fe200078e000c */
[----:B------:R-:W-:Y:S01]  /*193c0*/  PRMT R29, RZ, 0x7610, R29 ;  /* 0x00007610ff1d7816 */ /* 0x000fe2000000001d */
[----:B--2---:R-:W-:-:S05]  /*193d0*/  @P4 IMAD.MOV.U32 R14, RZ, RZ, R11 ;  /* 0x000000ffff0e4224 */ /* 0x004fca00078e000b */
[----:B------:R0:W2:Y:S02]  /*193e0*/  @P4 LDG.E.U8 R10, desc[UR32][R14.64] ;  /* 0x000000200e0a4981 */ /* 0x0000a4000c1e1100 */
[----:B0-----:R-:W-:Y:S02]  /*193f0*/  @P4 IMAD.MOV.U32 R15, RZ, RZ, R7 ;  /* 0x000000ffff0f4224 */ /* 0x001fe400078e0007 */
[----:B---3--:R-:W-:Y:S01]  /*19400*/  @P4 IMAD.MOV.U32 R14, RZ, RZ, R6 ;  /* 0x000000ffff0e4224 */ /* 0x008fe200078e0006 */
[----:B------:R-:W3:Y:S04]  /*19410*/  LDL R7, [R1+0x116c] ;  /* 0x00116c0001077983 */ /* 0x000ee80000100800 */
[----:B------:R-:W3:Y:S04]  /*19420*/  LDL R6, [R1+0x1170] ;  /* 0x0011700001067983 */ /* 0x000ee80000100800 */
[----:B------:R4:W3:Y:S01]  /*19430*/  @P4 LDG.E.U8 R29, desc[UR32][R14.64] ;  /* 0x000000200e1d4981 */ /* 0x0008e2000c1e1100 */
[----:B------:R-:W-:-:S02]  /*19440*/  ISETP.GT.AND P2, PT, R2, 0x7e, PT ;  /* 0x0000007e0200780c */ /* 0x000fc40003f44270 */
[----:B------:R-:W-:Y:S02]  /*19450*/  PRMT R4, RZ, 0x7610, R4 ;  /* 0x00007610ff047816 */ /* 0x000fe40000000004 */
[----:B------:R-:W-:-:S09]  /*19460*/  PRMT R3, RZ, 0x7610, R3 ;  /* 0x00007610ff037816 */ /* 0x000fd20000000003 */
[----:B----4-:R-:W-:Y:S02]  /*19470*/  @P2 IMAD.MOV.U32 R14, RZ, RZ, R5 ;  /* 0x000000ffff0e2224 */ /* 0x010fe400078e0005 */
[----:B------:R-:W-:-:S05]  /*19480*/  @P2 IMAD.MOV.U32 R15, RZ, RZ, R9 ;  /* 0x000000ffff0f2224 */ /* 0x000fca00078e0009 */
[----:B------:R0:W4:Y:S02]  /*19490*/  @P2 LDG.E.U8 R4, desc[UR32][R14.64] ;  /* 0x000000200e042981 */ /* 0x000124000c1e1100 */
[----:B0-----:R-:W-:Y:S02]  /*194a0*/  @P2 IMAD.MOV.U32 R14, RZ, RZ, R0 ;  /* 0x000000ffff0e2224 */ /* 0x001fe400078e0000 */
[----:B------:R-:W-:-:S05]  /*194b0*/  @P2 IMAD.MOV.U32 R15, RZ, RZ, R8 ;  /* 0x000000ffff0f2224 */ /* 0x000fca00078e0008 */
[----:B------:R3:W4:Y:S01]  /*194c0*/  @P2 LDG.E.U8 R3, desc[UR32][R14.64] ;  /* 0x000000200e032981 */ /* 0x000722000c1e1100 */
[----:B------:R-:W-:-:S03]  /*194d0*/  PRMT R26, RZ, 0x7610, R26 ;  /* 0x00007610ff1a7816 */ /* 0x000fc6000000001a */
[----:B--2---:R-:W-:Y:S01]  /*194e0*/  STL [R1], R10 ;  /* 0x0000000a01007387 */ /* 0x004fe20000100800 */
[----:B---3--:R-:W-:Y:S02]  /*194f0*/  @P0 IMAD.MOV.U32 R15, RZ, RZ, R7 ;  /* 0x000000ffff0f0224 */ /* 0x008fe400078e0007 */
[----:B------:R-:W-:Y:S01]  /*19500*/  @P0 IMAD.MOV.U32 R14, RZ, RZ, R6 ;  /* 0x000000ffff0e0224 */ /* 0x000fe200078e0006 */
[----:B------:R-:W-:Y:S04]  /*19510*/  STL [R1+0x24c0], R29 ;  /* 0x0024c01d01007387 */ /* 0x000fe80000100800 */
[----:B------:R-:W2:Y:S04]  /*19520*/  LDL R9, [R1+0x10f4] ;  /* 0x0010f40001097983 */ /* 0x000ea80000100800 */
[----:B------:R-:W3:Y:S04]  /*19530*/  LDL R5, [R1+0x10f8] ;  /* 0x0010f80001057983 */ /* 0x000ee80000100800 */
[----:B------:R2:W3:Y:S01]  /*19540*/  @P0 LDG.E.U8 R26, desc[UR32][R14.64] ;  /* 0x000000200e1a0981 */ /* 0x0004e2000c1e1100 */
[----:B------:R-:W-:-:S03]  /*19550*/  ISETP.GT.AND P1, PT, R2, 0x5f, PT ;  /* 0x0000005f0200780c */ /* 0x000fc60003f24270 */
[----:B----4-:R0:W-:Y:S04]  /*19560*/  STL [R1+0x24c4], R4 ;  /* 0x0024c40401007387 */ /* 0x0101e80000100800 */
[----:B------:R-:W4:Y:S04]  /*19570*/  LDL R8, [R1+0x10ec] ;  /* 0x0010ec0001087983 */ /* 0x000f280000100800 */
[----:B------:R-:W4:Y:S04]  /*19580*/  LDL R0, [R1+0x10f0] ;  /* 0x0010f00001007983 */ /* 0x000f280000100800 */
[----:B------:R1:W-:Y:S04]  /*19590*/  STL [R1+0x24c8], R3 ;  /* 0x0024c80301007387 */ /* 0x0003e80000100800 */
[----:B------:R-:W4:Y:S04]  /*195a0*/  LDL R7, [R1+0x1074] ;  /* 0x0010740001077983 */ /* 0x000f280000100800 */
[----:B------:R-:W4:Y:S01]  /*195b0*/  LDL R6, [R1+0x1078] ;  /* 0x0010780001067983 */ /* 0x000f220000100800 */
[----:B------:R-:W-:Y:S01]  /*195c0*/  PRMT R22, RZ, 0x7610, R22 ;  /* 0x00007610ff167816 */ /* 0x000fe20000000016 */
[----:B--2---:R-:W-:-:S02]  /*195d0*/  @P1 IMAD.MOV.U32 R15, RZ, RZ, R9 ;  /* 0x000000ffff0f1224 */ /* 0x004fc400078e0009 */
[----:B---3--:R-:W-:Y:S01]  /*195e0*/  @P1 IMAD.MOV.U32 R14, RZ, RZ, R5 ;  /* 0x000000ffff0e1224 */ /* 0x008fe200078e0005 */
[----:B------:R-:W-:Y:S04]  /*195f0*/  STL [R1+0x2478], R26 ;  /* 0x0024781a01007387 */ /* 0x000fe80000100800 */
[----:B------:R-:W2:Y:S04]  /*19600*/  LDL R5, [R1+0x106c] ;  /* 0x00106c0001057983 */ /* 0x000ea80000100800 */
[----:B0-----:R-:W3:Y:S04]  /*19610*/  LDL R4, [R1+0x1070] ;  /* 0x0010700001047983 */ /* 0x001ee80000100800 */
[----:B------:R4:W3:Y:S01]  /*19620*/  @P1 LDG.E.U8 R22, desc[UR32][R14.64] ;  /* 0x000000200e161981 */ /* 0x0008e2000c1e1100 */
[----:B------:R-:W-:-:S02]  /*19630*/  ISETP.GT.AND P2, PT, R2, 0x67, PT ;  /* 0x000000670200780c */ /* 0x000fc40003f44270 */
[----:B------:R-:W-:Y:S02]  /*19640*/  PRMT R20, RZ, 0x7610, R20 ;  /* 0x00007610ff147816 */ /* 0x000fe40000000014 */
[----:B------:R-:W-:Y:S01]  /*19650*/  PRMT R18, RZ, 0x7610, R18 ;  /* 0x00007610ff127816 */ /* 0x000fe20000000012 */
[----:B----4-:R-:W-:Y:S02]  /*19660*/  @P1 IMAD.MOV.U32 R15, RZ, RZ, R8 ;  /* 0x000000ffff0f1224 */ /* 0x010fe400078e0008 */
[----:B------:R-:W-:-:S05]  /*19670*/  @P1 IMAD.MOV.U32 R14, RZ, RZ, R0 ;  /* 0x000000ffff0e1224 */ /* 0x000fca00078e0000 */
[----:B------:R0:W4:Y:S02]  /*19680*/  @P1 LDG.E.U8 R20, desc[UR32][R14.64] ;  /* 0x000000200e141981 */ /* 0x000124000c1e1100 */
[----:B0-----:R-:W-:Y:S02]  /*19690*/  @P2 IMAD.MOV.U32 R15, RZ, RZ, R7 ;  /* 0x000000ffff0f2224 */ /* 0x001fe400078e0007 */
[----:B------:R-:W-:-:S05]  /*196a0*/  @P2 IMAD.MOV.U32 R14, RZ, RZ, R6 ;  /* 0x000000ffff0e2224 */ /* 0x000fca00078e0006 */
[----:B------:R2:W4:Y:S01]  /*196b0*/  @P2 LDG.E.U8 R18, desc[UR32][R14.64] ;  /* 0x000000200e122981 */ /* 0x000522000c1e1100 */
[----:B------:R-:W-:Y:S01]  /*196c0*/  PRMT R16, RZ, 0x7610, R16 ;  /* 0x00007610ff107816 */ /* 0x000fe20000000010 */
[----:B--2---:R-:W-:Y:S02]  /*196d0*/  @P2 IMAD.MOV.U32 R15, RZ, RZ, R5 ;  /* 0x000000ffff0f2224 */ /* 0x004fe400078e0005 */
[----:B---3--:R-:W-:Y:S01]  /*196e0*/  @P2 IMAD.MOV.U32 R14, RZ, RZ, R4 ;  /* 0x000000ffff0e2224 */ /* 0x008fe200078e0004 */
[----:B------:R-:W-:Y:S04]  /*196f0*/  STL [R1+0x247c], R22 ;  /* 0x00247c1601007387 */ /* 0x000fe80000100800 */
[----:B-1----:R-:W2:Y:S04]  /*19700*/  LDL R3, [R1+0xff4] ;  /* 0x000ff40001037983 */ /* 0x002ea80000100800 */
[----:B------:R-:W3:Y:S04]  /*19710*/  LDL R0, [R1+0xff8] ;  /* 0x000ff80001007983 */ /* 0x000ee80000100800 */
[----:B------:R2:W3:Y:S01]  /*19720*/  @P2 LDG.E.U8 R16, desc[UR32][R14.64] ;  /* 0x000000200e102981 */ /* 0x0004e2000c1e1100 */
[----:B------:R-:W-:-:S03]  /*19730*/  ISETP.GT.AND P0, PT, R2, 0x6f, PT ;  /* 0x0000006f0200780c */ /* 0x000fc60003f04270 */
[----:B----4-:R-:W-:Y:S04]  /*19740*/  STL [R1+0x2480], R20 ;  /* 0x0024801401007387 */ /* 0x010fe80000100800 */
[----:B------:R-:W4:Y:S04]  /*19750*/  LDL R11, [R1+0xfec] ;  /* 0x000fec00010b7983 */ /* 0x000f280000100800 */
[----:B------:R-:W4:Y:S04]  /*19760*/  LDL R10, [R1+0xff0] ;  /* 0x000ff000010a7983 */ /* 0x000f280000100800 */
[----:B------:R-:W4:Y:S04]  /*19770*/  LDL R8, [R1+0xf78] ;  /* 0x000f780001087983 */ /* 0x000f280000100800 */
[----:B------:R-:W-:Y:S04]  /*19780*/  STL [R1+0x2484], R18 ;  /* 0x0024841201007387 */ /* 0x000fe80000100800 */
[----:B------:R-:W4:Y:S04]  /*19790*/  LDL R9, [R1+0xf74] ;  /* 0x000f740001097983 */ /* 0x000f280000100800 */
[----:B------:R-:W4:Y:S04]  /*197a0*/  LDL R7, [R1+0xf6c] ;  /* 0x000f6c0001077983 */ /* 0x000f280000100800 */
[----:B------:R-:W4:Y:S04]  /*197b0*/  LDL R6, [R1+0xf70] ;  /* 0x000f700001067983 */ /* 0x000f280000100800 */
[----:B------:R-:W4:Y:S04]  /*197c0*/  LDL R5, [R1+0xef4] ;  /* 0x000ef40001057983 */ /* 0x000f280000100800 */
[----:B------:R-:W4:Y:S01]  /*197d0*/  LDL R4, [R1+0xef8] ;  /* 0x000ef80001047983 */ /* 0x000f220000100800 */
[----:B--2---:R-:W-:-:S02]  /*197e0*/  @P0 IMAD.MOV.U32 R15, RZ, RZ, R3 ;  /* 0x000000ffff0f0224 */ /* 0x004fc400078e0003 */
[----:B---3--:R-:W-:Y:S01]  /*197f0*/  @P0 IMAD.MOV.U32 R14, RZ, RZ, R0 ;  /* 0x000000ffff0e0224 */ /* 0x008fe200078e0000 */
[----:B------:R-:W-:Y:S04]  /*19800*/  STL [R1+0x2488], R16 ;  /* 0x0024881001007387 */ /* 0x000fe80000100800 */
[----:B------:R-:W2:Y:S04]  /*19810*/  LDL R3, [R1+0xeec] ;  /* 0x000eec0001037983 */ /* 0x000ea80000100800 */
[----:B------:R-:W3:Y:S01]  /*19820*/  LDL R0, [R1+0xef0] ;  /* 0x000ef00001007983 */ /* 0x000ee20000100800 */
[----:B------:R-:W-:-:S02]  /*19830*/  ISETP.GT.AND P1, PT, R2, 0x77, PT ;  /* 0x000000770200780c */ /* 0x000fc40003f24270 */
[----:B------:R-:W-:Y:S02]  /*19840*/  PRMT R17, RZ, 0x7610, R17 ;  /* 0x00007610ff117816 */ /* 0x000fe40000000011 */
[----:B------:R-:W-:-:S04]  /*19850*/  PRMT R19, RZ, 0x7610, R19 ;  /* 0x00007610ff137816 */ /* 0x000fc80000000013 */
[----:B------:R4:W3:Y:S01]  /*19860*/  @P0 LDG.E.U8 R17, desc[UR32][R14.64] ;  /* 0x000000200e110981 */ /* 0x0008e2000c1e1100 */
[----:B------:R-:W-:Y:S02]  /*19870*/  ISETP.GT.AND P2, PT, R2, 0x7f, PT ;  /* 0x0000007f0200780c */ /* 0x000fe40003f44270 */
[----:B------:R-:W-:Y:S01]  /*19880*/  PRMT R21, RZ, 0x7610, R21 ;  /* 0x00007610ff157816 */ /* 0x000fe20000000015 */
[----:B----4-:R-:W-:Y:S02]  /*19890*/  @P0 IMAD.MOV.U32 R14, RZ, RZ, R10 ;  /* 0x000000ffff0e0224 */ /* 0x010fe400078e000a */
[----:B------:R-:W-:-:S05]  /*198a0*/  @P0 IMAD.MOV.U32 R15, RZ, RZ, R11 ;  /* 0x000000ffff0f0224 */ /* 0x000fca00078e000b */
[----:B------:R0:W4:Y:S01]  /*198b0*/  @P0 LDG.E.U8 R19, desc[UR32][R14.64] ;  /* 0x000000200e130981 */ /* 0x000122000c1e1100 */
[----:B------:R-:W-:Y:S01]  /*198c0*/  PRMT R23, RZ, 0x7610, R23 ;  /* 0x00007610ff177816 */ /* 0x000fe20000000017 */
[----:B0-----:R-:W-:Y:S02]  /*198d0*/  @P1 IMAD.MOV.U32 R14, RZ, RZ, R8 ;  /* 0x000000ffff0e1224 */ /* 0x001fe400078e0008 */
        /* <DEDUP_REMOVED lines=9> */
[----:B------:R2:W4:Y:S02]  /*19970*/  @P2 LDG.E.U8 R24, desc[UR32][R14.64] ;  /* 0x000000200e182981 */ /* 0x000524000c1e1100 */
[----:B--2---:R-:W-:Y:S02]  /*19980*/  @P2 IMAD.MOV.U32 R15, RZ, RZ, R3 ;  /* 0x000000ffff0f2224 */ /* 0x004fe400078e0003 */
[----:B---3--:R-:W-:-:S05]  /*19990*/  @P2 IMAD.MOV.U32 R14, RZ, RZ, R0 ;  /* 0x000000ffff0e2224 */ /* 0x008fca00078e0000 */
[----:B------:R0:W2:Y:S04]  /*199a0*/  @P2 LDG.E.U8 R25, desc[UR32][R14.64] ;  /* 0x000000200e192981 */ /* 0x0000a8000c1e1100 */
[----:B------:R-:W-:Y:S01]  /*199b0*/  STL [R1+0x248c], R17 ;  /* 0x00248c1101007387 */ /* 0x000fe20000100800 */
[----:B------:R-:W1:Y:S01]  /*199c0*/  S2R R28, SR_TID.X ;  /* 0x00000000001c7919 */ /* 0x000e620000002100 */
[----:B------:R-:W3:Y:S01]  /*199d0*/  S2R R6, SR_TID.X ;  /* 0x0000000000067919 */ /* 0x000ee20000002100 */
[----:B------:R-:W-:Y:S06]  /*199e0*/  BAR.SYNC.DEFER_BLOCKING 0x0 ;  /* 0x0000000000007b1d */ /* 0x000fec0000010000 */
[----:B0-----:R-:W0:Y:S01]  /*199f0*/  S2R R14, SR_TID.X ;  /* 0x00000000000e7919 */ /* 0x001e220000002100 */
[----:B----4-:R-:W-:Y:S04]  /*19a00*/  STL [R1+0x2490], R19 ;  /* 0x0024901301007387 */ /* 0x010fe80000100800 */
[----:B------:R-:W-:Y:S04]  /*19a10*/  STL [R1+0x2494], R21 ;  /* 0x0024941501007387 */ /* 0x000fe80000100800 */
[----:B------:R-:W-:Y:S04]  /*19a20*/  STL [R1+0x2498], R23 ;  /* 0x0024981701007387 */ /* 0x000fe80000100800 */
[----:B------:R-:W-:Y:S01]  /*19a30*/  STL [R1+0x249c], R24 ;  /* 0x00249c1801007387 */ /* 0x000fe20000100800 */
[----:B0-----:R-:W-:-:S02]  /*19a40*/  LOP3.LUT R14, R14, 0x3f, RZ, 0xc0, !PT ;  /* 0x0000003f0e0e7812 */ /* 0x001fc400078ec0ff */
[----:B-1----:R-:W-:-:S04]  /*19a50*/  LOP3.LUT R28, R28, 0x3f, RZ, 0xc0, !PT ;  /* 0x0000003f1c1c7812 */ /* 0x002fc800078ec0ff */
[----:B------:R-:W-:Y:S01]  /*19a60*/  LOP3.LUT R0, R28, 0x40, RZ, 0xfc, !PT ;  /* 0x000000401c007812 */ /* 0x000fe200078efcff */
[----:B--2---:R-:W-:Y:S04]  /*19a70*/  STL [R1+0x24a0], R25 ;  /* 0x0024a01901007387 */ /* 0x004fe80000100800 */
        /* <DEDUP_REMOVED lines=43> */
[----:B---3--:R-:W-:Y:S04]  /*19d30*/  STL [R1+0x24f0], R6 ;  /* 0x0024f00601007387 */ /* 0x008fe80000100800 */
[----:B------:R-:W2:Y:S04]  /*19d40*/  LDL.LU R13, [R1+0x5b0] ;  /* 0x0005b000010d7983 */ /* 0x000ea80000300800 */
[----:B------:R-:W3:Y:S04]  /*19d50*/  LDL.LU R28, [R1+0x56c] ;  /* 0x00056c00011c7983 */ /* 0x000ee80000300800 */
[----:B---3--:R0:W-:Y:S04]  /*19d60*/  STL [R1+0x2528], R28 ;  /* 0x0025281c01007387 */ /* 0x0081e80000100800 */
[----:B0-----:R-:W3:Y:S01]  /*19d70*/  LDL.LU R28, [R1+0x570] ;  /* 0x00057000011c7983 */ /* 0x001ee20000300800 */
[----:B------:R-:W-:-:S02]  /*19d80*/  LOP3.LUT R15, R6, 0x3f, RZ, 0xc0, !PT ;  /* 0x0000003f060f7812 */ /* 0x000fc400078ec0ff */
[-C--:B------:R-:W-:Y:S02]  /*19d90*/  ISETP.GE.AND P0, PT, R14, R2.reuse, PT ;  /* 0x000000020e00720c */ /* 0x080fe40003f06270 */
[----:B------:R-:W-:Y:S01]  /*19da0*/  ISETP.GE.AND P1, PT, R0, R2, PT ;  /* 0x000000020000720c */ /* 0x000fe20003f26270 */
[----:B---3--:R0:W-:Y:S04]  /*19db0*/  STL [R1+0x252c], R28 ;  /* 0x00252c1c01007387 */ /* 0x0081e80000100800 */
[----:B0-----:R-:W3:Y:S04]  /*19dc0*/  LDL.LU R28, [R1+0x5ac] ;  /* 0x0005ac00011c7983 */ /* 0x001ee80000300800 */
[----:B------:R-:W4:Y:S04]  /*19dd0*/  LDL.LU R6, [R1+0x52c] ;  /* 0x00052c0001067983 */ /* 0x000f280000300800 */
        /* <DEDUP_REMOVED lines=22> */
[----:B------:R0:W-:Y:S04]  /*19f40*/  STL [R1+0x24a8], R2 ;  /* 0x0024a80201007387 */ /* 0x0001e80000100800 */
[----:B--2---:R1:W-:Y:S04]  /*19f50*/  STS.U8 [R15+UR4], R13 ;  /* 0x0000000d0f007988 */ /* 0x0043e80008000004 */
[----:B0-----:R-:W2:Y:S04]  /*19f60*/  LDL.LU R2, [R1+0x530] ;  /* 0x0005300001027983 */ /* 0x001ea80000300800 */
[----:B------:R-:W4:Y:S04]  /*19f70*/  LDL.LU R11, [R1+0x84] ;  /* 0x00008400010b7983 */ /* 0x000f280000300800 */
[----:B------:R-:W4:Y:S04]  /*19f80*/  LDL.LU R12, [R1+0x6c] ;  /* 0x00006c00010c7983 */ /* 0x000f280000300800 */
[----:B-1----:R-:W4:Y:S04]  /*19f90*/  LDL.LU R13, [R1+0x18] ;  /* 0x00001800010d7983 */ /* 0x002f280000300800 */
[----:B---3--:R0:W-:Y:S04]  /*19fa0*/  STS.U8 [R15+UR4+0x40], R28 ;  /* 0x0000401c0f007988 */ /* 0x0081e80008000004 */
[----:B0-----:R-:W3:Y:S04]  /*19fb0*/  LDL.LU R28, [R1+0x252c] ;  /* 0x00252c00011c7983 */ /* 0x001ee80000300800 */
[----:B---3--:R0:W-:Y:S04]  /*19fc0*/  STS.U8 [R15+UR4+0x440], R28 ;  /* 0x0004401c0f007988 */ /* 0x0081e80008000004 */
[----:B0-----:R-:W3:Y:S04]  /*19fd0*/  LDL.LU R28, [R1+0x2528] ;  /* 0x00252800011c7983 */ /* 0x001ee80000300800 */
[----:B---3--:R0:W-:Y:S04]  /*19fe0*/  STS.U8 [R15+UR4+0x400], R28 ;  /* 0x0004001c0f007988 */ /* 0x0081e80008000004 */
[----:B0-----:R-:W3:Y:S04]  /*19ff0*/  LDL.LU R28, [R1+0x2524] ;  /* 0x00252400011c7983 */ /* 0x001ee80000300800 */
[----:B--2---:R-:W-:Y:S04]  /*1a000*/  STS.U8 [R15+UR4+0x800], R2 ;  /* 0x000800020f007988 */ /* 0x004fe80008000004 */
[----:B----4-:R-:W-:Y:S04]  /*1a010*/  STS.U8 [R15+UR4+0x840], R6 ;  /* 0x000840060f007988 */ /* 0x010fe80008000004 */
[----:B------:R-:W-:Y:S04]  /*1a020*/  STS.U8 [R15+UR4+0xc40], R14 ;  /* 0x000c400e0f007988 */ /* 0x000fe80008000004 */
        /* <DEDUP_REMOVED lines=23> */
[----:B------:R-:W-:Y:S04]  /*1a1a0*/  STL [R1+0x24f4], R15 ;  /* 0x0024f40f01007387 */ /* 0x000fe80000100800 */
[----:B------:R0:W-:Y:S04]  /*1a1b0*/  STS.U8 [R15+UR4+0x3c40], R13 ;  /* 0x003c400d0f007988 */ /* 0x0001e80008000004 */
[----:B---3--:R-:W-:Y:S04]  /*1a1c0*/  STL [R1+0x2308], R28 ;  /* 0x0023081c01007387 */ /* 0x008fe80000100800 */
[----:B0-----:R-:W2:Y:S04]  /*1a1d0*/  LDL.LU R13, [R1+0x568] ;  /* 0x00056800010d7983 */ /* 0x001ea80000300800 */
[----:B--2---:R0:W-:Y:S04]  /*1a1e0*/  STL [R1+0x251c], R13 ;  /* 0x00251c0d01007387 */ /* 0x0041e80000100800 */
[----:B0-----:R-:W2:Y:S01]  /*1a1f0*/  LDL.LU R13, [R1+0x5a4] ;  /* 0x0005a400010d7983 */ /* 0x001ea20000300800 */
[----:B------:R-:W0:Y:S03]  /*1a200*/  S2R R27, SR_TID.X ;  /* 0x00000000001b7919 */ /* 0x000e260000002100 */
[----:B------:R-:W-:Y:S01]  /*1a210*/  STS.U8 [R15+UR4+0x3c00], R28 ;  /* 0x003c001c0f007988 */ /* 0x000fe20008000004 */
[----:B0-----:R-:W-:-:S03]  /*1a220*/  LOP3.LUT R27, R27, 0x3f, RZ, 0xc0, !PT ;  /* 0x0000003f1b1b7812 */ /* 0x001fc600078ec0ff */
[----:B--2---:R0:W-:Y:S04]  /*1a230*/  STL [R1+0x2520], R13 ;  /* 0x0025200d01007387 */ /* 0x0041e80000100800 */
[----:B0-----:R-:W2:Y:S01]  /*1a240*/  LDL.LU R13, [R1+0x5a8] ;  /* 0x0005a800010d7983 */ /* 0x001ea20000300800 */
[----:B------:R-:W-:-:S03]  /*1a250*/  LOP3.LUT R2, R27, 0x8, RZ, 0x3c, !PT ;  /* 0x000000081b027812 */ /* 0x000fc600078e3cff */
[----:B------:R-:W3:Y:S04]  /*1a260*/  LDL.LU R27, [R1+0x564] ;  /* 0x00056400011b7983 */ /* 0x000ee80000300800 */
        /* <DEDUP_REMOVED lines=25> */
[----:B------:R-:W-:Y:S04]  /*1a400*/  STL [R1+0x2310], R28 ;  /* 0x0023101c01007387 */ /* 0x000fe80000100800 */
[----:B------:R-:W-:Y:S04]  /*1a410*/  STL [R1+0x2318], R28 ;  /* 0x0023181c01007387 */ /* 0x000fe80000100800 */
[----:B------:R0:W-:Y:S04]  /*1a420*/  STL [R1+0x24ac], R28 ;  /* 0x0024ac1c01007387 */ /* 0x0001e80000100800 */
[----:B0-----:R-:W4:Y:S04]  /*1a430*/  LDL.LU R28, [R1+0x528] ;  /* 0x00052800011c7983 */ /* 0x001f280000300800 */
[----:B--2---:R0:W-:Y:S04]  /*1a440*/  STS.U8 [R2+UR4+0x80], R13 ;  /* 0x0000800d02007988 */ /* 0x0041e80008000004 */
[----:B0-----:R-:W2:Y:S04]  /*1a450*/  LDL.LU R13, [R1+0x2520] ;  /* 0x00252000010d7983 */ /* 0x001ea80000300800 */
[----:B--2---:R0:W-:Y:S04]  /*1a460*/  STS.U8 [R2+UR4+0xc0], R13 ;  /* 0x0000c00d02007988 */ /* 0x0041e80008000004 */
[----:B0-----:R-:W2:Y:S04]  /*1a470*/  LDL.LU R13, [R1+0x251c] ;  /* 0x00251c00010d7983 */ /* 0x001ea80000300800 */
[----:B--2---:R0:W-:Y:S04]  /*1a480*/  STS.U8 [R2+UR4+0x4c0], R13 ;  /* 0x0004c00d02007988 */ /* 0x0041e80008000004 */
[----:B---3--:R1:W-:Y:S04]  /*1a490*/  STS.U8 [R2+UR4+0x480], R27 ;  /* 0x0004801b02007988 */ /* 0x0083e80008000004 */
[----:B0-----:R-:W2:Y:S04]  /*1a4a0*/  LDL.LU R13, [R1+0x2518] ;  /* 0x00251800010d7983 */ /* 0x001ea80000300800 */
[----:B-1----:R-:W3:Y:S04]  /*1a4b0*/  LDL.LU R27, [R1+0x2514] ;  /* 0x00251400011b7983 */ /* 0x002ee80000300800 */
        /* <DEDUP_REMOVED lines=20> */
[----:B------:R0:W-:Y:S02]  /*1a600*/  STS.U8 [R2+UR4+0x3080], R10 ;  /* 0x0030800a02007988 */ /* 0x0001e40008000004 */
[----:B0-----:R-:W0:Y:S02]  /*1a610*/  S2R R10, SR_TID.X ;  /* 0x00000000000a7919 */ /* 0x001e240000002100 */
[----:B0-----:R-:W-:-:S04]  /*1a620*/  LOP3.LUT R10, R10, 0x3f, RZ, 0xc0, !PT ;  /* 0x0000003f0a0a7812 */ /* 0x001fc800078ec0ff */
[----:B------:R-:W-:Y:S01]  /*1a630*/  LOP3.LUT R0, R10, 0x10, RZ, 0x3c, !PT ;  /* 0x000000100a007812 */ /* 0x000fe200078e3cff */
[----:B------:R0:W-:Y:S04]  /*1a640*/  STL [R1+0x2508], R10 ;  /* 0x0025080a01007387 */ /* 0x0001e80000100800 */
[----:B---3--:R-:W-:Y:S04]  /*1a650*/  STL [R1+0x24b0], R27 ;  /* 0x0024b01b01007387 */ /* 0x008fe80000100800 */
[----:B0-----:R-:W3:Y:S04]  /*1a660*/  LDL.LU R10, [R1+0x560] ;  /* 0x00056000010a7983 */ /* 0x001ee80000300800 */
[----:B---3--:R0:W-:Y:S04]  /*1a670*/  STL [R1+0x250c], R10 ;  /* 0x00250c0a01007387 */ /* 0x0081e80000100800 */
[----:B0-----:R-:W3:Y:S04]  /*1a680*/  LDL.LU R10, [R1+0x59c] ;  /* 0x00059c00010a7983 */ /* 0x001ee80000300800 */
[----:B------:R-:W-:Y:S04]  /*1a690*/  STS.U8 [R2+UR4+0x30c0], R7 ;  /* 0x0030c00702007988 */ /* 0x000fe80008000004 */
[----:B------:R-:W-:Y:S04]  /*1a6a0*/  STS.U8 [R2+UR4+0x34c0], R8 ;  /* 0x0034c00802007988 */ /* 0x000fe80008000004 */
[----:B------:R-:W-:Y:S04]  /*1a6b0*/  STS.U8 [R2+UR4+0x3480], R9 ;  /* 0x0034800902007988 */ /* 0x000fe80008000004 */
[----:B------:R-:W-:Y:S04]  /*1a6c0*/  STS.U8 [R2+UR4+0x3880], R11 ;  /* 0x0038800b02007988 */ /* 0x000fe80008000004 */
[----:B------:R-:W-:Y:S04]  /*1a6d0*/  STS.U8 [R2+UR4+0x38c0], R12 ;  /* 0x0038c00c02007988 */ /* 0x000fe80008000004 */
[----:B------:R-:W-:Y:S04]  /*1a6e0*/  STS.U8 [R2+UR4+0x3cc0], R27 ;  /* 0x003cc01b02007988 */ /* 0x000fe80008000004 */
[----:B--2---:R-:W-:Y:S04]  /*1a6f0*/  STS.U8 [R2+UR4+0x3c80], R13 ;  /* 0x003c800d02007988 */ /* 0x004fe80008000004 */
[----:B---3--:R0:W-:Y:S04]  /*1a700*/  STL [R1+0x2510], R10 ;  /* 0x0025100a01007387 */ /* 0x0081e80000100800 */
[----:B0-----:R-:W2:Y:S04]  /*1a710*/  LDL.LU R10, [R1+0x5a0] ;  /* 0x0005a000010a7983 */ /* 0x001ea80000300800 */
        /* <DEDUP_REMOVED lines=34> */
[----:B----4-:R2:W-:Y:S04]  /*1a940*/  STS.U8 [R0+UR4+0x900], R12 ;  /* 0x0009000c00007988 */ /* 0x0105e80008000004 */
[----:B0-----:R-:W3:Y:S04]  /*1a950*/  LDL.LU R10, [R1+0x2508] ;  /* 0x00250800010a7983 */ /* 0x001ee80000300800 */
[----:B-1----:R-:W4:Y:S04]  /*1a960*/  LDL.LU R11, [R1+0x2504] ;  /* 0x00250400010b7983 */ /* 0x002f280000300800 */
[----:B--2---:R-:W2:Y:S04]  /*1a970*/  LDL.LU R12, [R1+0x2500] ;  /* 0x00250000010c7983 */ /* 0x004ea80000300800 */
[----:B------:R-:W-:Y:S04]  /*1a980*/  STS.U8 [R0+UR4+0x940], R13 ;  /* 0x0009400d00007988 */ /* 0x000fe80008000004 */
[----:B------:R-:W-:Y:S04]  /*1a990*/  STS.U8 [R0+UR4+0xd40], R27 ;  /* 0x000d401b00007988 */ /* 0x000fe80008000004 */
[----:B------:R-:W-:Y:S04]  /*1a9a0*/  STS.U8 [R0+UR4+0xd00], R28 ;  /* 0x000d001c00007988 */ /* 0x000fe80008000004 */
[----:B------:R0:W-:Y:S04]  /*1a9b0*/  STS.U8 [R0+UR4+0x1100], R15 ;  /* 0x0011000f00007988 */ /* 0x0001e80008000004 */
[----:B--2---:R-:W-:Y:S04]  /*1a9c0*/  STL [R1+0x24b8], R12 ;  /* 0x0024b80c01007387 */ /* 0x004fe80000100800 */
[----:B0-----:R-:W2:Y:S04]  /*1a9d0*/  LDL.LU R15, [R1+0x558] ;  /* 0x00055800010f7983 */ /* 0x001ea80000300800 */
[----:B--2---:R0:W-:Y:S04]  /*1a9e0*/  STL [R1+0x24f8], R15 ;  /* 0x0024f80f01007387 */ /* 0x0041e80000100800 */
[----:B0-----:R-:W2:Y:S04]  /*1a9f0*/  LDL.LU R15, [R1+0x594] ;  /* 0x00059400010f7983 */ /* 0x001ea80000300800 */
        /* <DEDUP_REMOVED lines=9> */
[----:B------:R3:W-:Y:S04]  /*1aa90*/  STS.U8 [R0+UR4+0x2540], R16 ;  /* 0x0025401000007988 */ /* 0x0007e80008000004 */
        /* <DEDUP_REMOVED lines=10> */
[----:B------:R-:W-:Y:S01]  /*1ab40*/  STS.U8 [R0+UR4+0x3940], R9 ;  /* 0x0039400900007988 */ /* 0x000fe20008000004 */
[----:B---3--:R-:W-:-:S03]  /*1ab50*/  LOP3.LUT R16, R10, 0x18, RZ, 0x3c, !PT ;  /* 0x000000180a107812 */ /* 0x008fc600078e3cff */
[----:B------:R-:W-:Y:S04]  /*1ab60*/  STS.U8 [R0+UR4+0x3d40], R12 ;  /* 0x003d400c00007988 */ /* 0x000fe80008000004 */
[----:B--2---:R0:W-:Y:S04]  /*1ab70*/  STL [R1+0x24fc], R15 ;  /* 0x0024fc0f01007387 */ /* 0x0041e80000100800 */
[----:B0-----:R-:W2:Y:S04]  /*1ab80*/  LDL.LU R15, [R1+0x598] ;  /* 0x00059800010f7983 */ /* 0x001ea80000300800 */
[----:B------:R-:W3:Y:S04]  /*1ab90*/  LDL.LU R6, [R1+0x554] ;  /* 0x0005540001067983 */ /* 0x000ee80000300800 */
        /* <DEDUP_REMOVED lines=20> */
[----:B----4-:R0:W-:Y:S04]  /*1ace0*/  STS.U8 [R0+UR4+0x3d00], R11 ;  /* 0x003d000b00007988 */ /* 0x0101e80008000004 */
[----:B------:R-:W4:Y:S04]  /*1acf0*/  LDL.LU R29, [R1+0x78] ;  /* 0x00007800011d7983 */ /* 0x000f280000300800 */
[----:B0-----:R-:W4:Y:S04]  /*1ad00*/  LDL.LU R0, [R1+0x74] ;  /* 0x0000740001007983 */ /* 0x001f280000300800 */
        /* <DEDUP_REMOVED lines=11> */
[----:B------:R2:W-:Y:S04]  /*1adc0*/  STS.U8 [R16+UR4+0x980], R9 ;  /* 0x0009800910007988 */ /* 0x0005e80008000004 */
[----:B------:R3:W-:Y:S04]  /*1add0*/  STS.U8 [R16+UR4+0x9c0], R10 ;  /* 0x0009c00a10007988 */ /* 0x0007e80008000004 */
[----:B0-----:R-:W4:Y:S04]  /*1ade0*/  LDL.LU R15, [R1+0x24f4] ;  /* 0x0024f400010f7983 */ /* 0x001f280000300800 */
[----:B-1----:R-:W4:Y:S04]  /*1adf0*/  LDL.LU R6, [R1+0x24f0] ;  /* 0x0024f00001067983 */ /* 0x002f280000300800 */
[----:B--2---:R-:W2:Y:S04]  /*1ae00*/  LDL.LU R9, [R1+0x24ec] ;  /* 0x0024ec0001097983 */ /* 0x004ea80000300800 */
[----:B---3--:R-:W3:Y:S04]  /*1ae10*/  LDL.LU R10, [R1+0x24e8] ;  /* 0x0024e800010a7983 */ /* 0x008ee80000300800 */
        /* <DEDUP_REMOVED lines=23> */
[----:B------:R1:W-:Y:S04]  /*1af90*/  STS.U8 [R16+UR4+0x39c0], R8 ;  /* 0x0039c00810007988 */ /* 0x0003e80008000004 */
[----:B0-----:R-:W4:Y:S04]  /*1afa0*/  LDL.LU R7, [R1+0x590] ;  /* 0x0005900001077983 */ /* 0x001f280000300800 */
[----:B-1----:R-:W4:Y:S04]  /*1afb0*/  LDL.LU R8, [R1+0x58c] ;  /* 0x00058c0001087983 */ /* 0x002f280000300800 */
        /* <DEDUP_REMOVED lines=10> */
[----:B------:R-:W4:Y:S01]  /*1b060*/  LDL.LU R4, [R1+0x1b8] ;  /* 0x0001b80001047983 */ /* 0x000f220000300800 */
[----:B------:R-:W-:-:S03]  /*1b070*/  LOP3.LUT R0, R6, 0x3f, RZ, 0xc0, !PT ;  /* 0x0000003f06007812 */ /* 0x000fc600078ec0ff */
[----:B------:R-:W4:Y:S04]  /*1b080*/  LDL.LU R6, [R1+0x1b4] ;  /* 0x0001b40001067983 */ /* 0x000f280000300800 */
[----:B---3--:R-:W-:Y:S04]  /*1b090*/  STS.U8 [R16+UR4+0x3dc0], R10 ;  /* 0x003dc00a10007988 */ /* 0x008fe80008000004 */
[----:B------:R0:W-:Y:S04]  /*1b0a0*/  STL [R1+0x24cc], R10 ;  /* 0x0024cc0a01007387 */ /* 0x0001e80000100800 */
[----:B--2---:R1:W-:Y:S04]  /*1b0b0*/  STS.U8 [R16+UR4+0x3d80], R9 ;  /* 0x003d800910007988 */ /* 0x0043e80008000004 */
[----:B0-----:R-:W2:Y:S04]  /*1b0c0*/  LDL.LU R10, [R1+0x54c] ;  /* 0x00054c00010a7983 */ /* 0x001ea80000300800 */
[----:B------:R-:W3:Y:S04]  /*1b0d0*/  LDL.LU R24, [R1+0x178] ;  /* 0x0001780001187983 */ /* 0x000ee80000300800 */
[----:B------:R-:W3:Y:S04]  /*1b0e0*/  LDL.LU R23, [R1+0x174] ;  /* 0x0001740001177983 */ /* 0x000ee80000300800 */
[----:B------:R-:W3:Y:S04]  /*1b0f0*/  LDL.LU R21, [R1+0x138] ;  /* 0x0001380001157983 */ /* 0x000ee80000300800 */
[----:B------:R-:W3:Y:S04]  /*1b100*/  LDL.LU R19, [R1+0x134] ;  /* 0x0001340001137983 */ /* 0x000ee80000300800 */
[----:B------:R-:W3:Y:S04]  /*1b110*/  LDL.LU R17, [R1+0xf8] ;  /* 0x0000f80001117983 */ /* 0x000ee80000300800 */
[----:B-1----:R-:W3:Y:S04]  /*1b120*/  LDL.LU R16, [R1+0xf4] ;  /* 0x0000f40001107983 */ /* 0x002ee80000300800 */
[----:B------:R-:W3:Y:S04]  /*1b130*/  LDL.LU R18, [R1+0xa8] ;  /* 0x0000a80001127983 */ /* 0x000ee80000300800 */
[----:B------:R-:W3:Y:S04]  /*1b140*/  LDL.LU R20, [R1+0xa4] ;  /* 0x0000a40001147983 */ /* 0x000ee80000300800 */
[----:B------:R-:W3:Y:S04]  /*1b150*/  LDL.LU R22, [R1+0x58] ;  /* 0x0000580001167983 */ /* 0x000ee80000300800 */
[----:B------:R-:W3:Y:S04]  /*1b160*/  LDL.LU R29, [R1+0x54] ;  /* 0x00005400011d7983 */ /* 0x000ee80000300800 */
[----:B------:R0:W-:Y:S04]  /*1b170*/  STL [R1+0x24d0], R9 ;  /* 0x0024d00901007387 */ /* 0x0001e80000100800 */
[----:B0-----:R-:W2:Y:S01]  /*1b180*/  LDL.LU R9, [R1+0x550] ;  /* 0x0005500001097983 */ /* 0x001ea20000300800 */
[----:B------:R-:W-:-:S05]  /*1b190*/  LOP3.LUT R5, R0, 0x20, RZ, 0x3c, !PT ;  /* 0x0000002000057812 */ /* 0x000fca00078e3cff */
[----:B----4-:R0:W-:Y:S04]  /*1b1a0*/  STS.U8 [R5+UR4+0x200], R7 ;  /* 0x0002000705007988 */ /* 0x0101e80008000004 */
[----:B------:R1:W-:Y:S04]  /*1b1b0*/  STS.U8 [R5+UR4+0x240], R8 ;  /* 0x0002400805007988 */ /* 0x0003e80008000004 */
[----:B0-----:R-:W4:Y:S04]  /*1b1c0*/  LDL.LU R7, [R1+0x24e4] ;  /* 0x0024e40001077983 */ /* 0x001f280000300800 */
[----:B-1----:R-:W4:Y:S04]  /*1b1d0*/  LDL.LU R8, [R1+0x24e0] ;  /* 0x0024e00001087983 */ /* 0x002f280000300800 */
[----:B--2---:R-:W-:Y:S04]  /*1b1e0*/  STS.U8 [R5+UR4+0x640], R9 ;  /* 0x0006400905007988 */ /* 0x004fe80008000004 */
        /* <DEDUP_REMOVED lines=10> */
[----:B------:R1:W-:Y:S04]  /*1b290*/  STS.U8 [R5+UR4+0x1a40], R3 ;  /* 0x001a400305007988 */ /* 0x0003e80008000004 */
[----:B------:R2:W-:Y:S04]  /*1b2a0*/  STS.U8 [R5+UR4+0x1e40], R4 ;  /* 0x001e400405007988 */ /* 0x0005e80008000004 */
[----:B------:R3:W-:Y:S04]  /*1b2b0*/  STS.U8 [R5+UR4+0x1e00], R6 ;  /* 0x001e000605007988 */ /* 0x0007e80008000004 */
[----:B0-----:R-:W4:Y:S04]  /*1b2c0*/  LDL.LU R26, [R1+0x50] ;  /* 0x00005000011a7983 */ /* 0x001f280000300800 */
[----:B-1----:R-:W4:Y:S04]  /*1b2d0*/  LDL.LU R3, [R1+0x4c] ;  /* 0x00004c0001037983 */ /* 0x002f280000300800 */
[----:B--2---:R-:W2:Y:S04]  /*1b2e0*/  LDL.LU R4, [R1+0x3c] ;  /* 0x00003c0001047983 */ /* 0x004ea80000300800 */
[----:B---3--:R-:W3:Y:S04]  /*1b2f0*/  LDL.LU R6, [R1+0x24] ;  /* 0x0000240001067983 */ /* 0x008ee80000300800 */
[----:B------:R-:W3:Y:S04]  /*1b300*/  LDL.LU R9, [R1+0x588] ;  /* 0x0005880001097983 */ /* 0x000ee80000300800 */
[----:B------:R-:W3:Y:S04]  /*1b310*/  LDL.LU R10, [R1+0x584] ;  /* 0x00058400010a7983 */ /* 0x000ee80000300800 */
[----:B------:R0:W-:Y:S04]  /*1b320*/  STS.U8 [R5+UR4+0x2200], R24 ;  /* 0x0022001805007988 */ /* 0x0001e80008000004 */
[----:B------:R-:W3:Y:S04]  /*1b330*/  LDL.LU R11, [R1+0x548] ;  /* 0x00054800010b7983 */ /* 0x000ee80000300800 */
[----:B------:R-:W-:Y:S04]  /*1b340*/  STS.U8 [R5+UR4+0x2240], R23 ;  /* 0x0022401705007988 */ /* 0x000fe80008000004 */
[----:B------:R-:W3:Y:S04]  /*1b350*/  LDL.LU R12, [R1+0x544] ;  /* 0x00054400010c7983 */ /* 0x000ee80000300800 */
[----:B------:R-:W-:Y:S04]  /*1b360*/  STS.U8 [R5+UR4+0x2640], R21 ;  /* 0x0026401505007988 */ /* 0x000fe80008000004 */
[----:B------:R-:W3:Y:S04]  /*1b370*/  LDL.LU R13, [R1+0x504] ;  /* 0x00050400010d7983 */ /* 0x000ee80000300800 */
[----:B------:R-:W-:Y:S04]  /*1b380*/  STS.U8 [R5+UR4+0x2600], R19 ;  /* 0x0026001305007988 */ /* 0x000fe80008000004 */
[----:B------:R-:W3:Y:S04]  /*1b390*/  LDL.LU R27, [R1+0x500] ;  /* 0x00050000011b7983 */ /* 0x000ee80000300800 */
[----:B------:R-:W-:Y:S04]  /*1b3a0*/  STS.U8 [R5+UR4+0x2a00], R17 ;  /* 0x002a001105007988 */ /* 0x000fe80008000004 */
        /* <DEDUP_REMOVED lines=8> */
[----:B0-----:R-:W3:Y:S04]  /*1b430*/  LDL.LU R24, [R1+0x350] ;  /* 0x0003500001187983 */ /* 0x001ee80000300800 */
[----:B------:R0:W-:Y:S04]  /*1b440*/  STS.U8 [R5+UR4+0x3240], R29 ;  /* 0x0032401d05007988 */ /* 0x0001e80008000004 */
[----:B-1----:R-:W3:Y:S04]  /*1b450*/  LDL.LU R16, [R1+0x34c] ;  /* 0x00034c0001107983 */ /* 0x002ee80000300800 */
[----:B0-----:R-:W3:Y:S04]  /*1b460*/  LDL.LU R29, [R1+0x310] ;  /* 0x00031000011d7983 */ /* 0x001ee80000300800 */
        /* <DEDUP_REMOVED lines=8> */
[----:B------:R-:W-:Y:S04]  /*1b4f0*/  STS.U8 [R5+UR4+0x3600], R3 ;  /* 0x0036000305007988 */ /* 0x000fe80008000004 */
[----:B--2---:R-:W-:Y:S04]  /*1b500*/  STS.U8 [R5+UR4+0x3a00], R4 ;  /* 0x003a000405007988 */ /* 0x004fe80008000004 */
[----:B---3--:R1:W-:Y:S04]  /*1b510*/  STS.U8 [R5+UR4+0x3a40], R6 ;  /* 0x003a400605007988 */ /* 0x0083e80008000004 */
[----:B0-----:R-:W2:Y:S04]  /*1b520*/  LDL.LU R26, [R1+0xf0] ;  /* 0x0000f000011a7983 */ /* 0x001ea80000300800 */
[----:B-1----:R-:W3:Y:S01]  /*1b530*/  LDL.LU R6, [R1+0xec] ;  /* 0x0000ec0001067983 */ /* 0x002ee20000300800 */
[----:B------:R-:W-:-:S03]  /*1b540*/  LOP3.LUT R0, R0, 0x28, RZ, 0x3c, !PT ;  /* 0x0000002800007812 */ /* 0x000fc600078e3cff */
[----:B------:R-:W-:Y:S04]  /*1b550*/  STS.U8 [R5+UR4+0x3e40], R8 ;  /* 0x003e400805007988 */ /* 0x000fe80008000004 */
[----:B------:R0:W-:Y:S04]  /*1b560*/  STS.U8 [R5+UR4+0x3e00], R7 ;  /* 0x003e000705007988 */ /* 0x0001e80008000004 */
[----:B------:R-:W4:Y:S04]  /*1b570*/  LDL.LU R3, [R1+0x80] ;  /* 0x0000800001037983 */ /* 0x000f280000300800 */
        /* <DEDUP_REMOVED lines=12> */
[----:B------:R-:W4:Y:S04]  /*1b640*/  LDL.LU R4, [R1+0x5c] ;  /* 0x00005c0001047983 */ /* 0x000f280000300800 */
[----:B0-----:R-:W4:Y:S04]  /*1b650*/  LDL.LU R5, [R1+0x24dc] ;  /* 0x0024dc0001057983 */ /* 0x001f280000300800 */
[----:B------:R0:W-:Y:S04]  /*1b660*/  STS.U8 [R0+UR4+0x1a80], R29 ;  /* 0x001a801d00007988 */ /* 0x0001e80008000004 */
[----:B------:R1:W-:Y:S04]  /*1b670*/  STS.U8 [R0+UR4+0x1ac0], R18 ;  /* 0x001ac01200007988 */ /* 0x0003e80008000004 */
[----:B------:R1:W-:Y:S04]  /*1b680*/  STS.U8 [R0+UR4+0x1ec0], R20 ;  /* 0x001ec01400007988 */ /* 0x0003e80008000004 */
[----:B------:R1:W-:Y:S04]  /*1b690*/  STS.U8 [R0+UR4+0x1e80], R22 ;  /* 0x001e801600007988 */ /* 0x0003e80008000004 */
[----:B------:R-:W-:Y:S04]  /*1b6a0*/  STS.U8 [R0+UR4+0x2280], R23 ;  /* 0x0022801700007988 */ /* 0x000fe80008000004 */
[----:B------:R-:W-:Y:S04]  /*1b6b0*/  STS.U8 [R0+UR4+0x22c0], R21 ;  /* 0x0022c01500007988 */ /* 0x000fe80008000004 */
[----:B------:R-:W-:Y:S04]  /*1b6c0*/  STS.U8 [R0+UR4+0x26c0], R19 ;  /* 0x0026c01300007988 */ /* 0x000fe80008000004 */
[----:B------:R-:W-:Y:S04]  /*1b6d0*/  STS.U8 [R0+UR4+0x2680], R17 ;  /* 0x0026801100007988 */ /* 0x000fe80008000004 */
[----:B0-----:R-:W4:Y:S04]  /*1b6e0*/  LDL.LU R29, [R1+0x34] ;  /* 0x00003400011d7983 */ /* 0x001f280000300800 */
[----:B------:R-:W4:Y:S04]  /*1b6f0*/  LDL.LU R16, [R1+0x30] ;  /* 0x0000300001107983 */ /* 0x000f280000300800 */
[----:B-1----:R-:W4:Y:S04]  /*1b700*/  LDL.LU R18, [R1+0x2c] ;  /* 0x00002c0001127983 */ /* 0x002f280000300800 */
[----:B------:R-:W4:Y:S04]  /*1b710*/  LDL.LU R20, [R1+0x28] ;  /* 0x0000280001147983 */ /* 0x000f280000300800 */
[----:B------:R-:W4:Y:S04]  /*1b720*/  LDL.LU R22, [R1+0x20] ;  /* 0x0000200001167983 */ /* 0x000f280000300800 */
[----:B--2---:R-:W-:Y:S04]  /*1b730*/  STS.U8 [R0+UR4+0x2a80], R26 ;  /* 0x002a801a00007988 */ /* 0x004fe80008000004 */
[----:B---3--:R0:W-:Y:S04]  /*1b740*/  STS.U8 [R0+UR4+0x2ac0], R6 ;  /* 0x002ac00600007988 */ /* 0x0081e80008000004 */
        /* <DEDUP_REMOVED lines=16> */
[----:B------:R1:W-:Y:S04]  /*1b850*/  STS.U8 [R0+UR4+0x2e80], R4 ;  /* 0x002e800400007988 */ /* 0x0003e80008000004 */
[----:B------:R1:W-:Y:S04]  /*1b860*/  STS.U8 [R0+UR4+0x3280], R29 ;  /* 0x0032801d00007988 */ /* 0x0003e80008000004 */
[----:B0-----:R-:W4:Y:S04]  /*1b870*/  LDL.LU R3, [R1+0x1a8] ;  /* 0x0001a80001037983 */ /* 0x001f280000300800 */
[----:B------:R0:W-:Y:S04]  /*1b880*/  STS.U8 [R0+UR4+0x32c0], R16 ;  /* 0x0032c01000007988 */ /* 0x0001e80008000004 */
[----:B-1----:R-:W4:Y:S04]  /*1b890*/  LDL.LU R4, [R1+0x1a4] ;  /* 0x0001a40001047983 */ /* 0x002f280000300800 */
[----:B------:R1:W-:Y:S04]  /*1b8a0*/  STS.U8 [R0+UR4+0x36c0], R18 ;  /* 0x0036c01200007988 */ /* 0x0003e80008000004 */
[----:B------:R1:W-:Y:S04]  /*1b8b0*/  STS.U8 [R0+UR4+0x3680], R20 ;  /* 0x0036801400007988 */ /* 0x0003e80008000004 */
[----:B------:R-:W4:Y:S04]  /*1b8c0*/  LDL.LU R29, [R1+0x168] ;  /* 0x00016800011d7983 */ /* 0x000f280000300800 */
[----:B------:R-:W4:Y:S04]  /*1b8d0*/  LDL.LU R17, [R1+0x164] ;  /* 0x0001640001117983 */ /* 0x000f280000300800 */
[----:B0-----:R-:W4:Y:S04]  /*1b8e0*/  LDL.LU R16, [R1+0x128] ;  /* 0x0001280001107983 */ /* 0x001f280000300800 */
[----:B------:R0:W-:Y:S04]  /*1b8f0*/  STS.U8 [R0+UR4+0x3a80], R22 ;  /* 0x003a801600007988 */ /* 0x0001e80008000004 */
[----:B-1----:R-:W4:Y:S04]  /*1b900*/  LDL.LU R18, [R1+0x124] ;  /* 0x0001240001127983 */ /* 0x002f280000300800 */
[----:B------:R-:W4:Y:S04]  /*1b910*/  LDL.LU R20, [R1+0xe8] ;  /* 0x0000e80001147983 */ /* 0x000f280000300800 */
[----:B0-----:R-:W4:Y:S04]  /*1b920*/  LDL.LU R22, [R1+0xe4] ;  /* 0x0000e40001167983 */ /* 0x001f280000300800 */
[----:B--2---:R0:W-:Y:S04]  /*1b930*/  STS.U8 [R0+UR4+0x3ac0], R6 ;  /* 0x003ac00600007988 */ /* 0x0041e80008000004 */
[----:B0-----:R-:W2:Y:S01]  /*1b940*/  LDL.LU R6, [R1+0x24d8] ;  /* 0x0024d80001067983 */ /* 0x001ea20000300800 */
[----:B------:R-:W-:-:S03]  /*1b950*/  LOP3.LUT R11, R15, 0x30, RZ, 0x3c, !PT ;  /* 0x000000300f0b7812 */ /* 0x000fc600078e3cff */
[----:B--2---:R-:W-:Y:S04]  /*1b960*/  STS.U8 [R0+UR4+0x3ec0], R6 ;  /* 0x003ec00600007988 */ /* 0x004fe80008000004 */
[----:B------:R0:W-:Y:S04]  /*1b970*/  STS.U8 [R0+UR4+0x3e80], R5 ;  /* 0x003e800500007988 */ /* 0x0001e80008000004 */
[----:B---3--:R-:W-:Y:S04]  /*1b980*/  STS.U8 [R11+UR4+0x300], R9 ;  /* 0x000300090b007988 */ /* 0x008fe80008000004 */
        /* <DEDUP_REMOVED lines=12> */
[----:B0-----:R-:W2:Y:S04]  /*1ba50*/  LDL.LU R0, [R1+0x24d4] ;  /* 0x0024d40001007983 */ /* 0x001ea80000300800 */
[----:B----4-:R0:W-:Y:S04]  /*1ba60*/  STS.U8 [R11+UR4+0x1b40], R26 ;  /* 0x001b401a0b007988 */ /* 0x0101e80008000004 */
[----:B------:R1:W-:Y:S04]  /*1ba70*/  STS.U8 [R11+UR4+0x1f40], R3 ;  /* 0x001f40030b007988 */ /* 0x0003e80008000004 */
[----:B------:R3:W-:Y:S04]  /*1ba80*/  STS.U8 [R11+UR4+0x1f00], R4 ;  /* 0x001f00040b007988 */ /* 0x0007e80008000004 */
[----:B------:R4:W-:Y:S04]  /*1ba90*/  STS.U8 [R11+UR4+0x2300], R29 ;  /* 0x0023001d0b007988 */ /* 0x0009e80008000004 */
[----:B0-----:R-:W2:Y:S04]  /*1baa0*/  LDL.LU R26, [R1+0x38] ;  /* 0x00003800011a7983 */ /* 0x001ea80000300800 */
[----:B------:R-:W2:Y:S04]  /*1bab0*/  LDL.LU R9, [R1+0x10] ;  /* 0x0000100001097983 */ /* 0x000ea80000300800 */
[----:B------:R-:W2:Y:S04]  /*1bac0*/  LDL.LU R10, [R1+0xc] ;  /* 0x00000c00010a7983 */ /* 0x000ea80000300800 */
[----:B-1----:R-:W2:Y:S04]  /*1bad0*/  LDL.LU R3, [R1+0x8] ;  /* 0x0000080001037983 */ /* 0x002ea80000300800 */
[----:B---3--:R-:W3:Y:S04]  /*1bae0*/  LDL.LU R4, [R1+0x4] ;  /* 0x0000040001047983 */ /* 0x008ee80000300800 */
[----:B----4-:R-:W4:Y:S04]  /*1baf0*/  LDL.LU R29, [R1] ;  /* 0x00000000011d7983 */ /* 0x010f280000300800 */
        /* <DEDUP_REMOVED lines=10> */
[----:B------:R0:W-:Y:S04]  /*1bba0*/  STS.U8 [R11+UR4+0x2340], R17 ;  /* 0x002340110b007988 */ /* 0x0001e80008000004 */
[----:B------:R-:W4:Y:S04]  /*1bbb0*/  LDL.LU R19, [R1+0x340] ;  /* 0x0003400001137983 */ /* 0x000f280000300800 */
[----:B------:R1:W-:Y:S04]  /*1bbc0*/  STS.U8 [R11+UR4+0x2740], R16 ;  /* 0x002740100b007988 */ /* 0x0003e80008000004 */
[----:B------:R1:W-:Y:S04]  /*1bbd0*/  STS.U8 [R11+UR4+0x2700], R18 ;  /* 0x002700120b007988 */ /* 0x0003e80008000004 */
        /* <DEDUP_REMOVED lines=8> */
[----:B--2---:R0:W-:Y:S04]  /*1bc60*/  STS.U8 [R11+UR4+0x2f40], R26 ;  /* 0x002f401a0b007988 */ /* 0x0041e80008000004 */
[----:B------:R1:W-:Y:S04]  /*1bc70*/  STS.U8 [R11+UR4+0x2f00], R0 ;  /* 0x002f00000b007988 */ /* 0x0003e80008000004 */
[----:B------:R2:W-:Y:S04]  /*1bc80*/  STS.U8 [R11+UR4+0x3300], R9 ;  /* 0x003300090b007988 */ /* 0x0005e80008000004 */
[----:B------:R2:W-:Y:S04]  /*1bc90*/  STS.U8 [R11+UR4+0x3340], R10 ;  /* 0x0033400a0b007988 */ /* 0x0005e80008000004 */
[----:B------:R2:W-:Y:S04]  /*1bca0*/  STS.U8 [R11+UR4+0x3740], R3 ;  /* 0x003740030b007988 */ /* 0x0005e80008000004 */
[----:B---3--:R3:W-:Y:S04]  /*1bcb0*/  STS.U8 [R11+UR4+0x3700], R4 ;  /* 0x003700040b007988 */ /* 0x0087e80008000004 */
[----:B0-----:R-:W4:Y:S04]  /*1bcc0*/  LDL.LU R26, [R1+0x120] ;  /* 0x00012000011a7983 */ /* 0x001f280000300800 */
[----:B-1----:R-:W4:Y:S04]  /*1bcd0*/  LDL.LU R0, [R1+0x11c] ;  /* 0x00011c0001007983 */ /* 0x002f280000300800 */
[----:B--2---:R-:W2:Y:S04]  /*1bce0*/  LDL.LU R9, [R1+0x24d0] ;  /* 0x0024d00001097983 */ /* 0x004ea80000300800 */
[----:B------:R-:W2:Y:S04]  /*1bcf0*/  LDL.LU R10, [R1+0x24cc] ;  /* 0x0024cc00010a7983 */ /* 0x000ea80000300800 */
[----:B------:R-:W2:Y:S04]  /*1bd00*/  LDL.LU R3, [R1+0x24c8] ;  /* 0x0024c80001037983 */ /* 0x000ea80000300800 */
[----:B---3--:R-:W3:Y:S04]  /*1bd10*/  LDL.LU R4, [R1+0x24c4] ;  /* 0x0024c40001047983 */ /* 0x008ee80000300800 */
[----:B----4-:R0:W-:Y:S04]  /*1bd20*/  STS.U8 [R11+UR4+0x3b00], R29 ;  /* 0x003b001d0b007988 */ /* 0x0101e80008000004 */
[----:B0-----:R-:W4:Y:S01]  /*1bd30*/  LDL.LU R29, [R1+0x24c0] ;  /* 0x0024c000011d7983 */ /* 0x001f220000300800 */
[----:B------:R-:W-:-:S03]  /*1bd40*/  LOP3.LUT R15, R15, 0x38, RZ, 0x3c, !PT ;  /* 0x000000380f0f7812 */ /* 0x000fc600078e3cff */
[----:B----4-:R-:W-:Y:S04]  /*1bd50*/  STS.U8 [R11+UR4+0x3b40], R29 ;  /* 0x003b401d0b007988 */ /* 0x010fe80008000004 */
[----:B---3--:R0:W-:Y:S04]  /*1bd60*/  STS.U8 [R11+UR4+0x3f40], R4 ;  /* 0x003f40040b007988 */ /* 0x0081e80008000004 */
[----:B0-----:R-:W3:Y:S04]  /*1bd70*/  LDL.LU R4, [R1+0x160] ;  /* 0x0001600001047983 */ /* 0x001ee80000300800 */
[----:B--2---:R0:W-:Y:S04]  /*1bd80*/  STS.U8 [R11+UR4+0x3f00], R3 ;  /* 0x003f00030b007988 */ /* 0x0041e80008000004 */
[----:B------:R1:W-:Y:S04]  /*1bd90*/  STS.U8 [R15+UR4+0x380], R12 ;  /* 0x0003800c0f007988 */ /* 0x0003e80008000004 */
[----:B------:R2:W-:Y:S04]  /*1bda0*/  STS.U8 [R15+UR4+0x3c0], R13 ;  /* 0x0003c00d0f007988 */ /* 0x0005e80008000004 */
[----:B------:R4:W-:Y:S04]  /*1bdb0*/  STS.U8 [R15+UR4+0x7c0], R27 ;  /* 0x0007c01b0f007988 */ /* 0x0009e80008000004 */
[----:B------:R4:W-:Y:S04]  /*1bdc0*/  STS.U8 [R15+UR4+0x780], R28 ;  /* 0x0007801c0f007988 */ /* 0x0009e80008000004 */
[----:B------:R4:W-:Y:S04]  /*1bdd0*/  STS.U8 [R15+UR4+0xb80], R2 ;  /* 0x000b80020f007988 */ /* 0x0009e80008000004 */
[----:B------:R4:W-:Y:S04]  /*1bde0*/  STS.U8 [R15+UR4+0xbc0], R14 ;  /* 0x000bc00e0f007988 */ /* 0x0009e80008000004 */
[----:B0-----:R-:W3:Y:S04]  /*1bdf0*/  LDL.LU R11, [R1+0x24bc] ;  /* 0x0024bc00010b7983 */ /* 0x001ee80000300800 */
[----:B-1----:R-:W3:Y:S04]  /*1be00*/  LDL.LU R12, [R1+0x24b8] ;  /* 0x0024b800010c7983 */ /* 0x002ee80000300800 */
[----:B--2---:R-:W2:Y:S04]  /*1be10*/  LDL.LU R13, [R1+0x24b4] ;  /* 0x0024b400010d7983 */ /* 0x004ea80000300800 */
[----:B----4-:R-:W4:Y:S04]  /*1be20*/  LDL.LU R27, [R1+0x24b0] ;  /* 0x0024b000011b7983 */ /* 0x010f280000300800 */
[----:B------:R-:W2:Y:S04]  /*1be30*/  LDL.LU R28, [R1+0x24ac] ;  /* 0x0024ac00011c7983 */ /* 0x000ea80000300800 */
[----:B------:R-:W4:Y:S04]  /*1be40*/  LDL.LU R2, [R1+0x24a8] ;  /* 0x0024a80001027983 */ /* 0x000f280000300800 */
[----:B------:R0:W-:Y:S04]  /*1be50*/  STS.U8 [R15+UR4+0xfc0], R25 ;  /* 0x000fc0190f007988 */ /* 0x0001e80008000004 */
[----:B------:R-:W2:Y:S04]  /*1be60*/  LDL.LU R14, [R1+0x24a4] ;  /* 0x0024a400010e7983 */ /* 0x000ea80000300800 */
[----:B------:R1:W-:Y:S04]  /*1be70*/  STS.U8 [R15+UR4+0xf80], R24 ;  /* 0x000f80180f007988 */ /* 0x0003e80008000004 */
[----:B------:R1:W-:Y:S04]  /*1be80*/  STS.U8 [R15+UR4+0x1380], R23 ;  /* 0x001380170f007988 */ /* 0x0003e80008000004 */
[----:B------:R1:W-:Y:S04]  /*1be90*/  STS.U8 [R15+UR4+0x13c0], R21 ;  /* 0x0013c0150f007988 */ /* 0x0003e80008000004 */
[----:B------:R1:W-:Y:S04]  /*1bea0*/  STS.U8 [R15+UR4+0x17c0], R19 ;  /* 0x0017c0130f007988 */ /* 0x0003e80008000004 */
[----:B------:R1:W-:Y:S04]  /*1beb0*/  STS.U8 [R15+UR4+0x1780], R17 ;  /* 0x001780110f007988 */ /* 0x0003e80008000004 */
[----:B0-----:R-:W4:Y:S04]  /*1bec0*/  LDL.LU R25, [R1+0x24a0] ;  /* 0x0024a00001197983 */ /* 0x001f280000300800 */
[----:B-1----:R-:W2:Y:S04]  /*1bed0*/  LDL.LU R24, [R1+0x249c] ;  /* 0x00249c0001187983 */ /* 0x002ea80000300800 */
[----:B------:R-:W4:Y:S04]  /*1bee0*/  LDL.LU R23, [R1+0x2498] ;  /* 0x0024980001177983 */ /* 0x000f280000300800 */
[----:B------:R0:W-:Y:S04]  /*1bef0*/  STS.U8 [R15+UR4+0x1b80], R16 ;  /* 0x001b80100f007988 */ /* 0x0001e80008000004 */
[----:B------:R-:W2:Y:S04]  /*1bf00*/  LDL.LU R21, [R1+0x2494] ;  /* 0x0024940001157983 */ /* 0x000ea80000300800 */
[----:B------:R-:W4:Y:S04]  /*1bf10*/  LDL.LU R19, [R1+0x2490] ;  /* 0x0024900001137983 */ /* 0x000f280000300800 */
[----:B------:R-:W2:Y:S04]  /*1bf20*/  LDL.LU R17, [R1+0x248c] ;  /* 0x00248c0001117983 */ /* 0x000ea80000300800 */
[----:B------:R1:W-:Y:S04]  /*1bf30*/  STS.U8 [R15+UR4+0x1bc0], R18 ;  /* 0x001bc0120f007988 */ /* 0x0003e80008000004 */
[----:B------:R1:W-:Y:S04]  /*1bf40*/  STS.U8 [R15+UR4+0x1fc0], R20 ;  /* 0x001fc0140f007988 */ /* 0x0003e80008000004 */
[----:B------:R1:W-:Y:S04]  /*1bf50*/  STS.U8 [R15+UR4+0x1f80], R22 ;  /* 0x001f80160f007988 */ /* 0x0003e80008000004 */
[----:B0-----:R-:W4:Y:S04]  /*1bf60*/  LDL.LU R16, [R1+0x2488] ;  /* 0x0024880001107983 */ /* 0x001f280000300800 */
[----:B-1----:R-:W2:Y:S04]  /*1bf70*/  LDL.LU R18, [R1+0x2484] ;  /* 0x0024840001127983 */ /* 0x002ea80000300800 */
[----:B------:R-:W4:Y:S04]  /*1bf80*/  LDL.LU R20, [R1+0x2480] ;  /* 0x0024800001147983 */ /* 0x000f280000300800 */
[----:B------:R-:W2:Y:S04]  /*1bf90*/  LDL.LU R22, [R1+0x247c] ;  /* 0x00247c0001167983 */ /* 0x000ea80000300800 */
[----:B---3--:R0:W-:Y:S04]  /*1bfa0*/  STS.U8 [R15+UR4+0x2380], R4 ;  /* 0x002380040f007988 */ /* 0x0081e80008000004 */
[----:B------:R1:W-:Y:S04]  /*1bfb0*/  STS.U8 [R15+UR4+0x23c0], R5 ;  /* 0x0023c0050f007988 */ /* 0x0003e80008000004 */
[----:B------:R3:W-:Y:S04]  /*1bfc0*/  STS.U8 [R15+UR4+0x27c0], R26 ;  /* 0x0027c01a0f007988 */ /* 0x0007e80008000004 */
[----:B------:R3:W-:Y:S04]  /*1bfd0*/  STS.U8 [R15+UR4+0x2780], R0 ;  /* 0x002780000f007988 */ /* 0x0007e80008000004 */
[----:B0-----:R-:W4:Y:S04]  /*1bfe0*/  LDL R4, [R1+0xb14] ;  /* 0x000b140001047983 */ /* 0x001f280000100800 */
[----:B-1----:R-:W4:Y:S04]  /*1bff0*/  LDL R5, [R1+0xb10] ;  /* 0x000b100001057983 */ /* 0x002f280000100800 */
[----:B---3--:R-:W3:Y:S04]  /*1c000*/  LDL.LU R26, [R1+0x2478] ;  /* 0x00247800011a7983 */ /* 0x008ee80000300800 */
[----:B------:R-:W2:Y:S04]  /*1c010*/  LDL.LU R0, [R1+0x2474] ;  /* 0x0024740001007983 */ /* 0x000ea80000300800 */
[----:B--2---:R0:W-:Y:S04]  /*1c020*/  STS.U8 [R15+UR4+0x2b80], R0 ;  /* 0x002b80000f007988 */ /* 0x0041e80008000004 */
[----:B0-----:R-:W2:Y:S04]  /*1c030*/  LDL.LU R0, [R1+0x2470] ;  /* 0x0024700001007983 */ /* 0x001ea80000300800 */
[----:B---3--:R-:W-:Y:S04]  /*1c040*/  STS.U8 [R15+UR4+0x2bc0], R26 ;  /* 0x002bc01a0f007988 */ /* 0x008fe80008000004 */
[----:B------:R-:W-:Y:S04]  /*1c050*/  STS.U8 [R15+UR4+0x2fc0], R22 ;  /* 0x002fc0160f007988 */ /* 0x000fe80008000004 */
        /* <DEDUP_REMOVED lines=9> */
[----:B0-----:R-:W3:Y:S01]  /*1c0f0*/  LDL.LU R15, [R1+0x246c] ;  /* 0x00246c00010f7983 */ /* 0x001ee20000300800 */
[----:B------:R-:W-:Y:S01]  /*1c100*/  BAR.SYNC.DEFER_BLOCKING 0x0 ;  /* 0x0000000000007b1d */ /* 0x000fe20000010000 */
[----:B--2---:R-:W-:-:S06]  /*1c110*/  PRMT R0, RZ, 0x7610, R0 ;  /* 0x00007610ff007816 */ /* 0x004fcc0000000000 */
[----:B------:R-:W2:Y:S04]  /*1c120*/  @!P1 LDG.E.U8 R0, desc[UR32][R4.64] ;  /* 0x0000002004009981 */ /* 0x000ea8000c1e1100 */
[----:B--2---:R0:W-:Y:S04]  /*1c130*/  STL [R1+0x1cc], R0 ;  /* 0x0001cc0001007387 */ /* 0x0041e80000100800 */
[----:B0-----:R-:W2:Y:S04]  /*1c140*/  LDL.LU R0, [R1+0x2468] ;  /* 0x0024680001007983 */ /* 0x001ea80000300800 */
[----:B------:R-:W4:Y:S04]  /*1c150*/  LDL R4, [R1+0xb18] ;  /* 0x000b180001047983 */ /* 0x000f280000100800 */
[----:B------:R-:W4:Y:S01]  /*1c160*/  LDL R5, [R1+0xb1c] ;  /* 0x000b1c0001057983 */ /* 0x000f220000100800 */
[----:B------:R-:W-:-:S02]  /*1c170*/  PRMT R2, RZ, 0x7610, R2 ;  /* 0x00007610ff027816 */ /* 0x000fc40000000002 */
[----:B----4-:R-:W-:-:S04]  /*1c180*/  @!P0 LOP3.LUT R5, R5, R4, RZ, 0x3c, !PT ;  /* 0x0000000405058212 */ /* 0x010fc800078e3cff */
[----:B------:R-:W-:-:S04]  /*1c190*/  @!P0 LOP3.LUT R4, R5, R4, RZ, 0x3c, !PT ;  /* 0x0000000405048212 */ /* 0x000fc800078e3cff */
[----:B------:R-:W-:-:S05]  /*1c1a0*/  @!P0 LOP3.LUT R5, R5, R4, RZ, 0x3c, !PT ;  /* 0x0000000405058212 */ /* 0x000fca00078e3cff */
[----:B------:R0:W4:Y:S04]  /*1c1b0*/  @!P0 LDG.E.U8 R2, desc[UR32][R4.64] ;  /* 0x0000002004028981 */ /* 0x000128000c1e1100 */
[----:B------:R-:W0:Y:S04]  /*1c1c0*/  LDL R4, [R1+0x77c] ;  /* 0x00077c0001047983 */ /* 0x000e280000100800 */
[----:B------:R-:W0:Y:S01]  /*1c1d0*/  LDL R5, [R1+0xafc] ;  /* 0x000afc0001057983 */ /* 0x000e220000100800 */
[----:B--2---:R-:W-:Y:S02]  /*1c1e0*/  PRMT R0, RZ, 0x7610, R0 ;  /* 0x00007610ff007816 */ /* 0x004fe40000000000 */
[----:B0-----:R-:W-:-:S04]  /*1c1f0*/  @!P0 LOP3.LUT R5, R5, R4, RZ, 0x3c, !PT ;  /* 0x0000000405058212 */ /* 0x001fc800078e3cff */
[----:B------:R-:W-:-:S04]  /*1c200*/  @!P0 LOP3.LUT R4, R5, R4, RZ, 0x3c, !PT ;  /* 0x0000000405048212 */ /* 0x000fc800078e3cff */
[----:B------:R-:W-:-:S05]  /*1c210*/  @!P0 LOP3.LUT R5, R5, R4, RZ, 0x3c, !PT ;  /* 0x0000000405058212 */ /* 0x000fca00078e3cff */
[----:B------:R-:W2:Y:S04]  /*1c220*/  @!P0 LDG.E.U8 R0, desc[UR32][R4.64] ;  /* 0x0000002004008981 */ /* 0x000ea8000c1e1100 */
[----:B----4-:R-:W-:Y:S04]  /*1c230*/  STL [R1+0x2288], R2 ;  /* 0x0022880201007387 */ /* 0x010fe80000100800 */
[----:B--2---:R0:W-:Y:S04]  /*1c240*/  STL [R1+0x1c8], R0 ;  /* 0x0001c80001007387 */ /* 0x0041e80000100800 */
[----:B0-----:R-:W2:Y:S04]  /*1c250*/  LDL.LU R0, [R1+0x2464] ;  /* 0x0024640001007983 */ /* 0x001ea80000300800 */
[----:B------:R-:W4:Y:S04]  /*1c260*/  LDL R4, [R1+0xae8] ;  /* 0x000ae80001047983 */ /* 0x000f280000100800 */
[----:B------:R-:W4:Y:S01]  /*1c270*/  LDL R5, [R1+0xb0c] ;  /* 0x000b0c0001057983 */ /* 0x000f220000100800 */
[----:B---3--:R-:W-:-:S02]  /*1c280*/  PRMT R15, RZ, 0x7610, R15 ;  /* 0x00007610ff0f7816 */ /* 0x008fc4000000000f */
[----:B----4-:R-:W-:-:S04]  /*1c290*/  @!P1 LOP3.LUT R5, R5, R4, RZ, 0x3c, !PT ;  /* 0x0000000405059212 */ /* 0x010fc800078e3cff */
[----:B------:R-:W-:-:S04]  /*1c2a0*/  @!P1 LOP3.LUT R4, R5, R4, RZ, 0x3c, !PT ;  /* 0x0000000405049212 */ /* 0x000fc800078e3cff */
[----:B------:R-:W-:-:S05]  /*1c2b0*/  @!P1 LOP3.LUT R5, R5, R4, RZ, 0x3c, !PT ;  /* 0x0000000405059212 */ /* 0x000fca00078e3cff */
[----:B------:R-:W3:Y:S04]  /*1c2c0*/  @!P1 LDG.E.U8 R15, desc[UR32][R4.64] ;  /* 0x00000020040f9981 */ /* 0x000ee8000c1e1100 */
[----:B---3--:R0:W-:Y:S04]  /*1c2d0*/  STL [R1+0x1c4], R15 ;  /* 0x0001c40f01007387 */ /* 0x0081e80000100800 */
[----:B0-----:R-:W3:Y:S04]  /*1c2e0*/  LDL.LU R15, [R1+0x2460] ;  /* 0x00246000010f7983 */ /* 0x001ee80000300800 */
[----:B------:R-:W4:Y:S04]  /*1c2f0*/  LDL R4, [R1+0xaf8] ;  /* 0x000af80001047983 */ /* 0x000f280000100800 */
[----:B------:R-:W4:Y:S01]  /*1c300*/  LDL R5, [R1+0xee8] ;  /* 0x000ee80001057983 */ /* 0x000f220000100800 */
[----:B--2---:R-:W-:-:S02]  /*1c310*/  PRMT R0, RZ, 0x7610, R0 ;  /* 0x00007610ff007816 */ /* 0x004fc40000000000 */
[----:B----4-:R-:W-:-:S04]  /*1c320*/  @!P0 LOP3.LUT R5, R5, R4, RZ, 0x3c, !PT ;  /* 0x0000000405058212 */ /* 0x010fc800078e3cff */
[----:B------:R-:W-:-:S04]  /*1c330*/  @!P0 LOP3.LUT R4, R5, R4, RZ, 0x3c, !PT ;  /* 0x0000000405048212 */ /* 0x000fc800078e3cff */
[----:B------:R-:W-:-:S05]  /*1c340*/  @!P0 LOP3.LUT R5, R5, R4, RZ, 0x3c, !PT ;  /* 0x0000000405058212 */ /* 0x000fca00078e3cff */
[----:B------:R-:W2:Y:S04]  /*1c350*/  @!P0 LDG.E.U8 R0, desc[UR32][R4.64] ;  /* 0x0000002004008981 */ /* 0x000ea8000c1e1100 */
        /* <DEDUP_REMOVED lines=674> */
[----:B------:R0:W3:Y:S04]  /*1ed80*/  @!P1 LDG.E.U8 R15, desc[UR32][R4.64] ;  /* 0x00000020040f9981 */ /* 0x0000e8000c1e1100 */
[----:B------:R-:W0:Y:S04]  /*1ed90*/  LDL R4, [R1+0xc98] ;  /* 0x000c980001047983 */ /* 0x000e280000100800 */
[----:B------:R-:W0:Y:S01]  /*1eda0*/  LDL R5, [R1+0xc9c] ;  /* 0x000c9c0001057983 */ /* 0x000e220000100800 */
[----:B------:R-:W-:Y:S02]  /*1edb0*/  PRMT R14, RZ, 0x7610, R14 ;  /* 0x00007610ff0e7816 */ /* 0x000fe4000000000e */
[----:B0-----:R-:W-:-:S04]  /*1edc0*/  @!P0 LOP3.LUT R5, R5, R4, RZ, 0x3c, !PT ;  /* 0x0000000405058212 */ /* 0x001fc800078e3cff */
[----:B------:R-:W-:-:S04]  /*1edd0*/  @!P0 LOP3.LUT R4, R5, R4, RZ, 0x3c, !PT ;  /* 0x0000000405048212 */ /* 0x000fc800078e3cff */
[----:B------:R-:W-:-:S05]  /*1ede0*/  @!P0 LOP3.LUT R5, R5, R4, RZ, 0x3c, !PT ;  /* 0x0000000405058212 */ /* 0x000fca00078e3cff */
[----:B------:R-:W4:Y:S04]  /*1edf0*/  @!P0 LDG.E.U8 R14, desc[UR32][R4.64] ;  /* 0x00000020040e8981 */ /* 0x000f28000c1e1100 */
[----:B---3--:R0:W-:Y:S04]  /*1ee00*/  STL [R1+0x64], R15 ;  /* 0x0000640f01007387 */ /* 0x0081e80000100800 */
[----:B0-----:R-:W3:Y:S04]  /*1ee10*/  LDL R15, [R1+0xc74] ;  /* 0x000c7400010f7983 */ /* 0x001ee80000100800 */
[----:B----4-:R0:W-:Y:S04]  /*1ee20*/  STL [R1+0x60], R14 ;  /* 0x0000600e01007387 */ /* 0x0101e80000100800 */
[----:B0-----:R-:W4:Y:S04]  /*1ee30*/  LDL.LU R14, [R1+0x2330] ;  /* 0x00233000010e7983 */ /* 0x001f280000300800 */
[----:B------:R-:W3:Y:S04]  /*1ee40*/  LDL R4, [R1+0xc90] ;  /* 0x000c900001047983 */ /* 0x000ee80000100800 */
[----:B------:R-:W3:Y:S01]  /*1ee50*/  LDL R5, [R1+0xc94] ;  /* 0x000c940001057983 */ /* 0x000ee20000100800 */
[----:B--2---:R-:W-:-:S02]  /*1ee60*/  PRMT R0, RZ, 0x7610, R0 ;  /* 0x00007610ff007816 */ /* 0x004fc40000000000 */
[----:B---3--:R-:W-:-:S04]  /*1ee70*/  @!P1 LOP3.LUT R5, R5, R4, RZ, 0x3c, !PT ;  /* 0x0000000405059212 */ /* 0x008fc800078e3cff */
[----:B------:R-:W-:-:S04]  /*1ee80*/  @!P1 LOP3.LUT R4, R5, R4, RZ, 0x3c, !PT ;  /* 0x0000000405049212 */ /* 0x000fc800078e3cff */
[----:B------:R-:W-:-:S05]  /*1ee90*/  @!P1 LOP3.LUT R5, R5, R4, RZ, 0x3c, !PT ;  /* 0x0000000405059212 */ /* 0x000fca00078e3cff */
[----:B------:R-:W2:Y:S04]  /*1eea0*/  @!P1 LDG.E.U8 R0, desc[UR32][R4.64] ;  /* 0x0000002004009981 */ /* 0x000ea8000c1e1100 */
[----:B--2---:R0:W-:Y:S04]  /*1eeb0*/  STL [R1+0x5c], R0 ;  /* 0x00005c0001007387 */ /* 0x0041e80000100800 */
[----:B0-----:R-:W2:Y:S04]  /*1eec0*/  LDL.LU R0, [R1+0x232c] ;  /* 0x00232c0001007983 */ /* 0x001ea80000300800 */
[----:B------:R-:W3:Y:S04]  /*1eed0*/  LDL R4, [R1+0xc88] ;  /* 0x000c880001047983 */ /* 0x000ee80000100800 */
[----:B------:R-:W3:Y:S01]  /*1eee0*/  LDL R5, [R1+0xc8c] ;  /* 0x000c8c0001057983 */ /* 0x000ee20000100800 */
[----:B----4-:R-:W-:-:S02]  /*1eef0*/  PRMT R14, RZ, 0x7610, R14 ;  /* 0x00007610ff0e7816 */ /* 0x010fc4000000000e */
[----:B---3--:R-:W-:-:S04]  /*1ef00*/  @!P0 LOP3.LUT R5, R5, R4, RZ, 0x3c, !PT ;  /* 0x0000000405058212 */ /* 0x008fc800078e3cff */
        /* <DEDUP_REMOVED lines=20> */
[----:B------:R-:W3:Y:S01]  /*1f050*/  @!P0 LDG.E.U8 R14, desc[UR32][R4.64] ;  /* 0x00000020040e8981 */ /* 0x000ee2000c1e1100 */
[----:B--2---:R-:W-:-:S03]  /*1f060*/  PRMT R0, RZ, 0x7610, R0 ;  /* 0x00007610ff007816 */ /* 0x004fc60000000000 */
[----:B---3--:R0:W-:Y:S04]  /*1f070*/  STL [R1+0x48], R14 ;  /* 0x0000480e01007387 */ /* 0x0081e80000100800 */
[----:B0-----:R-:W2:Y:S04]  /*1f080*/  LDL.LU R14, [R1+0x2320] ;  /* 0x00232000010e7983 */ /* 0x001ea80000300800 */
[----:B------:R-:W3:Y:S01]  /*1f090*/  LDL R5, [R1+0xc70] ;  /* 0x000c700001057983 */ /* 0x000ee20000100800 */
[----:B------:R-:W-:-:S03]  /*1f0a0*/  @!P1 IMAD.MOV.U32 R4, RZ, RZ, R15 ;  /* 0x000000ffff049224 */ /* 0x000fc600078e000f */
[----:B------:R-:W4:Y:S04]  /*1f0b0*/  LDL R15, [R1+0xc4c] ;  /* 0x000c4c00010f7983 */ /* 0x000f280000100800 */
[----:B---3--:R-:W3:Y:S04]  /*1f0c0*/  @!P1 LDG.E.U8 R0, desc[UR32][R4.64] ;  /* 0x0000002004009981 */ /* 0x008ee8000c1e1100 */
        /* <DEDUP_REMOVED lines=8> */
[----:B------:R0:W2:Y:S04]  /*1f150*/  @!P0 LDG.E.U8 R14, desc[UR32][R4.64] ;  /* 0x00000020040e8981 */ /* 0x0000a8000c1e1100 */
[----:B------:R-:W0:Y:S04]  /*1f160*/  LDL R4, [R1+0xc60] ;  /* 0x000c600001047983 */ /* 0x000e280000100800 */
[----:B------:R-:W0:Y:S01]  /*1f170*/  LDL R5, [R1+0xc64] ;  /* 0x000c640001057983 */ /* 0x000e220000100800 */
[----:B------:R-:W-:Y:S02]  /*1f180*/  PRMT R8, RZ, 0x7610, R8 ;  /* 0x00007610ff087816 */ /* 0x000fe40000000008 */
[----:B0-----:R-:W-:-:S04]  /*1f190*/  @!P1 LOP3.LUT R5, R5, R4, RZ, 0x3c, !PT ;  /* 0x0000000405059212 */ /* 0x001fc800078e3cff */
[----:B------:R-:W-:-:S04]  /*1f1a0*/  @!P1 LOP3.LUT R4, R5, R4, RZ, 0x3c, !PT ;  /* 0x0000000405049212 */ /* 0x000fc800078e3cff */
[----:B------:R-:W-:Y:S01]  /*1f1b0*/  @!P1 LOP3.LUT R5, R5, R4, RZ, 0x3c, !PT ;  /* 0x0000000405059212 */ /* 0x000fe200078e3cff */
[----:B--2---:R0:W-:Y:S04]  /*1f1c0*/  STL [R1+0x40], R14 ;  /* 0x0000400e01007387 */ /* 0x0041e80000100800 */
[----:B------:R1:W2:Y:S01]  /*1f1d0*/  @!P1 LDG.E.U8 R8, desc[UR32][R4.64] ;  /* 0x0000002004089981 */ /* 0x0002a2000c1e1100 */
[----:B------:R-:W-:-:S03]  /*1f1e0*/  PRMT R28, RZ, 0x7610, R28 ;  /* 0x00007610ff1c7816 */ /* 0x000fc6000000001c */
[----:B0-----:R-:W4:Y:S04]  /*1f1f0*/  LDL R14, [R1+0xc44] ;  /* 0x000c4400010e7983 */ /* 0x001f280000100800 */
[----:B------:R-:W1:Y:S04]  /*1f200*/  LDL R4, [R1+0xc58] ;  /* 0x000c580001047983 */ /* 0x000e680000100800 */
[----:B------:R-:W1:Y:S02]  /*1f210*/  LDL R5, [R1+0xc5c] ;  /* 0x000c5c0001057983 */ /* 0x000e640000100800 */
[----:B-1----:R-:W-:-:S04]  /*1f220*/  @!P0 LOP3.LUT R5, R5, R4, RZ, 0x3c, !PT ;  /* 0x0000000405058212 */ /* 0x002fc800078e3cff */
[----:B------:R-:W-:-:S04]  /*1f230*/  @!P0 LOP3.LUT R4, R5, R4, RZ, 0x3c, !PT ;  /* 0x0000000405048212 */ /* 0x000fc800078e3cff */
[----:B------:R-:W-:-:S05]  /*1f240*/  @!P0 LOP3.LUT R5, R5, R4, RZ, 0x3c, !PT ;  /* 0x0000000405058212 */ /* 0x000fca00078e3cff */
[----:B------:R-:W3:Y:S04]  /*1f250*/  @!P0 LDG.E.U8 R28, desc[UR32][R4.64] ;  /* 0x00000020041c8981 */ /* 0x000ee8000c1e1100 */
[----:B--2---:R0:W-:Y:S04]  /*1f260*/  STL [R1+0x3c], R8 ;  /* 0x00003c0801007387 */ /* 0x0041e80000100800 */
[----:B0-----:R-:W2:Y:S04]  /*1f270*/  LDL R8, [R1+0xc3c] ;  /* 0x000c3c0001087983 */ /* 0x001ea80000100800 */
[----:B---3--:R0:W-:Y:S04]  /*1f280*/  STL [R1+0x38], R28 ;  /* 0x0000381c01007387 */ /* 0x0081e80000100800 */
[----:B0-----:R-:W3:Y:S04]  /*1f290*/  LDL.LU R28, [R1+0x2318] ;  /* 0x00231800011c7983 */ /* 0x001ee80000300800 */
[----:B------:R-:W4:Y:S04]  /*1f2a0*/  LDL R4, [R1+0xc50] ;  /* 0x000c500001047983 */ /* 0x000f280000100800 */
[----:B------:R-:W4:Y:S01]  /*1f2b0*/  LDL R5, [R1+0xc54] ;  /* 0x000c540001057983 */ /* 0x000f220000100800 */
[----:B------:R-:W-:-:S02]  /*1f2c0*/  PRMT R0, RZ, 0x7610, R0 ;  /* 0x00007610ff007816 */ /* 0x000fc40000000000 */
[----:B----4-:R-:W-:-:S04]  /*1f2d0*/  @!P1 LOP3.LUT R5, R5, R4, RZ, 0x3c, !PT ;  /* 0x0000000405059212 */ /* 0x010fc800078e3cff */
[----:B------:R-:W-:-:S04]  /*1f2e0*/  @!P1 LOP3.LUT R4, R5, R4, RZ, 0x3c, !PT ;  /* 0x0000000405049212 */ /* 0x000fc800078e3cff */
[----:B------:R-:W-:-:S05]  /*1f2f0*/  @!P1 LOP3.LUT R5, R5, R4, RZ, 0x3c, !PT ;  /* 0x0000000405059212 */ /* 0x000fca00078e3cff */
[----:B------:R-:W4:Y:S01]  /*1f300*/  @!P1 LDG.E.U8 R0, desc[UR32][R4.64] ;  /* 0x0000002004009981 */ /* 0x000f22000c1e1100 */
[----:B------:R-:W-:-:S03]  /*1f310*/  PRMT R10, RZ, 0x7610, R10 ;  /* 0x00007610ff0a7816 */ /* 0x000fc6000000000a */
[----:B----4-:R0:W-:Y:S04]  /*1f320*/  STL [R1+0x34], R0 ;  /* 0x0000340001007387 */ /* 0x0101e80000100800 */
[----:B0-----:R-:W4:Y:S04]  /*1f330*/  LDL.LU R0, [R1+0x2314] ;  /* 0x0023140001007983 */ /* 0x001f280000300800 */
[----:B------:R-:W2:Y:S01]  /*1f340*/  LDL R5, [R1+0xc48] ;  /* 0x000c480001057983 */ /* 0x000ea20000100800 */
[----:B------:R-:W-:Y:S01]  /*1f350*/  @!P0 IMAD.MOV.U32 R4, RZ, RZ, R15 ;  /* 0x000000ffff048224 */ /* 0x000fe200078e000f */
[----:B------:R-:W-:-:S02]  /*1f360*/  PRMT R12, RZ, 0x7610, R12 ;  /* 0x00007610ff0c7816 */ /* 0x000fc4000000000c */
[----:B------:R-:W4:Y:S04]  /*1f370*/  LDL R15, [R1+0xc20] ;  /* 0x000c2000010f7983 */ /* 0x000f280000100800 */
[----:B--2---:R0:W2:Y:S04]  /*1f380*/  @!P0 LDG.E.U8 R10, desc[UR32][R4.64] ;  /* 0x00000020040a8981 */ /* 0x0040a8000c1e1100 */
[----:B------:R-:W3:Y:S01]  /*1f390*/  LDL R5, [R1+0xc40] ;  /* 0x000c400001057983 */ /* 0x000ee20000100800 */
[----:B0-----:R-:W-:-:S03]  /*1f3a0*/  @!P1 IMAD.MOV.U32 R4, RZ, RZ, R14 ;  /* 0x000000ffff049224 */ /* 0x001fc600078e000e */
[----:B--2---:R0:W-:Y:S01]  /*1f3b0*/  STL [R1+0x30], R10 ;  /* 0x0000300a01007387 */ /* 0x0041e20000100800 */
[----:B------:R-:W-:-:S03]  /*1f3c0*/  PRMT R6, RZ, 0x7610, R6 ;  /* 0x00007610ff067816 */ /* 0x000fc60000000006 */
[----:B------:R-:W2:Y:S04]  /*1f3d0*/  LDL R14, [R1+0xc18] ;  /* 0x000c1800010e7983 */ /* 0x000ea80000100800 */
[----:B---3--:R1:W3:Y:S04]  /*1f3e0*/  @!P1 LDG.E.U8 R12, desc[UR32][R4.64] ;  /* 0x00000020040c9981 */ /* 0x0082e8000c1e1100 */
[----:B0-----:R-:W2:Y:S04]  /*1f3f0*/  LDL R10, [R1+0xc24] ;  /* 0x000c2400010a7983 */ /* 0x001ea80000100800 */
[----:B------:R-:W4:Y:S01]  /*1f400*/  LDL R5, [R1+0xc38] ;  /* 0x000c380001057983 */ /* 0x000f220000100800 */
[----:B-1----:R-:W-:-:S03]  /*1f410*/  @!P0 IMAD.MOV.U32 R4, RZ, RZ, R8 ;  /* 0x000000ffff048224 */ /* 0x002fc600078e0008 */
[----:B---3--:R0:W-:Y:S01]  /*1f420*/  STL [R1+0x2c], R12 ;  /* 0x00002c0c01007387 */ /* 0x0081e20000100800 */
[----:B------:R-:W-:-:S03]  /*1f430*/  PRMT R28, RZ, 0x7610, R28 ;  /* 0x00007610ff1c7816 */ /* 0x000fc6000000001c */
[----:B------:R-:W3:Y:S04]  /*1f440*/  LDL R8, [R1+0xc10] ;  /* 0x000c100001087983 */ /* 0x000ee80000100800 */
[----:B----4-:R1:W4:Y:S04]  /*1f450*/  @!P0 LDG.E.U8 R6, desc[UR32][R4.64] ;  /* 0x0000002004068981 */ /* 0x010328000c1e1100 */
[----:B0-----:R-:W3:Y:S04]  /*1f460*/  LDL R12, [R1+0xc1c] ;  /* 0x000c1c00010c7983 */ /* 0x001ee80000100800 */
[----:B------:R-:W1:Y:S04]  /*1f470*/  LDL R4, [R1+0xc30] ;  /* 0x000c300001047983 */ /* 0x000e680000100800 */
[----:B------:R-:W1:Y:S02]  /*1f480*/  LDL R5, [R1+0xc34] ;  /* 0x000c340001057983 */ /* 0x000e640000100800 */
[----:B-1----:R-:W-:-:S04]  /*1f490*/  @!P1 LOP3.LUT R5, R5, R4, RZ, 0x3c, !PT ;  /* 0x0000000405059212 */ /* 0x002fc800078e3cff */
[----:B------:R-:W-:-:S04]  /*1f4a0*/  @!P1 LOP3.LUT R4, R5, R4, RZ, 0x3c, !PT ;  /* 0x0000000405049212 */ /* 0x000fc800078e3cff */
[----:B------:R-:W-:-:S05]  /*1f4b0*/  @!P1 LOP3.LUT R5, R5, R4, RZ, 0x3c, !PT ;  /* 0x0000000405059212 */ /* 0x000fca00078e3cff */
[----:B------:R-:W2:Y:S04]  /*1f4c0*/  @!P1 LDG.E.U8 R28, desc[UR32][R4.64] ;  /* 0x00000020041c9981 */ /* 0x000ea8000c1e1100 */
[----:B----4-:R0:W-:Y:S04]  /*1f4d0*/  STL [R1+0x28], R6 ;  /* 0x0000280601007387 */ /* 0x0101e80000100800 */
[----:B0-----:R-:W4:Y:S04]  /*1f4e0*/  LDL R6, [R1+0xc14] ;  /* 0x000c140001067983 */ /* 0x001f280000100800 */
[----:B--2---:R0:W-:Y:S04]  /*1f4f0*/  STL [R1+0x24], R28 ;  /* 0x0000241c01007387 */ /* 0x0041e80000100800 */
[----:B0-----:R-:W2:Y:S04]  /*1f500*/  LDL.LU R28, [R1+0x2310] ;  /* 0x00231000011c7983 */ /* 0x001ea80000300800 */
[----:B------:R-:W3:Y:S04]  /*1f510*/  LDL R4, [R1+0xc28] ;  /* 0x000c280001047983 */ /* 0x000ee80000100800 */
[----:B------:R-:W3:Y:S01]  /*1f520*/  LDL R5, [R1+0xc2c] ;  /* 0x000c2c0001057983 */ /* 0x000ee20000100800 */
[----:B------:R-:W-:-:S02]  /*1f530*/  PRMT R0, RZ, 0x7610, R0 ;  /* 0x00007610ff007816 */ /* 0x000fc40000000000 */
[----:B------:R-:W-:Y:S02]  /*1f540*/  PRMT R7, RZ, 0x7610, R7 ;  /* 0x00007610ff077816 */ /* 0x000fe40000000007 */
[----:B------:R-:W-:Y:S02]  /*1f550*/  PRMT R9, RZ, 0x7610, R9 ;  /* 0x00007610ff097816 */ /* 0x000fe40000000009 */
[----:B---3--:R-:W-:-:S04]  /*1f560*/  @!P0 LOP3.LUT R5, R5, R4, RZ, 0x3c, !PT ;  /* 0x0000000405058212 */ /* 0x008fc800078e3cff */
[----:B------:R-:W-:-:S04]  /*1f570*/  @!P0 LOP3.LUT R4, R5, R4, RZ, 0x3c, !PT ;  /* 0x0000000405048212 */ /* 0x000fc800078e3cff */
[----:B------:R-:W-:-:S05]  /*1f580*/  @!P0 LOP3.LUT R5, R5, R4, RZ, 0x3c, !PT ;  /* 0x0000000405058212 */ /* 0x000fca00078e3cff */
[----:B------:R0:W3:Y:S02]  /*1f590*/  @!P0 LDG.E.U8 R0, desc[UR32][R4.64] ;  /* 0x0000002004008981 */ /* 0x0000e4000c1e1100 */
[----:B0-----:R-:W-:Y:S02]  /*1f5a0*/  @!P1 IMAD.MOV.U32 R4, RZ, RZ, R10 ;  /* 0x000000ffff049224 */ /* 0x001fe400078e000a */
[----:B------:R-:W-:-:S05]  /*1f5b0*/  @!P1 IMAD.MOV.U32 R5, RZ, RZ, R15 ;  /* 0x000000ffff059224 */ /* 0x000fca00078e000f */
[----:B------:R0:W2:Y:S02]  /*1f5c0*/  @!P1 LDG.E.U8 R7, desc[UR32][R4.64] ;  /* 0x0000002004079981 */ /* 0x0000a4000c1e1100 */
[----:B0-----:R-:W-:Y:S02]  /*1f5d0*/  @!P0 IMAD.MOV.U32 R4, RZ, RZ, R12 ;  /* 0x000000ffff048224 */ /* 0x001fe400078e000c */
[----:B------:R-:W-:-:S05]  /*1f5e0*/  @!P0 IMAD.MOV.U32 R5, RZ, RZ, R14 ;  /* 0x000000ffff058224 */ /* 0x000fca00078e000e */
[----:B------:R4:W2:Y:S01]  /*1f5f0*/  @!P0 LDG.E.U8 R9, desc[UR32][R4.64] ;  /* 0x0000002004098981 */ /* 0x0008a2000c1e1100 */
[----:B------:R-:W-:Y:S01]  /*1f600*/  PRMT R2, RZ, 0x7610, R2 ;  /* 0x00007610ff027816 */ /* 0x000fe20000000002 */
[----:B----4-:R-:W-:Y:S02]  /*1f610*/  @!P1 IMAD.MOV.U32 R4, RZ, RZ, R6 ;  /* 0x000000ffff049224 */ /* 0x010fe400078e0006 */
[----:B------:R-:W-:-:S05]  /*1f620*/  @!P1 IMAD.MOV.U32 R5, RZ, RZ, R8 ;  /* 0x000000ffff059224 */ /* 0x000fca00078e0008 */
[----:B------:R0:W4:Y:S04]  /*1f630*/  @!P1 LDG.E.U8 R2, desc[UR32][R4.64] ;  /* 0x0000002004029981 */ /* 0x000128000c1e1100 */
[----:B---3--:R1:W-:Y:S04]  /*1f640*/  STL [R1+0x20], R0 ;  /* 0x0000200001007387 */ /* 0x0083e80000100800 */
[----:B-1----:R-:W3:Y:S04]  /*1f650*/  LDL.LU R0, [R1+0x230c] ;  /* 0x00230c0001007983 */ /* 0x002ee80000300800 */
[----:B------:R-:W4:Y:S04]  /*1f660*/  LDL R10, [R1+0xc00] ;  /* 0x000c0000010a7983 */ /* 0x000f280000100800 */
[----:B--2---:R1:W-:Y:S04]  /*1f670*/  STL [R1+0x1c], R7 ;  /* 0x00001c0701007387 */ /* 0x0043e80000100800 */
[----:B------:R-:W2:Y:S04]  /*1f680*/  LDL R15, [R1+0xbf8] ;  /* 0x000bf800010f7983 */ /* 0x000ea80000100800 */
[----:B------:R-:W2:Y:S04]  /*1f690*/  LDL R14, [R1+0xbfc] ;  /* 0x000bfc00010e7983 */ /* 0x000ea80000100800 */
[----:B------:R-:W2:Y:S04]  /*1f6a0*/  LDL R12, [R1+0xbf0] ;  /* 0x000bf000010c7983 */ /* 0x000ea80000100800 */
[----:B------:R-:W2:Y:S04]  /*1f6b0*/  LDL R6, [R1+0xbf4] ;  /* 0x000bf40001067983 */ /* 0x000ea80000100800 */
[----:B-1----:R-:W2:Y:S04]  /*1f6c0*/  LDL R7, [R1+0xc04] ;  /* 0x000c040001077983 */ /* 0x002ea80000100800 */
[----:B------:R1:W-:Y:S04]  /*1f6d0*/  STL [R1+0x18], R9 ;  /* 0x0000180901007387 */ /* 0x0003e80000100800 */
[----:B------:R-:W0:Y:S04]  /*1f6e0*/  LDL R4, [R1+0xc08] ;  /* 0x000c080001047983 */ /* 0x000e280000100800 */
[----:B------:R-:W0:Y:S01]  /*1f6f0*/  LDL R5, [R1+0xc0c] ;  /* 0x000c0c0001057983 */ /* 0x000e220000100800 */
[----:B------:R-:W-:-:S03]  /*1f700*/  PRMT R28, RZ, 0x7610, R28 ;  /* 0x00007610ff1c7816 */ /* 0x000fc6000000001c */
[----:B------:R-:W2:Y:S04]  /*1f710*/  LDL R8, [R1+0xbec] ;  /* 0x000bec0001087983 */ /* 0x000ea80000100800 */
[----:B-1----:R-:W2:Y:S01]  /*1f720*/  LDL R9, [R1+0xbe8] ;  /* 0x000be80001097983 */ /* 0x002ea20000100800 */
[----:B0-----:R-:W-:-:S04]  /*1f730*/  @!P0 LOP3.LUT R5, R5, R4, RZ, 0x3c, !PT ;  /* 0x0000000405058212 */ /* 0x001fc800078e3cff */
[----:B------:R-:W-:-:S04]  /*1f740*/  @!P0 LOP3.LUT R4, R5, R4, RZ, 0x3c, !PT ;  /* 0x0000000405048212 */ /* 0x000fc800078e3cff */
[----:B------:R-:W-:-:S05]  /*1f750*/  @!P0 LOP3.LUT R5, R5, R4, RZ, 0x3c, !PT ;  /* 0x0000000405058212 */ /* 0x000fca00078e3cff */
[----:B------:R2:W2:Y:S01]  /*1f760*/  @!P0 LDG.E.U8 R28, desc[UR32][R4.64] ;  /* 0x00000020041c8981 */ /* 0x0004a2000c1e1100 */
[----:B---3--:R-:W-:-:S03]  /*1f770*/  PRMT R0, RZ, 0x7610, R0 ;  /* 0x00007610ff007816 */ /* 0x008fc60000000000 */
[----:B----4-:R-:W-:Y:S01]  /*1f780*/  STL [R1+0x228c], R2 ;  /* 0x00228c0201007387 */ /* 0x010fe20000100800 */
[----:B------:R-:W-:Y:S01]  /*1f790*/  PRMT R13, RZ, 0x7610, R13 ;  /* 0x00007610ff0d7816 */ /* 0x000fe2000000000d */
[----:B--2---:R-:W-:Y:S02]  /*1f7a0*/  @!P1 IMAD.MOV.U32 R4, RZ, RZ, R7 ;  /* 0x000000ffff049224 */ /* 0x004fe400078e0007 */
[----:B------:R-:W-:-:S05]  /*1f7b0*/  @!P1 IMAD.MOV.U32 R5, RZ, RZ, R10 ;  /* 0x000000ffff059224 */ /* 0x000fca00078e000a */
[----:B------:R0:W2:Y:S02]  /*1f7c0*/  @!P1 LDG.E.U8 R0, desc[UR32][R4.64] ;  /* 0x0000002004009981 */ /* 0x0000a4000c1e1100 */
[----:B0-----:R-:W-:Y:S02]  /*1f7d0*/  @!P0 IMAD.MOV.U32 R4, RZ, RZ, R14 ;  /* 0x000000ffff048224 */ /* 0x001fe400078e000e */
[----:B------:R-:W-:-:S05]  /*1f7e0*/  @!P0 IMAD.MOV.U32 R5, RZ, RZ, R15 ;  /* 0x000000ffff058224 */ /* 0x000fca00078e000f */
[----:B------:R0:W3:Y:S04]  /*1f7f0*/  @!P0 LDG.E.U8 R13, desc[UR32][R4.64] ;  /* 0x00000020040d8981 */ /* 0x0000e8000c1e1100 */
[----:B------:R1:W-:Y:S04]  /*1f800*/  STL [R1+0x10], R28 ;  /* 0x0000101c01007387 */ /* 0x0003e80000100800 */
[----:B-1----:R-:W4:Y:S04]  /*1f810*/  LDL.LU R28, [R1+0x2308] ;  /* 0x00230800011c7983 */ /* 0x002f280000300800 */
[----:B------:R-:W4:Y:S04]  /*1f820*/  LDL R10, [R1+0xbe0] ;  /* 0x000be000010a7983 */ /* 0x000f280000100800 */
[----:B------:R-:W4:Y:S01]  /*1f830*/  LDL R7, [R1+0xbe4] ;  /* 0x000be40001077983 */ /* 0x000f220000100800 */
[----:B------:R-:W-:Y:S01]  /*1f840*/  PRMT R11, RZ, 0x7610, R11 ;  /* 0x00007610ff0b7816 */ /* 0x000fe2000000000b */
[----:B0-----:R-:W-:-:S02]  /*1f850*/  @!P1 IMAD.MOV.U32 R4, RZ, RZ, R6 ;  /* 0x000000ffff049224 */ /* 0x001fc400078e0006 */
[----:B------:R-:W-:Y:S01]  /*1f860*/  @!P1 IMAD.MOV.U32 R5, RZ, RZ, R12 ;  /* 0x000000ffff059224 */ /* 0x000fe200078e000c */
[----:B------:R-:W-:-:S04]  /*1f870*/  PRMT R2, RZ, 0x7610, R2 ;  /* 0x00007610ff027816 */ /* 0x000fc80000000002 */
[----:B------:R0:W4:Y:S02]  /*1f880*/  @!P1 LDG.E.U8 R11, desc[UR32][R4.64] ;  /* 0x00000020040b9981 */ /* 0x000124000c1e1100 */
[----:B0-----:R-:W-:Y:S02]  /*1f890*/  @!P0 IMAD.MOV.U32 R4, RZ, RZ, R8 ;  /* 0x000000ffff048224 */ /* 0x001fe400078e0008 */
[----:B------:R-:W-:-:S05]  /*1f8a0*/  @!P0 IMAD.MOV.U32 R5, RZ, RZ, R9 ;  /* 0x000000ffff058224 */ /* 0x000fca00078e0009 */
[----:B------:R4:W4:Y:S01]  /*1f8b0*/  @!P0 LDG.E.U8 R2, desc[UR32][R4.64] ;  /* 0x0000002004028981 */ /* 0x000922000c1e1100 */
[----:B------:R-:W-:-:S03]  /*1f8c0*/  PRMT R29, RZ, 0x7610, R29 ;  /* 0x00007610ff1d7816 */ /* 0x000fc6000000001d */
[----:B--2---:R0:W-:Y:S04]  /*1f8d0*/  STL [R1+0xc], R0 ;  /* 0x00000c0001007387 */ /* 0x0041e80000100800 */
[----:B0-----:R-:W2:Y:S04]  /*1f8e0*/  LDL.LU R0, [R1+0x2304] ;  /* 0x0023040001007983 */ /* 0x001ea80000300800 */
[----:B---3--:R0:W-:Y:S04]  /*1f8f0*/  STL [R1+0x8], R13 ;  /* 0x0000080d01007387 */ /* 0x0081e80000100800 */
[----:B------:R-:W3:Y:S04]  /*1f900*/  LDL R6, [R1+0xbdc] ;  /* 0x000bdc0001067983 */ /* 0x000ee80000100800 */
[----:B------:R-:W2:Y:S04]  /*1f910*/  LDL R9, [R1+0xbd0] ;  /* 0x000bd00001097983 */ /* 0x000ea80000100800 */
[----:B------:R-:W2:Y:S04]  /*1f920*/  LDL R8, [R1+0xbd4] ;  /* 0x000bd40001087983 */ /* 0x000ea80000100800 */
[----:B0-----:R-:W2:Y:S01]  /*1f930*/  LDL R13, [R1+0xbd8] ;  /* 0x000bd800010d7983 */ /* 0x001ea20000100800 */
[----:B----4-:R-:W-:-:S02]  /*1f940*/  @!P1 IMAD.MOV.U32 R5, RZ, RZ, R10 ;  /* 0x000000ffff059224 */ /* 0x010fc400078e000a */
[----:B------:R-:W-:-:S05]  /*1f950*/  @!P1 IMAD.MOV.U32 R4, RZ, RZ, R7 ;  /* 0x000000ffff049224 */ /* 0x000fca00078e0007 */
[----:B------:R3:W4:Y:S04]  /*1f960*/  @!P1 LDG.E.U8 R29, desc[UR32][R4.64] ;  /* 0x00000020041d9981 */ /* 0x000728000c1e1100 */
[----:B------:R0:W-:Y:S01]  /*1f970*/  STL [R1+0x4], R11 ;  /* 0x0000040b01007387 */ /* 0x0001e20000100800 */
[----:B------:R-:W-:-:S03]  /*1f980*/  PRMT R28, RZ, 0x7610, R28 ;  /* 0x00007610ff1c7816 */ /* 0x000fc6000000001c */
[----:B------:R1:W-:Y:S04]  /*1f990*/  STL [R1+0x22a0], R2 ;  /* 0x0022a00201007387 */ /* 0x0003e80000100800 */
[----:B------:R-:W4:Y:S04]  /*1f9a0*/  LDL R12, [R1+0xbc8] ;  /* 0x000bc800010c7983 */ /* 0x000f280000100800 */
[----:B0-----:R-:W4:Y:S04]  /*1f9b0*/  LDL R11, [R1+0xbcc] ;  /* 0x000bcc00010b7983 */ /* 0x001f280000100800 */
[----:B------:R-:W4:Y:S04]  /*1f9c0*/  LDL R10, [R1+0xbc0] ;  /* 0x000bc000010a7983 */ /* 0x000f280000100800 */
[----:B------:R-:W4:Y:S01]  /*1f9d0*/  LDL R7, [R1+0xbc4] ;  /* 0x000bc40001077983 */ /* 0x000f220000100800 */
[----:B---3--:R-:W-:-:S02]  /*1f9e0*/  @!P0 IMAD.MOV.U32 R4, RZ, RZ, R6 ;  /* 0x000000ffff048224 */ /* 0x008fc400078e0006 */
[----:B--2---:R-:W-:-:S05]  /*1f9f0*/  @!P0 IMAD.MOV.U32 R5, RZ, RZ, R13 ;  /* 0x000000ffff058224 */ /* 0x004fca00078e000d */
[----:B------:R0:W2:Y:S04]  /*1fa00*/  @!P0 LDG.E.U8 R28, desc[UR32][R4.64] ;  /* 0x00000020041c8981 */ /* 0x0000a8000c1e1100 */
[----:B----4-:R-:W-:Y:S04]  /*1fa10*/  STL [R1+0x22a4], R29 ;  /* 0x0022a41d01007387 */ /* 0x010fe80000100800 */
[----:B------:R-:W3:Y:S04]  /*1fa20*/  LDL R6, [R1+0xbb8] ;  /* 0x000bb80001067983 */ /* 0x000ee80000100800 */
[----:B-1----:R-:W4:Y:S01]  /*1fa30*/  LDL R2, [R1+0xbbc] ;  /* 0x000bbc0001027983 */ /* 0x002f220000100800 */
[----:B------:R-:W-:Y:S01]  /*1fa40*/  PRMT R27, RZ, 0x7610, R27 ;  /* 0x00007610ff1b7816 */ /* 0x000fe2000000001b */
[----:B0-----:R-:W-:-:S02]  /*1fa50*/  @!P1 IMAD.MOV.U32 R4, RZ, RZ, R8 ;  /* 0x000000ffff049224 */ /* 0x001fc400078e0008 */
[----:B------:R-:W-:Y:S01]  /*1fa60*/  @!P1 IMAD.MOV.U32 R5, RZ, RZ, R9 ;  /* 0x000000ffff059224 */ /* 0x000fe200078e0009 */
[----:B------:R-:W-:-:S04]  /*1fa70*/  PRMT R26, RZ, 0x7610, R26 ;  /* 0x00007610ff1a7816 */ /* 0x000fc8000000001a */
[----:B------:R0:W4:Y:S01]  /*1fa80*/  @!P1 LDG.E.U8 R27, desc[UR32][R4.64] ;  /* 0x00000020041b9981 */ /* 0x000122000c1e1100 */
[----:B------:R-:W-:Y:S01]  /*1fa90*/  PRMT R22, RZ, 0x7610, R22 ;  /* 0x00007610ff167816 */ /* 0x000fe20000000016 */
[----:B0-----:R-:W-:Y:S02]  /*1faa0*/  @!P0 IMAD.MOV.U32 R5, RZ, RZ, R12 ;  /* 0x000000ffff058224 */ /* 0x001fe400078e000c */
[----:B------:R-:W-:-:S05]  /*1fab0*/  @!P0 IMAD.MOV.U32 R4, RZ, RZ, R11 ;  /* 0x000000ffff048224 */ /* 0x000fca00078e000b */
[----:B------:R0:W4:Y:S01]  /*1fac0*/  @!P0 LDG.E.U8 R26, desc[UR32][R4.64] ;  /* 0x00000020041a8981 */ /* 0x000122000c1e1100 */
[----:B------:R-:W-:Y:S01]  /*1fad0*/  PRMT R20, RZ, 0x7610, R20 ;  /* 0x00007610ff147816 */ /* 0x000fe20000000014 */
[----:B0-----:R-:W-:Y:S02]  /*1fae0*/  @!P1 IMAD.MOV.U32 R4, RZ, RZ, R7 ;  /* 0x000000ffff049224 */ /* 0x001fe400078e0007 */
[----:B------:R-:W-:-:S05]  /*1faf0*/  @!P1 IMAD.MOV.U32 R5, RZ, RZ, R10 ;  /* 0x000000ffff059224 */ /* 0x000fca00078e000a */
[----:B------:R3:W4:Y:S04]  /*1fb00*/  @!P1 LDG.E.U8 R22, desc[UR32][R4.64] ;  /* 0x0000002004169981 */ /* 0x000728000c1e1100 */
[----:B--2---:R-:W-:Y:S04]  /*1fb10*/  STL [R1+0x2290], R28 ;  /* 0x0022901c01007387 */ /* 0x004fe80000100800 */
[----:B------:R-:W2:Y:S04]  /*1fb20*/  LDL R9, [R1+0xbb0] ;  /* 0x000bb00001097983 */ /* 0x000ea80000100800 */
[----:B------:R-:W2:Y:S01]  /*1fb30*/  LDL R8, [R1+0xbb4] ;  /* 0x000bb40001087983 */ /* 0x000ea20000100800 */
[----:B---3--:R-:W-:-:S02]  /*1fb40*/  @!P0 IMAD.MOV.U32 R5, RZ, RZ, R6 ;  /* 0x000000ffff058224 */ /* 0x008fc400078e0006 */
[----:B----4-:R-:W-:-:S05]  /*1fb50*/  @!P0 IMAD.MOV.U32 R4, RZ, RZ, R2 ;  /* 0x000000ffff048224 */ /* 0x010fca00078e0002 */
[----:B------:R2:W3:Y:S04]  /*1fb60*/  @!P0 LDG.E.U8 R20, desc[UR32][R4.64] ;  /* 0x0000002004148981 */ /* 0x0004e8000c1e1100 */
[----:B------:R-:W-:Y:S01]  /*1fb70*/  STL [R1+0x2294], R27 ;  /* 0x0022941b01007387 */ /* 0x000fe20000100800 */
[----:B------:R-:W-:-:S03]  /*1fb80*/  PRMT R18, RZ, 0x7610, R18 ;  /* 0x00007610ff127816 */ /* 0x000fc60000000012 */
[----:B------:R-:W-:Y:S04]  /*1fb90*/  STL [R1+0x22e4], R26 ;  /* 0x0022e41a01007387 */ /* 0x000fe80000100800 */
[----:B------:R-:W4:Y:S04]  /*1fba0*/  LDL R10, [R1+0xba8] ;  /* 0x000ba800010a7983 */ /* 0x000f280000100800 */
[----:B------:R-:W4:Y:S04]  /*1fbb0*/  LDL R7, [R1+0xbac] ;  /* 0x000bac0001077983 */ /* 0x000f280000100800 */
[----:B------:R-:W-:Y:S04]  /*1fbc0*/  STL [R1+0x22e8], R22 ;  /* 0x0022e81601007387 */ /* 0x000fe80000100800 */
[----:B------:R-:W4:Y:S04]  /*1fbd0*/  LDL R6, [R1+0xba0] ;  /* 0x000ba00001067983 */ /* 0x000f280000100800 */
[----:B------:R-:W4:Y:S01]  /*1fbe0*/  LDL R2, [R1+0xba4] ;  /* 0x000ba40001027983 */ /* 0x000f220000100800 */
[----:B--2---:R-:W-:-:S02]  /*1fbf0*/  @!P1 IMAD.MOV.U32 R5, RZ, RZ, R9 ;  /* 0x000000ffff059224 */ /* 0x004fc400078e0009 */
[----:B------:R-:W-:-:S05]  /*1fc00*/  @!P1 IMAD.MOV.U32 R4, RZ, RZ, R8 ;  /* 0x000000ffff049224 */ /* 0x000fca00078e0008 */
[----:B------:R4:W2:Y:S04]  /*1fc10*/  @!P1 LDG.E.U8 R18, desc[UR32][R4.64] ;  /* 0x0000002004129981 */ /* 0x0008a8000c1e1100 */
[----:B---3--:R-:W-:Y:S04]  /*1fc20*/  STL [R1+0x22c8], R20 ;  /* 0x0022c81401007387 */ /* 0x008fe80000100800 */
[----:B------:R-:W3:Y:S04]  /*1fc30*/  LDL R14, [R1+0xb98] ;  /* 0x000b9800010e7983 */ /* 0x000ee80000100800 */
[----:B------:R-:W3:Y:S04]  /*1fc40*/  LDL R13, [R1+0xb9c] ;  /* 0x000b9c00010d7983 */ /* 0x000ee80000100800 */
[----:B------:R-:W3:Y:S04]  /*1fc50*/  LDL R9, [R1+0xb90] ;  /* 0x000b900001097983 */ /* 0x000ee80000100800 */
[----:B------:R-:W3:Y:S01]  /*1fc60*/  LDL R8, [R1+0xb94] ;  /* 0x000b940001087983 */ /* 0x000ee20000100800 */
[----:B------:R-:W-:-:S02]  /*1fc70*/  PRMT R16, RZ, 0x7610, R16 ;  /* 0x00007610ff107816 */ /* 0x000fc40000000010 */
[----:B------:R-:W-:Y:S01]  /*1fc80*/  PRMT R3, RZ, 0x7610, R3 ;  /* 0x00007610ff037816 */ /* 0x000fe20000000003 */
[----:B----4-:R-:W-:Y:S02]  /*1fc90*/  @!P0 IMAD.MOV.U32 R5, RZ, RZ, R10 ;  /* 0x000000ffff058224 */ /* 0x010fe400078e000a */
[----:B------:R-:W-:-:S05]  /*1fca0*/  @!P0 IMAD.MOV.U32 R4, RZ, RZ, R7 ;  /* 0x000000ffff048224 */ /* 0x000fca00078e0007 */
[----:B------:R0:W4:Y:S01]  /*1fcb0*/  @!P0 LDG.E.U8 R16, desc[UR32][R4.64] ;  /* 0x0000002004108981 */ /* 0x000122000c1e1100 */
[----:B------:R-:W-:Y:S02]  /*1fcc0*/  @!P1 IMAD.MOV.U32 R7, RZ, RZ, R6 ;  /* 0x000000ffff079224 */ /* 0x000fe400078e0006 */
[----:B------:R-:W-:Y:S01]  /*1fcd0*/  @!P1 IMAD.MOV.U32 R6, RZ, RZ, R2 ;  /* 0x000000ffff069224 */ /* 0x000fe200078e0002 */
[----:B0-----:R-:W-:Y:S02]  /*1fce0*/  PRMT R4, RZ, 0x7610, R4 ;  /* 0x00007610ff047816 */ /* 0x001fe40000000004 */
[----:B------:R-:W-:Y:S02]  /*1fcf0*/  PRMT R5, RZ, 0x7610, R5 ;  /* 0x00007610ff057816 */ /* 0x000fe40000000005 */
[----:B------:R3:W4:Y:S04]  /*1fd00*/  @!P1 LDG.E.U8 R3, desc[UR32][R6.64] ;  /* 0x0000002006039981 */ /* 0x000728000c1e1100 */
[----:B--2---:R-:W-:Y:S04]  /*1fd10*/  STL [R1+0x22cc], R18 ;  /* 0x0022cc1201007387 */ /* 0x004fe80000100800 */
[----:B------:R-:W2:Y:S04]  /*1fd20*/  LDL R12, [R1+0xb88] ;  /* 0x000b8800010c7983 */ /* 0x000ea80000100800 */
[----:B------:R-:W2:Y:S01]  /*1fd30*/  LDL R11, [R1+0xb8c] ;  /* 0x000b8c00010b7983 */ /* 0x000ea20000100800 */
[----:B---3--:R-:W-:-:S02]  /*1fd40*/  @!P0 IMAD.MOV.U32 R7, RZ, RZ, R14 ;  /* 0x000000ffff078224 */ /* 0x008fc400078e000e */
[----:B------:R-:W-:Y:S01]  /*1fd50*/  @!P0 IMAD.MOV.U32 R6, RZ, RZ, R13 ;  /* 0x000000ffff068224 */ /* 0x000fe200078e000d */
[----:B------:R-:W3:Y:S04]  /*1fd60*/  @!P1 LDG.E.U8 R5, desc[UR32][R8.64] ;  /* 0x0000002008059981 */ /* 0x000ee8000c1e1100 */
[----:B------:R0:W3:Y:S04]  /*1fd70*/  @!P0 LDG.E.U8 R4, desc[UR32][R6.64] ;  /* 0x0000002006048981 */ /* 0x0000e8000c1e1100 */
[----:B----4-:R-:W-:Y:S04]  /*1fd80*/  STL [R1+0x22a8], R16 ;  /* 0x0022a81001007387 */ /* 0x010fe80000100800 */
[----:B------:R-:W4:Y:S04]  /*1fd90*/  LDL R10, [R1+0xb80] ;  /* 0x000b8000010a7983 */ /* 0x000f280000100800 */
[----:B------:R-:W4:Y:S01]  /*1fda0*/  LDL R2, [R1+0xb84] ;  /* 0x000b840001027983 */ /* 0x000f220000100800 */
[----:B0-----:R-:W-:-:S03]  /*1fdb0*/  PRMT R6, RZ, 0x7610, R6 ;  /* 0x00007610ff067816 */ /* 0x001fc60000000006 */
[----:B------:R-:W-:Y:S01]  /*1fdc0*/  STL [R1+0x22ac], R3 ;  /* 0x0022ac0301007387 */ /* 0x000fe20000100800 */
[----:B--2---:R-:W-:Y:S02]  /*1fdd0*/  @!P0 IMAD.MOV.U32 R9, RZ, RZ, R12 ;  /* 0x000000ffff098224 */ /* 0x004fe400078e000c */
[----:B------:R-:W-:-:S05]  /*1fde0*/  @!P0 IMAD.MOV.U32 R8, RZ, RZ, R11 ;  /* 0x000000ffff088224 */ /* 0x000fca00078e000b */
[----:B------:R0:W2:Y:S04]  /*1fdf0*/  @!P0 LDG.E.U8 R6, desc[UR32][R8.64] ;  /* 0x0000002008068981 */ /* 0x0000a8000c1e1100 */
[----:B---3--:R1:W-:Y:S04]  /*1fe00*/  STL [R1+0x2298], R4 ;  /* 0x0022980401007387 */ /* 0x0083e80000100800 */
[----:B------:R-:W3:Y:S04]  /*1fe10*/  LDL R15, [R1+0xb78] ;  /* 0x000b7800010f7983 */ /* 0x000ee80000100800 */
[----:B------:R-:W3:Y:S04]  /*1fe20*/  LDL R13, [R1+0xb7c] ;  /* 0x000b7c00010d7983 */ /* 0x000ee80000100800 */
[----:B------:R2:W-:Y:S04]  /*1fe30*/  STL [R1+0x229c], R5 ;  /* 0x00229c0501007387 */ /* 0x0005e80000100800 */
[----:B------:R-:W3:Y:S04]  /*1fe40*/  LDL R12, [R1+0xb70] ;  /* 0x000b7000010c7983 */ /* 0x000ee80000100800 */
[----:B-1----:R-:W3:Y:S01]  /*1fe50*/  LDL R4, [R1+0xb74] ;  /* 0x000b740001047983 */ /* 0x002ee20000100800 */
[----:B------:R-:W-:Y:S01]  /*1fe60*/  PRMT R7, RZ, 0x7610, R7 ;  /* 0x00007610ff077816 */ /* 0x000fe20000000007 */
[----:B----4-:R-:W-:-:S02]  /*1fe70*/  @!P1 IMAD.MOV.U32 R11, RZ, RZ, R10 ;  /* 0x000000ffff0b9224 */ /* 0x010fc400078e000a */
[----:B------:R-:W-:-:S05]  /*1fe80*/  @!P1 IMAD.MOV.U32 R10, RZ, RZ, R2 ;  /* 0x000000ffff0a9224 */ /* 0x000fca00078e0002 */
[----:B------:R3:W4:Y:S01]  /*1fe90*/  @!P1 LDG.E.U8 R7, desc[UR32][R10.64] ;  /* 0x000000200a079981 */ /* 0x000722000c1e1100 */
[----:B0-----:R-:W-:Y:S02]  /*1fea0*/  PRMT R8, RZ, 0x7610, R8 ;  /* 0x00007610ff087816 */ /* 0x001fe40000000008 */
[----:B------:R-:W-:Y:S01]  /*1feb0*/  PRMT R9, RZ, 0x7610, R9 ;  /* 0x00007610ff097816 */ /* 0x000fe20000000009 */
[----:B--2---:R0:W-:Y:S04]  /*1fec0*/  STL [R1+0x22ec], R6 ;  /* 0x0022ec0601007387 */ /* 0x0041e80000100800 */
[----:B------:R-:W2:Y:S04]  /*1fed0*/  LDL R14, [R1+0xb68] ;  /* 0x000b6800010e7983 */ /* 0x000ea80000100800 */
[----:B------:R-:W2:Y:S04]  /*1fee0*/  LDL R5, [R1+0xb6c] ;  /* 0x000b6c0001057983 */ /* 0x000ea80000100800 */
[----:B------:R-:W2:Y:S04]  /*1fef0*/  LDL R3, [R1+0xb60] ;  /* 0x000b600001037983 */ /* 0x000ea80000100800 */
[----:B------:R-:W2:Y:S01]  /*1ff00*/  LDL R2, [R1+0xb64] ;  /* 0x000b640001027983 */ /* 0x000ea20000100800 */
[----:B---3--:R-:W-:-:S02]  /*1ff10*/  @!P0 IMAD.MOV.U32 R11, RZ, RZ, R15 ;  /* 0x000000ffff0b8224 */ /* 0x008fc400078e000f */
[----:B------:R-:W-:Y:S02]  /*1ff20*/  @!P0 IMAD.MOV.U32 R10, RZ, RZ, R13 ;  /* 0x000000ffff0a8224 */ /* 0x000fe400078e000d */
[----:B------:R-:W-:-:S03]  /*1ff30*/  @!P1 IMAD.MOV.U32 R13, RZ, RZ, R12 ;  /* 0x000000ffff0d9224 */ /* 0x000fc600078e000c */
[----:B------:R1:W3:Y:S01]  /*1ff40*/  @!P0 LDG.E.U8 R8, desc[UR32][R10.64] ;  /* 0x000000200a088981 */ /* 0x0002e2000c1e1100 */
[----:B------:R-:W-:-:S05]  /*1ff50*/  @!P1 IMAD.MOV.U32 R12, RZ, RZ, R4 ;  /* 0x000000ffff0c9224 */ /* 0x000fca00078e0004 */
[----:B------:R2:W3:Y:S04]  /*1ff60*/  @!P1 LDG.E.U8 R9, desc[UR32][R12.64] ;  /* 0x000000200c099981 */ /* 0x0004e8000c1e1100 */
[----:B----4-:R4:W-:Y:S04]  /*1ff70*/  STL [R1+0x22f0], R7 ;  /* 0x0022f00701007387 */ /* 0x0109e80000100800 */
[----:B0-----:R-:W3:Y:S04]  /*1ff80*/  LDL R6, [R1+0xb5c] ;  /* 0x000b5c0001067983 */ /* 0x001ee80000100800 */
[----:B----4-:R-:W4:Y:S01]  /*1ff90*/  LDL R7, [R1+0xb58] ;  /* 0x000b580001077983 */ /* 0x010f220000100800 */
[----:B-1----:R-:W-:Y:S01]  /*1ffa0*/  PRMT R10, RZ, 0x7610, R10 ;  /* 0x00007610ff0a7816 */ /* 0x002fe2000000000a */
[----:B--2---:R-:W-:-:S02]  /*1ffb0*/  @!P0 IMAD.MOV.U32 R13, RZ, RZ, R14 ;  /* 0x000000ffff0d8224 */ /* 0x004fc400078e000e */
[----:B------:R-:W-:-:S05]  /*1ffc0*/  @!P0 IMAD.MOV.U32 R12, RZ, RZ, R5 ;  /* 0x000000ffff0c8224 */ /* 0x000fca00078e0005 */
[----:B------:R0:W2:Y:S04]  /*1ffd0*/  @!P0 LDG.E.U8 R10, desc[UR32][R12.64] ;  /* 0x000000200c0a8981 */ /* 0x0000a8000c1e1100 */
[----:B---3--:R-:W-:Y:S04]  /*1ffe0*/  STL [R1+0x22d0], R8 ;  /* 0x0022d00801007387 */ /* 0x008fe80000100800 */
[----:B------:R-:W3:Y:S04]  /*1fff0*/  LDL R4, [R1+0xb54] ;  /* 0x000b540001047983 */ /* 0x000ee80000100800 */
[----:B------:R-:W-:Y:S04]  /*20000*/  STL [R1+0x22d4], R9 ;  /* 0x0022d40901007387 */ /* 0x000fe80000100800 */
[----:B------:R-:W3:Y:S01]  /*20010*/  LDL R5, [R1+0xb50] ;  /* 0x000b500001057983 */ /* 0x000ee20000100800 */
[----:B------:R-:W-:Y:S01]  /*20020*/  PRMT R11, RZ, 0x7610, R11 ;  /* 0x00007610ff0b7816 */ /* 0x000fe2000000000b */
[----:B------:R-:W-:-:S02]  /*20030*/  @!P1 IMAD.MOV.U32 R14, RZ, RZ, R2 ;  /* 0x000000ffff0e9224 */ /* 0x000fc400078e0002 */
[----:B------:R-:W-:Y:S01]  /*20040*/  @!P1 IMAD.MOV.U32 R15, RZ, RZ, R3 ;  /* 0x000000ffff0f9224 */ /* 0x000fe200078e0003 */
[----:B0-----:R-:W-:-:S04]  /*20050*/  PRMT R12, RZ, 0x7610, R12 ;  /* 0x00007610ff0c7816 */ /* 0x001fc8000000000c */
[----:B------:R0:W3:Y:S02]  /*20060*/  @!P1 LDG.E.U8 R11, desc[UR32][R14.64] ;  /* 0x000000200e0b9981 */ /* 0x0000e4000c1e1100 */
[----:B0-----:R-:W-:Y:S02]  /*20070*/  @!P0 IMAD.MOV.U32 R14, RZ, RZ, R6 ;  /* 0x000000ffff0e8224 */ /* 0x001fe400078e0006 */
[----:B----4-:R-:W-:-:S05]  /*20080*/  @!P0 IMAD.MOV.U32 R15, RZ, RZ, R7 ;  /* 0x000000ffff0f8224 */ /* 0x010fca00078e0007 */
[----:B------:R3:W4:Y:S01]  /*20090*/  @!P0 LDG.E.U8 R12, desc[UR32][R14.64] ;  /* 0x000000200e0c8981 */ /* 0x000722000c1e1100 */
[----:B------:R-:W-:-:S03]  /*200a0*/  PRMT R13, RZ, 0x7610, R13 ;  /* 0x00007610ff0d7816 */ /* 0x000fc6000000000d */
[----:B--2---:R0:W-:Y:S04]  /*200b0*/  STL [R1+0x22b0], R10 ;  /* 0x0022b00a01007387 */ /* 0x0041e80000100800 */
[----:B------:R-:W2:Y:S04]  /*200c0*/  LDL R3, [R1+0xb48] ;  /* 0x000b480001037983 */ /* 0x000ea80000100800 */
[----:B------:R-:W2:Y:S01]  /*200d0*/  LDL R2, [R1+0xb4c] ;  /* 0x000b4c0001027983 */ /* 0x000ea20000100800 */
[----:B---3--:R-:W-:Y:S02]  /*200e0*/  @!P1 IMAD.MOV.U32 R14, RZ, RZ, R4 ;  /* 0x000000ffff0e9224 */ /* 0x008fe400078e0004 */
[----:B------:R-:W-:-:S05]  /*200f0*/  @!P1 IMAD.MOV.U32 R15, RZ, RZ, R5 ;  /* 0x000000ffff0f9224 */ /* 0x000fca00078e0005 */
[----:B------:R2:W3:Y:S04]  /*20100*/  @!P1 LDG.E.U8 R13, desc[UR32][R14.64] ;  /* 0x000000200e0d9981 */ /* 0x0004e8000c1e1100 */
[----:B------:R1:W-:Y:S04]  /*20110*/  STL [R1+0x22b4], R11 ;  /* 0x0022b40b01007387 */ /* 0x0003e80000100800 */
[----:B0-----:R-:W3:Y:S04]  /*20120*/  LDL R10, [R1+0xb44] ;  /* 0x000b4400010a7983 */ /* 0x001ee80000100800 */
[----:B------:R-:W3:Y:S04]  /*20130*/  LDL R8, [R1+0xb3c] ;  /* 0x000b3c0001087983 */ /* 0x000ee80000100800 */
[----:B-1----:R-:W3:Y:S04]  /*20140*/  LDL R11, [R1+0xb40] ;  /* 0x000b4000010b7983 */ /* 0x002ee80000100800 */
[----:B----4-:R-:W-:Y:S04]  /*20150*/  STL [R1+0x22b8], R12 ;  /* 0x0022b80c01007387 */ /* 0x010fe80000100800 */
[----:B------:R-:W4:Y:S04]  /*20160*/  LDL R9, [R1+0xb38] ;  /* 0x000b380001097983 */ /* 0x000f280000100800 */
[----:B------:R-:W4:Y:S04]  /*20170*/  LDL R7, [R1+0xb30] ;  /* 0x000b300001077983 */ /* 0x000f280000100800 */
[----:B------:R-:W4:Y:S04]  /*20180*/  LDL R6, [R1+0xb34] ;  /* 0x000b340001067983 */ /* 0x000f280000100800 */
[----:B------:R-:W4:Y:S04]  /*20190*/  LDL R5, [R1+0xb28] ;  /* 0x000b280001057983 */ /* 0x000f280000100800 */
[----:B------:R-:W4:Y:S01]  /*201a0*/  LDL R4, [R1+0xb2c] ;  /* 0x000b2c0001047983 */ /* 0x000f220000100800 */
[----:B--2---:R-:W-:-:S02]  /*201b0*/  @!P0 IMAD.MOV.U32 R15, RZ, RZ, R3 ;  /* 0x000000ffff0f8224 */ /* 0x004fc400078e0003 */
[----:B------:R-:W-:Y:S01]  /*201c0*/  @!P0 IMAD.MOV.U32 R14, RZ, RZ, R2 ;  /* 0x000000ffff0e8224 */ /* 0x000fe200078e0002 */
[----:B---3--:R-:W-:Y:S04]  /*201d0*/  STL [R1+0x22bc], R13 ;  /* 0x0022bc0d01007387 */ /* 0x008fe80000100800 */
[----:B------:R-:W2:Y:S04]  /*201e0*/  LDL R3, [R1+0xb20] ;  /* 0x000b200001037983 */ /* 0x000ea80000100800 */
[----:B------:R-:W3:Y:S01]  /*201f0*/  LDL R2, [R1+0xb24] ;  /* 0x000b240001027983 */ /* 0x000ee20000100800 */
[----:B------:R-:W-:-:S02]  /*20200*/  PRMT R17, RZ, 0x7610, R17 ;  /* 0x00007610ff117816 */ /* 0x000fc40000000011 */
[----:B------:R-:W-:-:S04]  /*20210*/  PRMT R19, RZ, 0x7610, R19 ;  /* 0x00007610ff137816 */ /* 0x000fc80000000013 */
[----:B------:R0:W3:Y:S01]  /*20220*/  @!P0 LDG.E.U8 R17, desc[UR32][R14.64] ;  /* 0x000000200e118981 */ /* 0x0000e2000c1e1100 */
[----:B------:R-:W-:Y:S01]  /*20230*/  PRMT R21, RZ, 0x7610, R21 ;  /* 0x00007610ff157816 */ /* 0x000fe20000000015 */
[----:B0-----:R-:W-:Y:S02]  /*20240*/  @!P1 IMAD.MOV.U32 R14, RZ, RZ, R10 ;  /* 0x000000ffff0e9224 */ /* 0x001fe400078e000a */
[----:B------:R-:W-:-:S05]  /*20250*/  @!P1 IMAD.MOV.U32 R15, RZ, RZ, R11 ;  /* 0x000000ffff0f9224 */ /* 0x000fca00078e000b */
[----:B------:R0:W3:Y:S01]  /*20260*/  @!P1 LDG.E.U8 R19, desc[UR32][R14.64] ;  /* 0x000000200e139981 */ /* 0x0000e2000c1e1100 */
[----:B------:R-:W-:Y:S01]  /*20270*/  PRMT R23, RZ, 0x7610, R23 ;  /* 0x00007610ff177816 */ /* 0x000fe20000000017 */
[----:B0-----:R-:W-:Y:S02]  /*20280*/  @!P0 IMAD.MOV.U32 R14, RZ, RZ, R8 ;  /* 0x000000ffff0e8224 */ /* 0x001fe400078e0008 */
[----:B----4-:R-:W-:-:S05]  /*20290*/  @!P0 IMAD.MOV.U32 R15, RZ, RZ, R9 ;  /* 0x000000ffff0f8224 */ /* 0x010fca00078e0009 */
[----:B------:R0:W4:Y:S01]  /*202a0*/  @!P0 LDG.E.U8 R21, desc[UR32][R14.64] ;  /* 0x000000200e158981 */ /* 0x000122000c1e1100 */
[----:B------:R-:W-:Y:S01]  /*202b0*/  PRMT R24, RZ, 0x7610, R24 ;  /* 0x00007610ff187816 */ /* 0x000fe20000000018 */
[----:B0-----:R-:W-:Y:S02]  /*202c0*/  @!P1 IMAD.MOV.U32 R14, RZ, RZ, R6 ;  /* 0x000000ffff0e9224 */ /* 0x001fe400078e0006 */
[----:B------:R-:W-:-:S05]  /*202d0*/  @!P1 IMAD.MOV.U32 R15, RZ, RZ, R7 ;  /* 0x000000ffff0f9224 */ /* 0x000fca00078e0007 */
[----:B------:R0:W4:Y:S01]  /*202e0*/  @!P1 LDG.E.U8 R23, desc[UR32][R14.64] ;  /* 0x000000200e179981 */ /* 0x000122000c1e1100 */
[----:B------:R-:W-:Y:S01]  /*202f0*/  PRMT R25, RZ, 0x7610, R25 ;  /* 0x00007610ff197816 */ /* 0x000fe20000000019 */
[----:B0-----:R-:W-:Y:S02]  /*20300*/  @!P0 IMAD.MOV.U32 R14, RZ, RZ, R4 ;  /* 0x000000ffff0e8224 */ /* 0x001fe400078e0004 */
[----:B------:R-:W-:Y:S01]  /*20310*/  @!P0 IMAD.MOV.U32 R15, RZ, RZ, R5 ;  /* 0x000000ffff0f8224 */ /* 0x000fe200078e0005 */
[----:B------:R-:W-:Y:S04]  /*20320*/  LDS.U8 R4, [R0+UR4+0x8] ;  /* 0x0000080400047984 */ /* 0x000fe80008000000 */
[----:B------:R2:W4:Y:S02]  /*20330*/  @!P0 LDG.E.U8 R24, desc[UR32][R14.64] ;  /* 0x000000200e188981 */ /* 0x000524000c1e1100 */
[----:B--2---:R-:W-:-:S02]  /*20340*/  @!P1 IMAD.MOV.U32 R15, RZ, RZ, R3 ;  /* 0x000000ffff0f9224 */ /* 0x004fc400078e0003 */
[----:B---3--:R-:W-:Y:S01]  /*20350*/  @!P1 IMAD.MOV.U32 R14, RZ, RZ, R2 ;  /* 0x000000ffff0e9224 */ /* 0x008fe200078e0002 */
[----:B------:R-:W-:Y:S04]  /*20360*/  LDS.U8 R3, [R0+UR4+0x80] ;  /* 0x0000800400037984 */ /* 0x000fe80008000000 */
[----:B------:R-:W-:Y:S04]  /*20370*/  LDS.U8 R2, [R0+UR4+0x800] ;  /* 0x0008000400027984 */ /* 0x000fe80008000000 */
[----:B------:R0:W2:Y:S04]  /*20380*/  @!P1 LDG.E.U8 R25, desc[UR32][R14.64] ;  /* 0x000000200e199981 */ /* 0x0000a8000c1e1100 */
[----:B0-----:R-:W0:Y:S04]  /*20390*/  LDS.U8 R15, [R0+UR4] ;  /* 0x00000004000f7984 */ /* 0x001e280008000000 */
[----:B------:R-:W1:Y:S04]  /*203a0*/  LDS.U8 R14, [R0+UR4+0x88] ;  /* 0x00008804000e7984 */ /* 0x000e680008000000 */
[----:B------:R-:W-:Y:S04]  /*203b0*/  STL [R1+0x22f4], R17 ;  /* 0x0022f41101007387 */ /* 0x000fe80000100800 */
[----:B------:R-:W-:Y:S04]  /*203c0*/  STL [R1+0x22f8], R19 ;  /* 0x0022f81301007387 */ /* 0x000fe80000100800 */
[----:B----4-:R-:W-:Y:S04]  /*203d0*/  STL [R1+0x22d8], R21 ;  /* 0x0022d81501007387 */ /* 0x010fe80000100800 */
[----:B------:R-:W-:Y:S04]  /*203e0*/  STL [R1+0x22dc], R23 ;  /* 0x0022dc1701007387 */ /* 0x000fe80000100800 */
[----:B------:R-:W-:Y:S04]  /*203f0*/  STL [R1+0x22c0], R24 ;  /* 0x0022c01801007387 */ /* 0x000fe80000100800 */
[----:B--2---:R-:W-:Y:S04]  /*20400*/  STL [R1+0x22c4], R25 ;  /* 0x0022c41901007387 */ /* 0x004fe80000100800 */
[----:B0-----:R-:W-:Y:S04]  /*20410*/  STL [R1+0x22e0], R15 ;  /* 0x0022e00f01007387 */ /* 0x001fe80000100800 */
[----:B-1----:R-:W-:Y:S04]  /*20420*/  STL [R1+0x22fc], R14 ;  /* 0x0022fc0e01007387 */ /* 0x002fe80000100800 */
[----:B------:R-:W-:Y:S04]  /*20430*/  STL [R1+0x50], R4 ;  /* 0x0000500401007387 */ /* 0x000fe80000100800 */
[----:B------:R-:W0:Y:S04]  /*20440*/  LDS.U8 R4, [R0+UR4+0x888] ;  /* 0x0008880400047984 */ /* 0x000e280008000000 */
[----:B------:R-:W-:Y:S04]  /*20450*/  STL [R1+0x4c], R3 ;  /* 0x00004c0301007387 */ /* 0x000fe80000100800 */
[----:B------:R-:W1:Y:S04]  /*20460*/  LDS.U8 R3, [R0+UR4+0x808] ;  /* 0x0008080400037984 */ /* 0x000e680008000000 */
[----:B------:R-:W-:Y:S04]  /*20470*/  STL [R1+0x70], R2 ;  /* 0x0000700201007387 */ /* 0x000fe80000100800 */
[----:B------:R-:W2:Y:S04]  /*20480*/  LDS.U8 R2, [R0+UR4+0x880] ;  /* 0x0008800400027984 */ /* 0x000ea80008000000 */
[----:B0-----:R-:W-:Y:S04]  /*20490*/  STL [R1+0x68], R4 ;  /* 0x0000680401007387 */ /* 0x001fe80000100800 */
[----:B------:R-:W0:Y:S04]  /*204a0*/  LDS.U8 R4, [R0+UR4+0x1000] ;  /* 0x0010000400047984 */ /* 0x000e280008000000 */
[----:B-1----:R-:W-:Y:S04]  /*204b0*/  STL [R1+0x7c], R3 ;  /* 0x00007c0301007387 */ /* 0x002fe80000100800 */
[----:B------:R-:W1:Y:S04]  /*204c0*/  LDS.U8 R3, [R0+UR4+0x1088] ;  /* 0x0010880400037984 */ /* 0x000e680008000000 */
[----:B--2---:R-:W-:Y:S04]  /*204d0*/  STL [R1+0x78], R2 ;  /* 0x0000780201007387 */ /* 0x004fe80000100800 */
        /* <DEDUP_REMOVED lines=39> */
[----:B-1----:R1:W-:Y:S04]  /*20750*/  STL [R1+0x74c], R3 ;  /* 0x00074c0301007387 */ /* 0x0023e80000100800 */
[----:B--2---:R-:W-:Y:S04]  /*20760*/  STL [R1+0x758], R2 ;  /* 0x0007580201007387 */ /* 0x004fe80000100800 */
[----:B------:R-:W2:Y:S01]  /*20770*/  LDS.U8 R2, [R0+UR4+0x3808] ;  /* 0x0038080400027984 */ /* 0x000ea20008000000 */
[----:B-1----:R-:W-:-:S05]  /*20780*/  LOP3.LUT R3, R0, 0x110, RZ, 0x3c, !PT ;  /* 0x0000011000037812 */ /* 0x002fca00078e3cff */
[----:B------:R-:W-:Y:S04]  /*20790*/  LDS.U8 R5, [R3+UR4+0x2800] ;  /* 0x0028000403057984 */ /* 0x000fe80008000000 */
[----:B0-----:R-:W-:Y:S04]  /*207a0*/  STL [R1+0x754], R4 ;  /* 0x0007540401007387 */ /* 0x001fe80000100800 */
[----:B------:R-:W0:Y:S04]  /*207b0*/  LDS.U8 R4, [R0+UR4+0x3880] ;  /* 0x0038800400047984 */ /* 0x000e280008000000 */
[----:B------:R-:W-:Y:S04]  /*207c0*/  STL [R1+0x1470], R0 ;  /* 0x0014700001007387 */ /* 0x000fe80000100800 */
[----:B------:R-:W-:Y:S04]  /*207d0*/  LDS.U8 R0, [R3+UR4+0x8] ;  /* 0x0000080403007984 */ /* 0x000fe80008000000 */
[----:B--2---:R-:W-:Y:S04]  /*207e0*/  STL [R1+0x760], R2 ;  /* 0x0007600201007387 */ /* 0x004fe80000100800 */
[----:B------:R-:W1:Y:S04]  /*207f0*/  LDS.U8 R2, [R3+UR4] ;  /* 0x0000000403027984 */ /* 0x000e680008000000 */
[----:B0-----:R-:W-:Y:S04]  /*20800*/  STL [R1+0x75c], R4 ;  /* 0x00075c0401007387 */ /* 0x001fe80000100800 */
[----:B------:R-:W0:Y:S04]  /*20810*/  LDS.U8 R4, [R3+UR4+0x88] ;  /* 0x0000880403047984 */ /* 0x000e280008000000 */
[----:B-1----:R-:W-:Y:S04]  /*20820*/  STL [R1+0x4a8], R2 ;  /* 0x0004a80201007387 */ /* 0x002fe80000100800 */
[----:B------:R-:W1:Y:S04]  /*20830*/  LDS.U8 R2, [R3+UR4+0x80] ;  /* 0x0000800403027984 */ /* 0x000e680008000000 */
[----:B0-----:R-:W-:Y:S04]  /*20840*/  STL [R1+0x494], R4 ;  /* 0x0004940401007387 */ /* 0x001fe80000100800 */
[----:B------:R-:W0:Y:S04]  /*20850*/  LDS.U8 R4, [R3+UR4+0x800] ;  /* 0x0008000403047984 */ /* 0x000e280008000000 */
[----:B------:R-:W-:Y:S04]  /*20860*/  STL [R1+0x4b0], R0 ;  /* 0x0004b00001007387 */ /* 0x000fe80000100800 */
[----:B------:R-:W2:Y:S04]  /*20870*/  LDS.U8 R0, [R3+UR4+0x888] ;  /* 0x0008880403007984 */ /* 0x000ea80008000000 */
[----:B-1----:R-:W-:Y:S04]  /*20880*/  STL [R1+0x4ac], R2 ;  /* 0x0004ac0201007387 */ /* 0x002fe80000100800 */
[----:B------:R-:W1:Y:S04]  /*20890*/  LDS.U8 R2, [R3+UR4+0x808] ;  /* 0x0008080403027984 */ /* 0x000e680008000000 */
[----:B0-----:R-:W-:Y:S04]  /*208a0*/  STL [R1+0x4b8], R4 ;  /* 0x0004b80401007387 */ /* 0x001fe80000100800 */
[----:B------:R-:W0:Y:S04]  /*208b0*/  LDS.U8 R4, [R3+UR4+0x880] ;  /* 0x0008800403047984 */ /* 0x000e280008000000 */
[----:B--2---:R-:W-:Y:S04]  /*208c0*/  STL [R1+0x4b4], R0 ;  /* 0x0004b40001007387 */ /* 0x004fe80000100800 */
        /* <DEDUP_REMOVED lines=16> */
[----:B--2---:R-:W-:Y:S04]  /*209d0*/  STL [R1+0x5d8], R0 ;  /* 0x0005d80001007387 */ /* 0x004fe80000100800 */
[----:B------:R-:W0:Y:S04]  /*209e0*/  LDS.U8 R4, [R3+UR4+0x2000] ;  /* 0x0020000403047984 */ /* 0x000e280008000000 */
[----:B------:R-:W2:Y:S04]  /*209f0*/  LDS.U8 R0, [R3+UR4+0x2088] ;  /* 0x0020880403007984 */ /* 0x000ea80008000000 */
[----:B-1----:R1:W-:Y:S04]  /*20a00*/  STL [R1+0x5d4], R2 ;  /* 0x0005d40201007387 */ /* 0x0023e80000100800 */
[----:B-1----:R-:W3:Y:S04]  /*20a10*/  LDL R2, [R1+0x1460] ;  /* 0x0014600001027983 */ /* 0x002ee80000100800 */
[----:B0-----:R-:W-:Y:S04]  /*20a20*/  STL [R1+0x6c4], R4 ;  /* 0x0006c40401007387 */ /* 0x001fe80000100800 */
[----:B------:R-:W0:Y:S04]  /*20a30*/  LDS.U8 R4, [R3+UR4+0x2008] ;  /* 0x0020080403047984 */ /* 0x000e280008000000 */
[----:B--2---:R-:W-:Y:S04]  /*20a40*/  STL [R1+0x6c0], R0 ;  /* 0x0006c00001007387 */ /* 0x004fe80000100800 */
[----:B------:R-:W1:Y:S04]  /*20a50*/  LDS.U8 R0, [R3+UR4+0x2080] ;  /* 0x0020800403007984 */ /* 0x000e680008000000 */
[----:B0-----:R-:W-:Y:S04]  /*20a60*/  STL [R1+0x6cc], R4 ;  /* 0x0006cc0401007387 */ /* 0x001fe80000100800 */
[----:B------:R-:W0:Y:S04]  /*20a70*/  LDS.U8 R4, [R3+UR4+0x2888] ;  /* 0x0028880403047984 */ /* 0x000e280008000000 */
[----:B-1----:R-:W-:Y:S04]  /*20a80*/  STL [R1+0x6c8], R0 ;  /* 0x0006c80001007387 */ /* 0x002fe80000100800 */
[----:B------:R-:W1:Y:S04]  /*20a90*/  LDS.U8 R0, [R3+UR4+0x2808] ;  /* 0x0028080403007984 */ /* 0x000e680008000000 */
[----:B------:R-:W-:Y:S04]  /*20aa0*/  STL [R1+0x6d4], R5 ;  /* 0x0006d40501007387 */ /* 0x000fe80000100800 */
[----:B------:R-:W2:Y:S04]  /*20ab0*/  LDS.U8 R5, [R3+UR4+0x2880] ;  /* 0x0028800403057984 */ /* 0x000ea80008000000 */
[----:B0-----:R-:W-:Y:S04]  /*20ac0*/  STL [R1+0x6d0], R4 ;  /* 0x0006d00401007387 */ /* 0x001fe80000100800 */
[----:B-1----:R-:W-:Y:S04]  /*20ad0*/  STL [R1+0x6dc], R0 ;  /* 0x0006dc0001007387 */ /* 0x002fe80000100800 */
[----:B------:R-:W0:Y:S04]  /*20ae0*/  LDS.U8 R0, [R3+UR4+0x3088] ;  /* 0x0030880403007984 */ /* 0x000e280008000000 */
[----:B------:R-:W1:Y:S04]  /*20af0*/  LDS.U8 R4, [R3+UR4+0x3000] ;  /* 0x0030000403047984 */ /* 0x000e680008000000 */
[----:B--2---:R-:W-:Y:S04]  /*20b00*/  STL [R1+0x6d8], R5 ;  /* 0x0006d80501007387 */ /* 0x004fe80000100800 */
        /* <DEDUP_REMOVED lines=12> */
[----:B0-----:R-:W-:Y:S04]  /*20bd0*/  STL [R1+0x13e8], R4 ;  /* 0x0013e80401007387 */ /* 0x001fe80000100800 */
[----:B-1----:R-:W-:Y:S04]  /*20be0*/  STL [R1+0x13e4], R0 ;  /* 0x0013e40001007387 */ /* 0x002fe80000100800 */
[----:B---3--:R-:W0:Y:S04]  /*20bf0*/  LDS.U8 R3, [R2+UR4] ;  /* 0x0000000402037984 */ /* 0x008e280008000000 */
[----:B------:R-:W1:Y:S04]  /*20c00*/  LDS.U8 R4, [R2+UR4+0x88] ;  /* 0x0000880402047984 */ /* 0x000e680008000000 */
[----:B------:R-:W2:Y:S04]  /*20c10*/  LDS.U8 R0, [R2+UR4+0x8] ;  /* 0x0000080402007984 */ /* 0x000ea80008000000 */
[----:B------:R-:W-:Y:S04]  /*20c20*/  LDS.U8 R5, [R2+UR4+0x2080] ;  /* 0x0020800402057984 */ /* 0x000fe80008000000 */
        /* <DEDUP_REMOVED lines=25> */
[----:B-1----:R-:W-:Y:S04]  /*20dc0*/  STL [R1+0x558], R4 ;  /* 0x0005580401007387 */ /* 0x002fe80000100800 */
[----:B------:R-:W0:Y:S04]  /*20dd0*/  LDS.U8 R3, [R2+UR4+0x1880] ;  /* 0x0018800402037984 */ /* 0x000e280008000000 */
[----:B------:R-:W1:Y:S04]  /*20de0*/  LDS.U8 R4, [R2+UR4+0x2000] ;  /* 0x0020000402047984 */ /* 0x000e680008000000 */
[----:B--2---:R2:W-:Y:S04]  /*20df0*/  STL [R1+0x564], R0 ;  /* 0x0005640001007387 */ /* 0x0045e80000100800 */
[----:B--2---:R-:W2:Y:S04]  /*20e00*/  LDL R0, [R1+0x145c] ;  /* 0x00145c0001007983 */ /* 0x004ea80000100800 */
[----:B0-----:R-:W-:Y:S04]  /*20e10*/  STL [R1+0x560], R3 ;  /* 0x0005600301007387 */ /* 0x001fe80000100800 */
[----:B------:R-:W0:Y:S04]  /*20e20*/  LDS.U8 R3, [R2+UR4+0x2088] ;  /* 0x0020880402037984 */ /* 0x000e280008000000 */
[----:B-1----:R-:W-:Y:S04]  /*20e30*/  STL [R1+0x660], R4 ;  /* 0x0006600401007387 */ /* 0x002fe80000100800 */
[----:B------:R-:W1:Y:S04]  /*20e40*/  LDS.U8 R4, [R2+UR4+0x2008] ;  /* 0x0020080402047984 */ /* 0x000e680008000000 */
[----:B0-----:R-:W-:Y:S04]  /*20e50*/  STL [R1+0x65c], R3 ;  /* 0x00065c0301007387 */ /* 0x001fe80000100800 */
[----:B------:R-:W0:Y:S04]  /*20e60*/  LDS.U8 R3, [R2+UR4+0x2800] ;  /* 0x0028000402037984 */ /* 0x000e280008000000 */
[----:B-1----:R-:W-:Y:S04]  /*20e70*/  STL [R1+0x668], R4 ;  /* 0x0006680401007387 */ /* 0x002fe80000100800 */
[----:B------:R-:W1:Y:S04]  /*20e80*/  LDS.U8 R4, [R2+UR4+0x2888] ;  /* 0x0028880402047984 */ /* 0x000e680008000000 */
[----:B------:R-:W-:Y:S04]  /*20e90*/  STL [R1+0x664], R5 ;  /* 0x0006640501007387 */ /* 0x000fe80000100800 */
[----:B------:R-:W3:Y:S04]  /*20ea0*/  LDS.U8 R5, [R2+UR4+0x2808] ;  /* 0x0028080402057984 */ /* 0x000ee80008000000 */
[----:B0-----:R-:W-:Y:S04]  /*20eb0*/  STL [R1+0x670], R3 ;  /* 0x0006700301007387 */ /* 0x001fe80000100800 */
[----:B------:R-:W0:Y:S04]  /*20ec0*/  LDS.U8 R3, [R2+UR4+0x2880] ;  /* 0x0028800402037984 */ /* 0x000e280008000000 */
[----:B-1----:R-:W-:Y:S04]  /*20ed0*/  STL [R1+0x66c], R4 ;  /* 0x00066c0401007387 */ /* 0x002fe80000100800 */
[----:B------:R-:W1:Y:S04]  /*20ee0*/  LDS.U8 R4, [R2+UR4+0x3000] ;  /* 0x0030000402047984 */ /* 0x000e680008000000 */
[----:B---3--:R-:W-:Y:S04]  /*20ef0*/  STL [R1+0x678], R5 ;  /* 0x0006780501007387 */ /* 0x008fe80000100800 */
        /* <DEDUP_REMOVED lines=11> */
[----:B------:R-:W4:Y:S04]  /*20fb0*/  LDS.U8 R2, [R2+UR4+0x3880] ;  /* 0x0038800402027984 */ /* 0x000f280008000000 */
[----:B---3--:R-:W-:Y:S04]  /*20fc0*/  STL [R1+0x1380], R5 ;  /* 0x0013800501007387 */ /* 0x008fe80000100800 */
[----:B0-----:R-:W-:Y:S04]  /*20fd0*/  STL [R1+0x137c], R3 ;  /* 0x00137c0301007387 */ /* 0x001fe80000100800 */
[----:B-1----:R-:W-:Y:S04]  /*20fe0*/  STL [R1+0x1388], R4 ;  /* 0x0013880401007387 */ /* 0x002fe80000100800 */
[----:B----4-:R-:W-:Y:S04]  /*20ff0*/  STL [R1+0x1384], R2 ;  /* 0x0013840201007387 */ /* 0x010fe80000100800 */
[----:B--2---:R-:W0:Y:S04]  /*21000*/  LDS.U8 R3, [R0+UR4] ;  /* 0x0000000400037984 */ /* 0x004e280008000000 */
        /* <DEDUP_REMOVED lines=169> */
[----:B------:R-:W-:Y:S04]  /*21aa0*/  STL [R1+0x710], R5 ;  /* 0x0007100501007387 */ /* 0x000fe80000100800 */
[----:B------:R-:W3:Y:S04]  /*21ab0*/  LDS.U8 R5, [R0+UR4+0x2888] ;  /* 0x0028880400057984 */ /* 0x000ee80008000000 */
[----:B-1----:R-:W-:Y:S04]  /*21ac0*/  STL [R1+0x70c], R4 ;  /* 0x00070c0401007387 */ /* 0x002fe80000100800 */
[----:B------:R-:W1:Y:S04]  /*21ad0*/  LDS.U8 R4, [R0+UR4+0x2808] ;  /* 0x0028080400047984 */ /* 0x000e680008000000 */
[----:B0-----:R-:W-:Y:S04]  /*21ae0*/  STL [R1+0x718], R3 ;  /* 0x0007180301007387 */ /* 0x001fe80000100800 */
[----:B------:R-:W0:Y:S04]  /*21af0*/  LDS.U8 R3, [R0+UR4+0x2880] ;  /* 0x0028800400037984 */ /* 0x000e280008000000 */
[----:B---3--:R-:W-:Y:S04]  /*21b00*/  STL [R1+0x714], R5 ;  /* 0x0007140501007387 */ /* 0x008fe80000100800 */
        /* <DEDUP_REMOVED lines=16> */
[----:B---3--:R-:W-:Y:S04]  /*21c10*/  STL [R1+0x1428], R5 ;  /* 0x0014280501007387 */ /* 0x008fe80000100800 */
[----:B-1----:R-:W-:Y:S04]  /*21c20*/  STL [R1+0x1424], R4 ;  /* 0x0014240401007387 */ /* 0x002fe80000100800 */
[----:B--2---:R-:W0:Y:S04]  /*21c30*/  LDS.U8 R3, [R2+UR4] ;  /* 0x0000000402037984 */ /* 0x004e280008000000 */
[----:B------:R-:W1:Y:S04]  /*21c40*/  LDS.U8 R0, [R2+UR4+0x88] ;  /* 0x0000880402007984 */ /* 0x000e680008000000 */
        /* <DEDUP_REMOVED lines=30> */
[----:B------:R-:W2:Y:S04]  /*21e30*/  LDL R14, [R1+0x144c] ;  /* 0x00144c00010e7983 */ /* 0x000ea80000100800 */
[----:B------:R-:W3:Y:S04]  /*21e40*/  LDS.U8 R4, [R2+UR4+0x2088] ;  /* 0x0020880402047984 */ /* 0x000ee80008000000 */
[----:B0-----:R-:W-:Y:S04]  /*21e50*/  STL [R1+0x5a0], R3 ;  /* 0x0005a00301007387 */ /* 0x001fe80000100800 */
[----:B-1----:R-:W-:Y:S04]  /*21e60*/  STL [R1+0x6a0], R0 ;  /* 0x0006a00001007387 */ /* 0x002fe80000100800 */
[----:B------:R-:W0:Y:S04]  /*21e70*/  LDS.U8 R3, [R2+UR4+0x2008] ;  /* 0x0020080402037984 */ /* 0x000e280008000000 */
        /* <DEDUP_REMOVED lines=26> */
[----:B0-----:R-:W-:Y:S04]  /*22020*/  STL [R1+0x13c8], R3 ;  /* 0x0013c80301007387 */ /* 0x001fe80000100800 */
        /* <DEDUP_REMOVED lines=55> */
[----:B--2---:R-:W-:Y:S04]  /*223a0*/  STL [R1+0x1438], R0 ;  /* 0x0014380001007387 */ /* 0x004fe80000100800 */
[----:B------:R-:W2:Y:S04]  /*223b0*/  LDL.LU R19, [R1+0x1c8] ;  /* 0x0001c80001137983 */ /* 0x000ea80000300800 */
[----:B------:R-:W1:Y:S04]  /*223c0*/  LDS.U8 R0, [R14+UR4+0x3800] ;  /* 0x003800040e007984 */ /* 0x000e680008000000 */
[----:B0-----:R-:W-:Y:S04]  /*223d0*/  STL [R1+0x1434], R3 ;  /* 0x0014340301007387 */ /* 0x001fe80000100800 */
[----:B--2---:R-:W-:Y:S04]  /*223e0*/  STL [R1+0x2300], R19 ;  /* 0x0023001301007387 */ /* 0x004fe80000100800 */
[----:B------:R-:W0:Y:S04]  /*223f0*/  LDS.U8 R19, [R14+UR4+0x3888] ;  /* 0x003888040e137984 */ /* 0x000e280008000000 */
[----:B-1----:R1:W-:Y:S04]  /*22400*/  STL [R1+0x1440], R0 ;  /* 0x0014400001007387 */ /* 0x0023e80000100800 */
[----:B------:R-:W2:Y:S04]  /*22410*/  LDL.LU R17, [R1+0x1c4] ;  /* 0x0001c40001117983 */ /* 0x000ea80000300800 */
[----:B------:R-:W3:Y:S04]  /*22420*/  LDL.LU R7, [R1+0x1a8] ;  /* 0x0001a80001077983 */ /* 0x000ee80000300800 */
[----:B------:R-:W4:Y:S04]  /*22430*/  LDL.LU R6, [R1+0x1a4] ;  /* 0x0001a40001067983 */ /* 0x000f280000300800 */
[----:B------:R-:W4:Y:S04]  /*22440*/  LDL.LU R22, [R1+0x188] ;  /* 0x0001880001167983 */ /* 0x000f280000300800 */
[----:B------:R-:W4:Y:S04]  /*22450*/  LDL.LU R26, [R1+0x184] ;  /* 0x00018400011a7983 */ /* 0x000f280000300800 */
        /* <DEDUP_REMOVED lines=20> */
[----:B0-----:R-:W-:Y:S04]  /*225a0*/  STL [R1+0x143c], R19 ;  /* 0x00143c1301007387 */ /* 0x001fe80000100800 */
[----:B------:R-:W0:Y:S04]  /*225b0*/  LDS.U8 R19, [R14+UR4+0x3808] ;  /* 0x003808040e137984 */ /* 0x000e280008000000 */
[----:B------:R-:W1:Y:S01]  /*225c0*/  LDS.U8 R14, [R14+UR4+0x3880] ;  /* 0x003880040e0e7984 */ /* 0x000e620008000000 */
[----:B------:R-:W1:Y:S01]  /*225d0*/  S2R R2, SR_TID.X ;  /* 0x0000000000027919 */ /* 0x000e620000002100 */
[----:B------:R-:W-:Y:S06]  /*225e0*/  BAR.SYNC.DEFER_BLOCKING 0x0 ;  /* 0x0000000000007b1d */ /* 0x000fec0000010000 */
[----:B0-----:R0:W-:Y:S04]  /*225f0*/  STL [R1+0x1448], R19 ;  /* 0x0014481301007387 */ /* 0x0011e80000100800 */
[----:B0-----:R-:W2:Y:S01]  /*22600*/  LDL.LU R19, [R1+0x2300] ;  /* 0x0023000001137983 */ /* 0x001ea20000300800 */
[----:B-1----:R-:W-:-:S03]  /*22610*/  LOP3.LUT R25, R2, 0x3f, RZ, 0xc0, !PT ;  /* 0x0000003f02197812 */ /* 0x002fc600078ec0ff */
[----:B------:R0:W-:Y:S04]  /*22620*/  STL [R1+0x1444], R14 ;  /* 0x0014440e01007387 */ /* 0x0001e80000100800 */
[----:B0-----:R-:W4:Y:S04]  /*22630*/  LDL.LU R14, [R1+0x22fc] ;  /* 0x0022fc00010e7983 */ /* 0x001f280000300800 */
[----:B--2---:R0:W-:Y:S04]  /*22640*/  STS.U8 [R25+UR4], R19 ;  /* 0x0000001319007988 */ /* 0x0041e80008000004 */
[----:B------:R1:W-:Y:S04]  /*22650*/  STS.U8 [R25+UR4+0x40], R17 ;  /* 0x0000401119007988 */ /* 0x0003e80008000004 */
[----:B---3--:R2:W-:Y:S04]  /*22660*/  STS.U8 [R25+UR4+0x240], R7 ;  /* 0x0002400719007988 */ /* 0x0085e80008000004 */
[----:B----4-:R3:W-:Y:S04]  /*22670*/  STS.U8 [R25+UR4+0x200], R6 ;  /* 0x0002000619007988 */ /* 0x0107e80008000004 */
[----:B------:R4:W-:Y:S04]  /*22680*/  STS.U8 [R25+UR4+0x400], R22 ;  /* 0x0004001619007988 */ /* 0x0009e80008000004 */
[----:B------:R4:W-:Y:S04]  /*22690*/  STS.U8 [R25+UR4+0x440], R26 ;  /* 0x0004401a19007988 */ /* 0x0009e80008000004 */
[----:B0-----:R-:W4:Y:S04]  /*226a0*/  LDL.LU R19, [R1+0x22f8] ;  /* 0x0022f80001137983 */ /* 0x001f280000300800 */
[----:B-1----:R-:W4:Y:S04]  /*226b0*/  LDL.LU R17, [R1+0x22f4] ;  /* 0x0022f40001117983 */ /* 0x002f280000300800 */
[----:B--2---:R-:W2:Y:S04]  /*226c0*/  LDL.LU R7, [R1+0x22f0] ;  /* 0x0022f00001077983 */ /* 0x004ea80000300800 */
[----:B---3--:R-:W3:Y:S04]  /*226d0*/  LDL.LU R6, [R1+0x22ec] ;  /* 0x0022ec0001067983 */ /* 0x008ee80000300800 */
[----:B----4-:R-:W4:Y:S04]  /*226e0*/  LDL.LU R22, [R1+0x22e8] ;  /* 0x0022e80001167983 */ /* 0x010f280000300800 */
[----:B------:R-:W2:Y:S04]  /*226f0*/  LDL.LU R26, [R1+0x22e4] ;  /* 0x0022e400011a7983 */ /* 0x000ea80000300800 */
[----:B------:R-:W-:Y:S04]  /*22700*/  STS.U8 [R25+UR4+0x640], R0 ;  /* 0x0006400019007988 */ /* 0x000fe80008000004 */
[----:B------:R0:W-:Y:S04]  /*22710*/  STS.U8 [R25+UR4+0x600], R15 ;  /* 0x0006000f19007988 */ /* 0x0001e80008000004 */
[----:B------:R-:W-:Y:S04]  /*22720*/  STS.U8 [R25+UR4+0x800], R24 ;  /* 0x0008001819007988 */ /* 0x000fe80008000004 */
[----:B------:R1:W-:Y:S04]  /*22730*/  STS.U8 [R25+UR4+0x840], R23 ;  /* 0x0008401719007988 */ /* 0x0003e80008000004 */
[----:B------:R1:W-:Y:S04]  /*22740*/  STS.U8 [R25+UR4+0xa40], R21 ;  /* 0x000a401519007988 */ /* 0x0003e80008000004 */
[----:B------:R-:W-:Y:S04]  /*22750*/  STS.U8 [R25+UR4+0xa00], R13 ;  /* 0x000a000d19007988 */ /* 0x000fe80008000004 */
[----:B------:R-:W-:Y:S04]  /*22760*/  STS.U8 [R25+UR4+0xc00], R12 ;  /* 0x000c000c19007988 */ /* 0x000fe80008000004 */
[----:B------:R-:W-:Y:S04]  /*22770*/  STS.U8 [R25+UR4+0xc40], R11 ;  /* 0x000c400b19007988 */ /* 0x000fe80008000004 */
[----:B------:R-:W-:Y:S04]  /*22780*/  STS.U8 [R25+UR4+0xe40], R10 ;  /* 0x000e400a19007988 */ /* 0x000fe80008000004 */
[----:B------:R1:W-:Y:S04]  /*22790*/  STS.U8 [R25+UR4+0xe00], R9 ;  /* 0x000e000919007988 */ /* 0x0003e80008000004 */
[----:B------:R1:W-:Y:S04]  /*227a0*/  STS.U8 [R25+UR4+0x1000], R8 ;  /* 0x0010000819007988 */ /* 0x0003e80008000004 */
[----:B------:R-:W-:Y:S04]  /*227b0*/  STS.U8 [R25+UR4+0x1040], R5 ;  /* 0x0010400519007988 */ /* 0x000fe80008000004 */
[----:B0-----:R-:W3:Y:S04]  /*227c0*/  LDL.LU R15, [R1+0x1c0] ;  /* 0x0001c000010f7983 */ /* 0x001ee80000300800 */
[----:B------:R-:W-:Y:S04]  /*227d0*/  STS.U8 [R25+UR4+0x1240], R4 ;  /* 0x0012400419007988 */ /* 0x000fe80008000004 */
[----:B-1----:R-:W3:Y:S04]  /*227e0*/  LDL.LU R23, [R1+0x1bc] ;  /* 0x0001bc0001177983 */ /* 0x002ee80000300800 */
[----:B------:R-:W-:Y:S04]  /*227f0*/  STS.U8 [R25+UR4+0x1200], R3 ;  /* 0x0012000319007988 */ /* 0x000fe80008000004 */
[----:B------:R-:W3:Y:S04]  /*22800*/  LDL.LU R21, [R1+0x1a0] ;  /* 0x0001a00001157983 */ /* 0x000ee80000300800 */
[----:B------:R-:W-:Y:S04]  /*22810*/  STS.U8 [R25+UR4+0x1400], R16 ;  /* 0x0014001019007988 */ /* 0x000fe80008000004 */
[----:B------:R-:W3:Y:S04]  /*22820*/  LDL.LU R9, [R1+0x19c] ;  /* 0x00019c0001097983 */ /* 0x000ee80000300800 */
[----:B------:R0:W-:Y:S04]  /*22830*/  STS.U8 [R25+UR4+0x1440], R18 ;  /* 0x0014401219007988 */ /* 0x0001e80008000004 */
[----:B------:R-:W3:Y:S04]  /*22840*/  LDL.LU R8, [R1+0x180] ;  /* 0x0001800001087983 */ /* 0x000ee80000300800 */
[----:B------:R1:W-:Y:S04]  /*22850*/  STS.U8 [R25+UR4+0x1640], R20 ;  /* 0x0016401419007988 */ /* 0x0003e80008000004 */
[----:B------:R1:W-:Y:S04]  /*22860*/  STS.U8 [R25+UR4+0x1600], R27 ;  /* 0x0016001b19007988 */ /* 0x0003e80008000004 */
[----:B0-----:R-:W3:Y:S04]  /*22870*/  LDL.LU R18, [R1+0x17c] ;  /* 0x00017c0001127983 */ /* 0x001ee80000300800 */
[----:B-1----:R-:W3:Y:S04]  /*22880*/  LDL.LU R20, [R1+0x160] ;  /* 0x0001600001147983 */ /* 0x002ee80000300800 */
[----:B------:R-:W3:Y:S04]  /*22890*/  LDL.LU R0, [R1+0xe0] ;  /* 0x0000e00001007983 */ /* 0x000ee80000300800 */
[----:B------:R-:W3:Y:S04]  /*228a0*/  LDL.LU R24, [R1+0xdc] ;  /* 0x0000dc0001187983 */ /* 0x000ee80000300800 */
[----:B------:R-:W3:Y:S04]  /*228b0*/  LDL.LU R13, [R1+0xc0] ;  /* 0x0000c000010d7983 */ /* 0x000ee80000300800 */
[----:B------:R-:W3:Y:S04]  /*228c0*/  LDL.LU R12, [R1+0xbc] ;  /* 0x0000bc00010c7983 */ /* 0x000ee80000300800 */
[----:B------:R-:W3:Y:S04]  /*228d0*/  LDL.LU R11, [R1+0xa0] ;  /* 0x0000a000010b7983 */ /* 0x000ee80000300800 */
[----:B------:R0:W-:Y:S04]  /*228e0*/  STS.U8 [R25+UR4+0x1800], R28 ;  /* 0x0018001c19007988 */ /* 0x0001e80008000004 */
[----:B------:R-:W3:Y:S04]  /*228f0*/  LDL.LU R10, [R1+0x9c] ;  /* 0x00009c00010a7983 */ /* 0x000ee80000300800 */
[----:B------:R1:W-:Y:S04]  /*22900*/  STS.U8 [R25+UR4+0x1840], R29 ;  /* 0x0018401d19007988 */ /* 0x0003e80008000004 */
[----:B------:R-:W3:Y:S04]  /*22910*/  LDL.LU R5, [R1+0x80] ;  /* 0x0000800001057983 */ /* 0x000ee80000300800 */
[----:B------:R-:W3:Y:S04]  /*22920*/  LDL.LU R4, [R1+0x74] ;  /* 0x0000740001047983 */ /* 0x000ee80000300800 */
[----:B------:R-:W3:Y:S04]  /*22930*/  LDL.LU R3, [R1+0x48] ;  /* 0x0000480001037983 */ /* 0x000ee80000300800 */
[----:B------:R-:W3:Y:S04]  /*22940*/  LDL.LU R16, [R1+0x44] ;  /* 0x0000440001107983 */ /* 0x000ee80000300800 */
[----:B------:R-:W3:Y:S04]  /*22950*/  LDL.LU R27, [R1+0x28] ;  /* 0x00002800011b7983 */ /* 0x000ee80000300800 */
[----:B0-----:R-:W3:Y:S04]  /*22960*/  LDL.LU R28, [R1+0x24] ;  /* 0x00002400011c7983 */ /* 0x001ee80000300800 */
[----:B-1----:R-:W3:Y:S04]  /*22970*/  LDL.LU R29, [R1+0x8] ;  /* 0x00000800011d7983 */ /* 0x002ee80000300800 */
[----:B--2---:R0:W-:Y:S02]  /*22980*/  STS.U8 [R25+UR4+0x1a40], R26 ;  /* 0x001a401a19007988 */ /* 0x0041e40008000004 */
[----:B0-----:R-:W-:-:S02]  /*22990*/  LOP3.LUT R26, R2, 0x3f, RZ, 0xc0, !PT ;  /* 0x0000003f021a7812 */ /* 0x001fc400078ec0ff */
[----:B------:R-:W2:Y:S04]  /*229a0*/  LDL.LU R2, [R1+0x4] ;  /* 0x0000040001027983 */ /* 0x000ea80000300800 */
[----:B----4-:R0:W-:Y:S04]  /*229b0*/  STS.U8 [R26+UR4+0x1a00], R22 ;  /* 0x001a00161a007988 */ /* 0x0101e80008000004 */
[----:B---3--:R1:W-:Y:S04]  /*229c0*/  STS.U8 [R26+UR4+0x1c00], R6 ;  /* 0x001c00061a007988 */ /* 0x0083e80008000004 */
[----:B------:R3:W-:Y:S04]  /*229d0*/  STS.U8 [R26+UR4+0x1c40], R7 ;  /* 0x001c40071a007988 */ /* 0x0007e80008000004 */
[----:B------:R4:W-:Y:S04]  /*229e0*/  STS.U8 [R26+UR4+0x1e40], R17 ;  /* 0x001e40111a007988 */ /* 0x0009e80008000004 */
[----:B------:R4:W-:Y:S04]  /*229f0*/  STS.U8 [R26+UR4+0x1e00], R19 ;  /* 0x001e00131a007988 */ /* 0x0009e80008000004 */
[----:B0-----:R-:W2:Y:S04]  /*22a00*/  LDL.LU R22, [R1+0x114] ;  /* 0x0001140001167983 */ /* 0x001ea80000300800 */
[----:B-1----:R-:W2:Y:S04]  /*22a10*/  LDL.LU R6, [R1+0x118] ;  /* 0x0001180001067983 */ /* 0x002ea80000300800 */
[----:B---3--:R-:W3:Y:S04]  /*22a20*/  LDL.LU R7, [R1+0x13c] ;  /* 0x00013c0001077983 */ /* 0x008ee80000300800 */
[----:B----4-:R-:W4:Y:S04]  /*22a30*/  LDL.LU R17, [R1+0x140] ;  /* 0x0001400001117983 */ /* 0x010f280000300800 */
[----:B------:R-:W2:Y:S01]  /*22a40*/  LDL.LU R19, [R1+0x15c] ;  /* 0x00015c0001137983 */ /* 0x000ea20000300800 */
[----:B------:R-:W-:-:S05]  /*22a50*/  LOP3.LUT R25, R25, 0x10, RZ, 0x3c, !PT ;  /* 0x0000001019197812 */ /* 0x000fca00078e3cff */
        /* <DEDUP_REMOVED lines=12> */
[----:B------:R0:W-:Y:S04]  /*22b20*/  STS.U8 [R25+UR4+0x6c0], R20 ;  /* 0x0006c01419007988 */ /* 0x0001e80008000004 */
[----:B0-----:R-:W3:Y:S04]  /*22b30*/  LDL.LU R20, [R1+0x22c8] ;  /* 0x0022c80001147983 */ /* 0x001ee80000300800 */
[----:B--2---:R-:W-:Y:S04]  /*22b40*/  STS.U8 [R25+UR4+0x680], R19 ;  /* 0x0006801319007988 */ /* 0x004fe80008000004 */
[----:B----4-:R-:W-:Y:S04]  /*22b50*/  STS.U8 [R25+UR4+0x880], R17 ;  /* 0x0008801119007988 */ /* 0x010fe80008000004 */
[----:B---3--:R-:W-:Y:S04]  /*22b60*/  STS.U8 [R25+UR4+0x8c0], R7 ;  /* 0x0008c00719007988 */ /* 0x008fe80008000004 */
[----:B------:R-:W-:Y:S04]  /*22b70*/  STS.U8 [R25+UR4+0xac0], R6 ;  /* 0x000ac00619007988 */ /* 0x000fe80008000004 */
[----:B------:R-:W-:Y:S04]  /*22b80*/  STS.U8 [R25+UR4+0xa80], R22 ;  /* 0x000a801619007988 */ /* 0x000fe80008000004 */
[----:B------:R-:W-:Y:S04]  /*22b90*/  STS.U8 [R25+UR4+0xc80], R0 ;  /* 0x000c800019007988 */ /* 0x000fe80008000004 */
[----:B------:R0:W-:Y:S04]  /*22ba0*/  STS.U8 [R25+UR4+0xcc0], R24 ;  /* 0x000cc01819007988 */ /* 0x0001e80008000004 */
[----:B------:R1:W-:Y:S04]  /*22bb0*/  STS.U8 [R25+UR4+0xec0], R13 ;  /* 0x000ec00d19007988 */ /* 0x0003e80008000004 */
[----:B------:R2:W-:Y:S04]  /*22bc0*/  STS.U8 [R25+UR4+0xe80], R12 ;  /* 0x000e800c19007988 */ /* 0x0005e80008000004 */
[----:B------:R3:W-:Y:S04]  /*22bd0*/  STS.U8 [R25+UR4+0x1080], R11 ;  /* 0x0010800b19007988 */ /* 0x0007e80008000004 */
[----:B------:R4:W-:Y:S04]  /*22be0*/  STS.U8 [R25+UR4+0x10c0], R10 ;  /* 0x0010c00a19007988 */ /* 0x0009e80008000004 */
[----:B------:R-:W-:Y:S04]  /*22bf0*/  STS.U8 [R25+UR4+0x12c0], R5 ;  /* 0x0012c00519007988 */ /* 0x000fe80008000004 */
[----:B------:R-:W-:Y:S04]  /*22c00*/  STS.U8 [R25+UR4+0x1280], R4 ;  /* 0x0012800419007988 */ /* 0x000fe80008000004 */
[----:B------:R4:W-:Y:S04]  /*22c10*/  STS.U8 [R25+UR4+0x1480], R3 ;  /* 0x0014800319007988 */ /* 0x0009e80008000004 */
[----:B0-----:R-:W4:Y:S04]  /*22c20*/  LDL.LU R24, [R1+0x1b8] ;  /* 0x0001b80001187983 */ /* 0x001f280000300800 */
[----:B-1----:R-:W4:Y:S04]  /*22c30*/  LDL.LU R13, [R1+0x1b4] ;  /* 0x0001b400010d7983 */ /* 0x002f280000300800 */
[----:B--2---:R-:W2:Y:S04]  /*22c40*/  LDL.LU R12, [R1+0x198] ;  /* 0x00019800010c7983 */ /* 0x004ea80000300800 */
[----:B------:R0:W-:Y:S04]  /*22c50*/  STS.U8 [R25+UR4+0x14c0], R16 ;  /* 0x0014c01019007988 */ /* 0x0001e80008000004 */
[----:B---3--:R-:W3:Y:S04]  /*22c60*/  LDL.LU R11, [R1+0x194] ;  /* 0x00019400010b7983 */ /* 0x008ee80000300800 */
[----:B------:R-:W-:Y:S04]  /*22c70*/  STS.U8 [R25+UR4+0x16c0], R27 ;  /* 0x0016c01b19007988 */ /* 0x000fe80008000004 */
[----:B----4-:R-:W4:Y:S04]  /*22c80*/  LDL.LU R10, [R1+0x178] ;  /* 0x00017800010a7983 */ /* 0x010f280000300800 */
[----:B------:R-:W-:Y:S04]  /*22c90*/  STS.U8 [R25+UR4+0x1680], R28 ;  /* 0x0016801c19007988 */ /* 0x000fe80008000004 */
[----:B------:R-:W4:Y:S04]  /*22ca0*/  LDL.LU R3, [R1+0x174] ;  /* 0x0001740001037983 */ /* 0x000f280000300800 */
        /* <DEDUP_REMOVED lines=15> */
[----:B------:R1:W-:Y:S04]  /*22da0*/  STS.U8 [R25+UR4+0x1a80], R18 ;  /* 0x001a801219007988 */ /* 0x0003e80008000004 */
        /* <DEDUP_REMOVED lines=10> */
[----:B------:R-:W4:Y:S01]  /*22e50*/  LDL.LU R23, [R1+0x134] ;  /* 0x0001340001177983 */ /* 0x000f220000300800 */
[----:B------:R-:W-:-:S05]  /*22e60*/  LOP3.LUT R5, R26, 0x20, RZ, 0x3c, !PT ;  /* 0x000000201a057812 */ /* 0x000fca00078e3cff */
[----:B------:R0:W-:Y:S04]  /*22e70*/  STS.U8 [R5+UR4+0x100], R24 ;  /* 0x0001001805007988 */ /* 0x0001e80008000004 */
[----:B------:R1:W-:Y:S04]  /*22e80*/  STS.U8 [R5+UR4+0x140], R13 ;  /* 0x0001400d05007988 */ /* 0x0003e80008000004 */
[----:B--2---:R2:W-:Y:S04]  /*22e90*/  STS.U8 [R5+UR4+0x340], R12 ;  /* 0x0003400c05007988 */ /* 0x0045e80008000004 */
[----:B---3--:R3:W-:Y:S04]  /*22ea0*/  STS.U8 [R5+UR4+0x300], R11 ;  /* 0x0003000b05007988 */ /* 0x0087e80008000004 */
[----:B----4-:R4:W-:Y:S04]  /*22eb0*/  STS.U8 [R5+UR4+0x500], R10 ;  /* 0x0005000a05007988 */ /* 0x0109e80008000004 */
[----:B0-----:R-:W4:Y:S04]  /*22ec0*/  LDL.LU R24, [R1+0x22c0] ;  /* 0x0022c00001187983 */ /* 0x001f280000300800 */
[----:B-1----:R-:W4:Y:S04]  /*22ed0*/  LDL.LU R13, [R1+0x22bc] ;  /* 0x0022bc00010d7983 */ /* 0x002f280000300800 */
[----:B--2---:R-:W2:Y:S04]  /*22ee0*/  LDL.LU R12, [R1+0x22b8] ;  /* 0x0022b800010c7983 */ /* 0x004ea80000300800 */
[----:B------:R0:W-:Y:S04]  /*22ef0*/  STS.U8 [R5+UR4+0x540], R3 ;  /* 0x0005400305007988 */ /* 0x0001e80008000004 */
[----:B---3--:R-:W3:Y:S04]  /*22f00*/  LDL.LU R11, [R1+0x22b4] ;  /* 0x0022b400010b7983 */ /* 0x008ee80000300800 */
[----:B----4-:R-:W4:Y:S04]  /*22f10*/  LDL.LU R10, [R1+0x22b0] ;  /* 0x0022b000010a7983 */ /* 0x010f280000300800 */
[----:B------:R1:W-:Y:S04]  /*22f20*/  STS.U8 [R5+UR4+0x740], R16 ;  /* 0x0007401005007988 */ /* 0x0003e80008000004 */
[----:B------:R1:W-:Y:S04]  /*22f30*/  STS.U8 [R5+UR4+0x700], R29 ;  /* 0x0007001d05007988 */ /* 0x0003e80008000004 */
[----:B------:R1:W-:Y:S04]  /*22f40*/  STS.U8 [R5+UR4+0x900], R2 ;  /* 0x0009000205007988 */ /* 0x0003e80008000004 */
[----:B0-----:R-:W2:Y:S04]  /*22f50*/  LDL.LU R3, [R1+0x22ac] ;  /* 0x0022ac0001037983 */ /* 0x001ea80000300800 */
[----:B-1----:R-:W3:Y:S04]  /*22f60*/  LDL.LU R16, [R1+0x22a8] ;  /* 0x0022a80001107983 */ /* 0x002ee80000300800 */
[----:B------:R-:W4:Y:S04]  /*22f70*/  LDL.LU R29, [R1+0x22a4] ;  /* 0x0022a400011d7983 */ /* 0x000f280000300800 */
[----:B------:R-:W2:Y:S04]  /*22f80*/  LDL.LU R2, [R1+0x22a0] ;  /* 0x0022a00001027983 */ /* 0x000ea80000300800 */
        /* <DEDUP_REMOVED lines=14> */
[----:B------:R1:W-:Y:S04]  /*23070*/  STS.U8 [R5+UR4+0x1700], R28 ;  /* 0x0017001c05007988 */ /* 0x0003e80008000004 */
[----:B0-----:R-:W3:Y:S04]  /*23080*/  LDL.LU R4, [R1+0x1b0] ;  /* 0x0001b00001047983 */ /* 0x001ee80000300800 */
[----:B-1----:R-:W3:Y:S04]  /*23090*/  LDL.LU R27, [R1+0x1ac] ;  /* 0x0001ac00011b7983 */ /* 0x002ee80000300800 */
[----:B------:R-:W3:Y:S04]  /*230a0*/  LDL.LU R28, [R1+0x190] ;  /* 0x00019000011c7983 */ /* 0x000ee80000300800 */
[----:B--2---:R0:W-:Y:S04]  /*230b0*/  STS.U8 [R5+UR4+0x1900], R2 ;  /* 0x0019000205007988 */ /* 0x0041e80008000004 */
[----:B0-----:R-:W2:Y:S04]  /*230c0*/  LDL.LU R2, [R1+0x18c] ;  /* 0x00018c0001027983 */ /* 0x001ea80000300800 */
[----:B------:R-:W2:Y:S04]  /*230d0*/  LDL.LU R0, [R1+0x14c] ;  /* 0x00014c0001007983 */ /* 0x000ea80000300800 */
        /* <DEDUP_REMOVED lines=11> */
[----:B----4-:R0:W-:Y:S04]  /*23190*/  STS.U8 [R5+UR4+0x1940], R29 ;  /* 0x0019401d05007988 */ /* 0x0101e80008000004 */
[----:B---3--:R1:W-:Y:S04]  /*231a0*/  STS.U8 [R5+UR4+0x1b40], R16 ;  /* 0x001b401005007988 */ /* 0x0083e80008000004 */
[----:B------:R3:W-:Y:S04]  /*231b0*/  STS.U8 [R5+UR4+0x1b00], R3 ;  /* 0x001b000305007988 */ /* 0x0007e80008000004 */
[----:B------:R4:W-:Y:S04]  /*231c0*/  STS.U8 [R5+UR4+0x1d00], R10 ;  /* 0x001d000a05007988 */ /* 0x0009e80008000004 */
[----:B------:R4:W-:Y:S04]  /*231d0*/  STS.U8 [R5+UR4+0x1d40], R11 ;  /* 0x001d400b05007988 */ /* 0x0009e80008000004 */
[----:B------:R4:W-:Y:S04]  /*231e0*/  STS.U8 [R5+UR4+0x1f40], R24 ;  /* 0x001f401805007988 */ /* 0x0009e80008000004 */
[----:B0-----:R-:W2:Y:S04]  /*231f0*/  LDL.LU R29, [R1+0xf8] ;  /* 0x0000f800011d7983 */ /* 0x001ea80000300800 */
[----:B-1----:R-:W2:Y:S04]  /*23200*/  LDL.LU R16, [R1+0x100] ;  /* 0x0001000001107983 */ /* 0x002ea80000300800 */
[----:B---3--:R-:W3:Y:S04]  /*23210*/  LDL.LU R3, [R1+0x124] ;  /* 0x0001240001037983 */ /* 0x008ee80000300800 */
[----:B----4-:R-:W4:Y:S04]  /*23220*/  LDL.LU R10, [R1+0x128] ;  /* 0x00012800010a7983 */ /* 0x010f280000300800 */
[----:B------:R-:W3:Y:S04]  /*23230*/  LDL.LU R11, [R1+0x150] ;  /* 0x00015000010b7983 */ /* 0x000ee80000300800 */
[----:B------:R-:W4:Y:S04]  /*23240*/  LDL.LU R24, [R1+0x16c] ;  /* 0x00016c0001187983 */ /* 0x000f280000300800 */
[----:B------:R0:W-:Y:S04]  /*23250*/  STS.U8 [R5+UR4+0x1f00], R25 ;  /* 0x001f001905007988 */ /* 0x0001e80008000004 */
[----:B0-----:R-:W3:Y:S04]  /*23260*/  LDL.LU R5, [R1+0x229c] ;  /* 0x00229c0001057983 */ /* 0x001ee80000300800 */
[----:B------:R-:W4:Y:S01]  /*23270*/  LDL.LU R25, [R1+0x170] ;  /* 0x0001700001197983 */ /* 0x000f220000300800 */
[----:B------:R-:W-:-:S05]  /*23280*/  LOP3.LUT R26, R26, 0x30, RZ, 0x3c, !PT ;  /* 0x000000301a1a7812 */ /* 0x000fca00078e3cff */
        /* <DEDUP_REMOVED lines=8> */
[----:B----4-:R-:W-:Y:S04]  /*23310*/  STS.U8 [R26+UR4+0x580], R25 ;  /* 0x000580191a007988 */ /* 0x010fe80008000004 */
[----:B------:R-:W-:Y:S04]  /*23320*/  STS.U8 [R26+UR4+0x5c0], R24 ;  /* 0x0005c0181a007988 */ /* 0x000fe80008000004 */
[----:B---3--:R-:W-:Y:S04]  /*23330*/  STS.U8 [R26+UR4+0x7c0], R11 ;  /* 0x0007c00b1a007988 */ /* 0x008fe80008000004 */
        /* <DEDUP_REMOVED lines=16> */
[----:B0-----:R-:W3:Y:S04]  /*23440*/  LDL.LU R0, [R1+0x1cc] ;  /* 0x0001cc0001007983 */ /* 0x001ee80000300800 */
[----:B--2---:R0:W-:Y:S04]  /*23450*/  STS.U8 [R26+UR4+0x1780], R2 ;  /* 0x001780021a007988 */ /* 0x0041e80008000004 */
[----:B0-----:R-:W2:Y:S01]  /*23460*/  LDL.LU R2, [R1+0x2288] ;  /* 0x0022880001027983 */ /* 0x001ea20000300800 */
[----:B------:R-:W0:Y:S03]  /*23470*/  S2R R22, SR_TID.X ;  /* 0x0000000000167919 */ /* 0x000e260000002100 */
[----:B------:R-:W-:Y:S04]  /*23480*/  STS.U8 [R26+UR4+0x1980], R28 ;  /* 0x0019801c1a007988 */ /* 0x000fe80008000004 */
[----:B------:R-:W-:Y:S04]  /*23490*/  STS.U8 [R26+UR4+0x19c0], R27 ;  /* 0x0019c01b1a007988 */ /* 0x000fe80008000004 */
[----:B------:R-:W-:Y:S04]  /*234a0*/  STS.U8 [R26+UR4+0x1bc0], R4 ;  /* 0x001bc0041a007988 */ /* 0x000fe80008000004 */
[----:B------:R-:W-:Y:S04]  /*234b0*/  STS.U8 [R26+UR4+0x1b80], R5 ;  /* 0x001b80051a007988 */ /* 0x000fe80008000004 */
[----:B------:R-:W-:Y:S04]  /*234c0*/  STS.U8 [R26+UR4+0x1d80], R12 ;  /* 0x001d800c1a007988 */ /* 0x000fe80008000004 */
[----:B------:R-:W-:Y:S01]  /*234d0*/  STS.U8 [R26+UR4+0x1dc0], R13 ;  /* 0x001dc00d1a007988 */ /* 0x000fe20008000004 */
[C---:B0-----:R-:W-:Y:S01]  /*234e0*/  LOP3.LUT R3, R22.reuse, 0x7, RZ, 0xc0, !PT ;  /* 0x0000000716037812 */ /* 0x041fe200078ec0ff */
[----:B------:R-:W-:-:S04]  /*234f0*/  IMAD.SHL.U32 R24, R22, 0x2, RZ ;  /* 0x0000000216187824 */ /* 0x000fc800078e00ff */
[----:B------:R-:W-:-:S05]  /*23500*/  IMAD R3, R3, 0x90, RZ ;  /* 0x0000009003037824 */ /* 0x000fca00078e02ff */
[----:B------:R-:W-:Y:S01]  /*23510*/  LOP3.LUT R3, R3, 0x30, R24, 0x78, !PT ;  /* 0x0000003003037812 */ /* 0x000fe200078e7818 */
[----:B------:R-:W-:Y:S04]  /*23520*/  STL.64 [R1+0x2280], R14 ;  /* 0x0022800e01007387 */ /* 0x000fe80000100a00 */
[----:B------:R-:W4:Y:S04]  /*23530*/  LDL.LU R10, [R1+0x50] ;  /* 0x00005000010a7983 */ /* 0x000f280000300800 */
[----:B------:R-:W4:Y:S04]  /*23540*/  LDL.LU R29, [R1+0x4c] ;  /* 0x00004c00011d7983 */ /* 0x000f280000300800 */
[----:B--2---:R-:W-:Y:S04]  /*23550*/  STS.U8 [R26+UR4+0x1fc0], R2 ;  /* 0x001fc0021a007988 */ /* 0x004fe80008000004 */
[----:B---3--:R-:W-:Y:S01]  /*23560*/  STS.U8 [R26+UR4+0x1f80], R0 ;  /* 0x001f80001a007988 */ /* 0x008fe20008000004 */
[----:B------:R-:W-:Y:S06]  /*23570*/  BAR.SYNC.DEFER_BLOCKING 0x0 ;  /* 0x0000000000007b1d */ /* 0x000fec0000010000 */
[----:B------:R-:W0:Y:S04]  /*23580*/  LDSM.16.M88.4 R4, [R3+UR4] ;  /* 0x000000040304783b */ /* 0x000e280008000200 */
[----:B------:R-:W-:Y:S01]  /*23590*/  LDSM.16.M88.4 R12, [R3+UR4+0xc00] ;  /* 0x000c0004030c783b */ /* 0x000fe20008000200 */
[----:B0-----:R-:W-:-:S02]  /*235a0*/  IMAD.MOV.U32 R26, RZ, RZ, R4 ;  /* 0x000000ffff1a7224 */ /* 0x001fc400078e0004 */
[----:B------:R-:W-:Y:S01]  /*235b0*/  IMAD.MOV.U32 R27, RZ, RZ, R5 ;  /* 0x000000ffff1b7224 */ /* 0x000fe200078e0005 */
[----:B------:R-:W-:Y:S01]  /*235c0*/  STL [R1+0x2f8], R6 ;  /* 0x0002f80601007387 */ /* 0x000fe20000100800 */
[----:B------:R-:W-:-:S03]  /*235d0*/  IMAD.MOV.U32 R28, RZ, RZ, R7 ;  /* 0x000000ffff1c7224 */ /* 0x000fc600078e0007 */
[----:B------:R-:W0:Y:S04]  /*235e0*/  LDSM.16.M88.4 R4, [R3+UR4+0x400] ;  /* 0x000400040304783b */ /* 0x000e280008000200 */
[----:B------:R-:W-:Y:S04]  /*235f0*/  STL [R1+0x1f70], R28 ;  /* 0x001f701c01007387 */ /* 0x000fe80000100800 */
[----:B0-----:R-:W-:Y:S01]  /*23600*/  STL.64 [R1+0x300], R4 ;  /* 0x0003000401007387 */ /* 0x001fe20000100a00 */
[----:B------:R-:W-:-:S03]  /*23610*/  IMAD.MOV.U32 R19, RZ, RZ, R5 ;  /* 0x000000ffff137224 */ /* 0x000fc600078e0005 */
[----:B------:R-:W-:Y:S01]  /*23620*/  STL.64 [R1+0x308], R6 ;  /* 0x0003080601007387 */ /* 0x000fe20000100a00 */
[----:B------:R-:W-:-:S03]  /*23630*/  IMAD.MOV.U32 R22, RZ, RZ, R4 ;  /* 0x000000ffff167224 */ /* 0x000fc600078e0004 */
[----:B------:R-:W2:Y:S04]  /*23640*/  LDL.LU R16, [R1+0x70] ;  /* 0x0000700001107983 */ /* 0x000ea80000300800 */
[----:B------:R-:W0:Y:S04]  /*23650*/  LDSM.16.M88.4 R4, [R3+UR4+0x800] ;  /* 0x000800040304783b */ /* 0x000e280008000200 */
[----:B------:R-:W2:Y:S04]  /*23660*/  LDL.LU R23, [R1+0x68] ;  /* 0x0000680001177983 */ /* 0x000ea80000300800 */
[----:B------:R-:W3:Y:S04]  /*23670*/  LDL.LU R18, [R1+0x7c] ;  /* 0x00007c0001127983 */ /* 0x000ee80000300800 */
[----:B------:R-:W3:Y:S04]  /*23680*/  LDL.LU R17, [R1+0x78] ;  /* 0x0000780001117983 */ /* 0x000ee80000300800 */
[----:B0-----:R-:W-:Y:S04]  /*23690*/  STL.64 [R1+0x310], R4 ;  /* 0x0003100401007387 */ /* 0x001fe80000100a00 */
[----:B------:R0:W-:Y:S04]  /*236a0*/  STL.64 [R1+0x318], R6 ;  /* 0x0003180601007387 */ /* 0x0001e80000100a00 */
[----:B------:R-:W-:Y:S04]  /*236b0*/  STL.64 [R1+0x320], R12 ;  /* 0x0003200c01007387 */ /* 0x000fe80000100a00 */
[----:B------:R-:W-:Y:S01]  /*236c0*/  STL.64 [R1+0x328], R14 ;  /* 0x0003280e01007387 */ /* 0x000fe20000100a00 */
[----:B0-----:R-:W-:-:S02]  /*236d0*/  IMAD.MOV.U32 R6, RZ, RZ, R12 ;  /* 0x000000ffff067224 */ /* 0x001fc400078e000c */
[----:B------:R-:W-:Y:S02]  /*236e0*/  IMAD.MOV.U32 R7, RZ, RZ, R13 ;  /* 0x000000ffff077224 */ /* 0x000fe400078e000d */
[----:B------:R-:W0:Y:S04]  /*236f0*/  LDSM.16.M88.4 R12, [R3+UR4+0x1000] ;  /* 0x00100004030c783b */ /* 0x000e280008000200 */
[----:B0-----:R-:W-:Y:S01]  /*23700*/  STL.64 [R1+0x330], R12 ;  /* 0x0003300c01007387 */ /* 0x001fe20000100a00 */
[----:B------:R-:W-:-:S03]  /*23710*/  IMAD.MOV.U32 R8, RZ, RZ, R12 ;  /* 0x000000ffff087224 */ /* 0x000fc600078e000c */
[----:B------:R-:W-:Y:S01]  /*23720*/  STL.64 [R1+0x338], R14 ;  /* 0x0003380e01007387 */ /* 0x000fe20000100a00 */
[----:B------:R-:W-:-:S03]  /*23730*/  IMAD.MOV.U32 R9, RZ, RZ, R13 ;  /* 0x000000ffff097224 */ /* 0x000fc600078e000d */
[----:B------:R-:W0:Y:S04]  /*23740*/  LDSM.16.M88.4 R12, [R3+UR4+0x1400] ;  /* 0x00140004030c783b */ /* 0x000e280008000200 */
[----:B0-----:R-:W-:Y:S04]  /*23750*/  STL.64 [R1+0x340], R12 ;  /* 0x0003400c01007387 */ /* 0x001fe80000100a00 */
[----:B------:R0:W-:Y:S04]  /*23760*/  STL.64 [R1+0x348], R14 ;  /* 0x0003480e01007387 */ /* 0x0001e80000100a00 */
[----:B0-----:R-:W2:Y:S01]  /*23770*/  LDL.LU.64 R14, [R1+0x2280] ;  /* 0x00228000010e7983 */ /* 0x001ea20000300a00 */
[----:B------:R-:W-:-:S02]  /*23780*/  IMAD.MOV.U32 R28, RZ, RZ, R12 ;  /* 0x000000ffff1c7224 */ /* 0x000fc400078e000c */
[----:B------:R-:W-:Y:S02]  /*23790*/  IMAD.MOV.U32 R0, RZ, RZ, R13 ;  /* 0x000000ffff007224 */ /* 0x000fe400078e000d */
[----:B----4-:R-:W-:Y:S02]  /*237a0*/  IMAD R4, R29, 0x100, R10 ;  /* 0x000001001d047824 */ /* 0x010fe400078e020a */
[----:B--2---:R-:W-:Y:S02]  /*237b0*/  IMAD R5, R14, 0x100, R15 ;  /* 0x000001000e057824 */ /* 0x004fe400078e020f */
[----:B------:R-:W0:Y:S04]  /*237c0*/  LDSM.16.M88.4 R12, [R3+UR4+0x1800] ;  /* 0x00180004030c783b */ /* 0x000e280008000200 */
[----:B0-----:R-:W-:Y:S04]  /*237d0*/  STL.64 [R1+0x350], R12 ;  /* 0x0003500c01007387 */ /* 0x001fe80000100a00 */
[----:B------:R0:W-:Y:S04]  /*237e0*/  STL.64 [R1+0x358], R14 ;  /* 0x0003580e01007387 */ /* 0x0001e80000100a00 */
[----:B------:R-:W2:Y:S04]  /*237f0*/  LDL.LU R10, [R1+0xe8] ;  /* 0x0000e800010a7983 */ /* 0x000ea80000300800 */
[----:B0-----:R-:W4:Y:S04]  /*23800*/  LDL.LU R14, [R1+0xfc] ;  /* 0x0000fc00010e7983 */ /* 0x001f280000300800 */
[----:B------:R-:W2:Y:S01]  /*23810*/  LDL.LU R11, [R1+0xf4] ;  /* 0x0000f400010b7983 */ /* 0x000ea20000300800 */
[----:B------:R-:W-:-:S02]  /*23820*/  IMAD.MOV.U32 R21, RZ, RZ, R13 ;  /* 0x000000ffff157224 */ /* 0x000fc400078e000d */
[----:B------:R-:W-:Y:S01]  /*23830*/  IMAD.MOV.U32 R20, RZ, RZ, R12 ;  /* 0x000000ffff147224 */ /* 0x000fe200078e000c */
[----:B--2---:R-:W-:Y:S04]  /*23840*/  STL.64 [R1+0x2258], R10 ;  /* 0x0022580a01007387 */ /* 0x004fe80000100a00 */
[----:B------:R-:W-:Y:S04]  /*23850*/  STL.64 [R1+0x2250], R8 ;  /* 0x0022500801007387 */ /* 0x000fe80000100a00 */
[----:B------:R-:W4:Y:S04]  /*23860*/  LDL.LU R15, [R1+0x108] ;  /* 0x00010800010f7983 */ /* 0x000f280000300800 */
[----:B------:R-:W2:Y:S04]  /*23870*/  LDL.LU R13, [R1+0x104] ;  /* 0x00010400010d7983 */ /* 0x000ea80000300800 */
[----:B------:R-:W2:Y:S04]  /*23880*/  LDL.LU R12, [R1+0x130] ;  /* 0x00013000010c7983 */ /* 0x000ea80000300800 */
[----:B------:R-:W0:Y:S04]  /*23890*/  LDSM.16.M88.4 R8, [R3+UR4+0x1c00] ;  /* 0x001c00040308783b */ /* 0x000e280008000200 */
[----:B----4-:R-:W-:Y:S04]  /*238a0*/  STL.64 [R1+0x2268], R14 ;  /* 0x0022680e01007387 */ /* 0x010fe80000100a00 */
[----:B--2---:R1:W-:Y:S04]  /*238b0*/  STL.64 [R1+0x2260], R12 ;  /* 0x0022600c01007387 */ /* 0x0043e80000100a00 */
[----:B------:R-:W2:Y:S04]  /*238c0*/  LDL.LU R29, [R1+0x12c] ;  /* 0x00012c00011d7983 */ /* 0x000ea80000300800 */
[----:B0-----:R-:W-:Y:S04]  /*238d0*/  STL.64 [R1+0x360], R8 ;  /* 0x0003600801007387 */ /* 0x001fe80000100a00 */
[----:B------:R-:W-:Y:S04]  /*238e0*/  STL.64 [R1+0x368], R10 ;  /* 0x0003680a01007387 */ /* 0x000fe80000100a00 */
[----:B-1----:R-:W4:Y:S04]  /*238f0*/  LDL.LU.64 R12, [R1+0x390] ;  /* 0x00039000010c7983 */ /* 0x002f280000300a00 */
[----:B------:R-:W2:Y:S01]  /*23900*/  LDL.LU.64 R14, [R1+0x398] ;  /* 0x00039800010e7983 */ /* 0x000ea20000300a00 */
[----:B------:R-:W-:-:S02]  /*23910*/  IMAD R3, R23, 0x100, R16 ;  /* 0x0000010017037824 */ /* 0x000fc400078e0210 */
[----:B---3--:R-:W-:-:S03]  /*23920*/  IMAD R2, R17, 0x100, R18 ;  /* 0x0000010011027824 */ /* 0x008fc600078e0212 */
[----:B------:R-:W-:Y:S01]  /*23930*/  F2FP.F16.E4M3.UNPACK_B R18, R3 ;  /* 0x00000003ff12723e */ /* 0x000fe200020006ff */
[----:B------:R-:W-:Y:S01]  /*23940*/  IMAD.MOV.U32 R3, RZ, RZ, R19 ;  /* 0x000000ffff037224 */ /* 0x000fe200078e0013 */
[----:B--2---:R-:W-:Y:S04]  /*23950*/  STL.64 [R1+0x2278], R14 ;  /* 0x0022780e01007387 */ /* 0x004fe80000100a00 */
[----:B----4-:R0:W-:Y:S04]  /*23960*/  STL.64 [R1+0x2270], R12 ;  /* 0x0022700c01007387 */ /* 0x0101e80000100a00 */
[----:B0-----:R-:W2:Y:S04]  /*23970*/  LDL.LU.64 R12, [R1+0x3a0] ;  /* 0x0003a000010c7983 */ /* 0x001ea80000300a00 */
[----:B------:R-:W2:Y:S01]  /*23980*/  LDL.LU.64 R14, [R1+0x3a8] ;  /* 0x0003a800010e7983 */ /* 0x000ea20000300a00 */
[----:B------:R-:W-:Y:S01]  /*23990*/  F2FP.F16.E4M3.UNPACK_B R19, R2 ;  /* 0x00000002ff13723e */ /* 0x000fe200020006ff */
[----:B------:R-:W-:Y:S01]  /*239a0*/  IMAD.MOV.U32 R2, RZ, RZ, R22 ;  /* 0x000000ffff027224 */ /* 0x000fe200078e0016 */
[----:B------:R-:W-:-:S02]  /*239b0*/  F2FP.F16.E4M3.UNPACK_B R16, R5 ;  /* 0x00000005ff10723e */ /* 0x000fc400020006ff */
[----:B------:R-:W-:Y:S02]  /*239c0*/  F2FP.F16.E4M3.UNPACK_B R17, R4 ;  /* 0x00000004ff11723e */ /* 0x000fe400020006ff */
[----:B------:R-:W-:Y:S02]  /*239d0*/  F2FP.F16.E4M3.UNPACK_B R22, R26 ;  /* 0x0000001aff16723e */ /* 0x000fe400020006ff */
[----:B------:R-:W-:Y:S01]  /*239e0*/  F2FP.F16.E4M3.UNPACK_B R23, R27 ;  /* 0x0000001bff17723e */ /* 0x000fe200020006ff */
[----:B------:R-:W-:Y:S02]  /*239f0*/  IMAD.MOV.U32 R24, RZ, RZ, R8 ;  /* 0x000000ffff187224 */ /* 0x000fe400078e0008 */
[----:B------:R-:W-:Y:S02]  /*23a00*/  IMAD.MOV.U32 R25, RZ, RZ, R9 ;  /* 0x000000ffff197224 */ /* 0x000fe400078e0009 */
[----:B------:R-:W3:Y:S04]  /*23a10*/  LDL.LU.64 R8, [R1+0x380] ;  /* 0x0003800001087983 */ /* 0x000ee80000300a00 */
[----:B------:R-:W3:Y:S04]  /*23a20*/  LDL.LU.64 R10, [R1+0x388] ;  /* 0x00038800010a7983 */ /* 0x000ee80000300a00 */
[----:B------:R-:W4:Y:S04]  /*23a30*/  LDL R5, [R1+0x314] ;  /* 0x0003140001057983 */ /* 0x000f280000100800 */
[----:B------:R-:W3:Y:S04]  /*23a40*/  LDL R4, [R1+0x310] ;  /* 0x0003100001047983 */ /* 0x000ee80000100800 */
[----:B------:R0:W-:Y:S04]  /*23a50*/  STL.64 [R1+0x2238], R26 ;  /* 0x0022381a01007387 */ /* 0x0001e80000100a00 */
[----:B0-----:R-:W4:Y:S04]  /*23a60*/  LDL.LU R27, [R1+0xec] ;  /* 0x0000ec00011b7983 */ /* 0x001f280000300800 */
[----:B------:R-:W-:Y:S01]  /*23a70*/  STL.64 [R1+0x2230], R24 ;  /* 0x0022301801007387 */ /* 0x000fe20000100a00 */
[----:B--2---:R-:W-:-:S15]  /*23a80*/  HMMA.16816.F32 R12, R16, R22, R12 ;  /* 0x00000016100c723c */ /* 0x004fde000000180c */
[----:B------:R-:W-:-:S08]  /*23a90*/  NOP ;  /* 0x0000000000007918 */ /* 0x000fd00000000000 */
[----:B------:R-:W-:Y:S04]  /*23aa0*/  STL.64 [R1], R12 ;  /* 0x0000000c01007387 */ /* 0x000fe80000100a00 */
[----:B------:R0:W-:Y:S04]  /*23ab0*/  STL.64 [R1+0x8], R14 ;  /* 0x0000080e01007387 */ /* 0x0001e80000100a00 */
[----:B0-----:R-:W2:Y:S04]  /*23ac0*/  LDL.LU.64 R14, [R1+0x2278] ;  /* 0x00227800010e7983 */ /* 0x001ea80000300a00 */
[----:B------:R-:W2:Y:S01]  /*23ad0*/  LDL.LU.64 R12, [R1+0x2270] ;  /* 0x00227000010c7983 */ /* 0x000ea20000300a00 */
[----:B------:R-:W-:-:S02]  /*23ae0*/  F2FP.F16.E4M3.UNPACK_B R2, R2 ;  /* 0x00000002ff02723e */ /* 0x000fc400020006ff */
[----:B------:R-:W-:Y:S02]  /*23af0*/  F2FP.F16.E4M3.UNPACK_B R3, R3 ;  /* 0x00000003ff03723e */ /* 0x000fe400020006ff */
[----:B---3--:R-:W-:Y:S02]  /*23b00*/  F2FP.F16.E4M3.UNPACK_B R4, R4 ;  /* 0x00000004ff04723e */ /* 0x008fe400020006ff */
[----:B----4-:R-:W-:-:S07]  /*23b10*/  F2FP.F16.E4M3.UNPACK_B R5, R5 ;  /* 0x00000005ff05723e */ /* 0x010fce00020006ff */
[C---:B------:R-:W-:Y:S01]  /*23b20*/  HMMA.16816.F32 R8, R16.reuse, R4, R8 ;  /* 0x000000041008723c */ /* 0x040fe20000001808 */
[----:B------:R-:W-:Y:S04]  /*23b30*/  STL.64 [R1+0x2248], R22 ;  /* 0x0022481601007387 */ /* 0x000fe80000100a00 */
[----:B------:R0:W-:Y:S04]  /*23b40*/  STL.64 [R1+0x2240], R20 ;  /* 0x0022401401007387 */ /* 0x0001e80000100a00 */
[----:B0-----:R-:W3:Y:S04]  /*23b50*/  LDL.LU.64 R20, [R1+0x430] ;  /* 0x0004300001147983 */ /* 0x001ee80000300a00 */
[----:B------:R-:W3:Y:S01]  /*23b60*/  LDL.LU.64 R22, [R1+0x438] ;  /* 0x0004380001167983 */ /* 0x000ee20000300a00 */
[----:B--2---:R-:W-:-:S15]  /*23b70*/  HMMA.16816.F32 R12, R16, R2, R12 ;  /* 0x00000002100c723c */ /* 0x004fde000000180c */
[----:B------:R-:W-:-:S08]  /*23b80*/  NOP ;  /* 0x0000000000007918 */ /* 0x000fd00000000000 */
[----:B------:R-:W-:Y:S04]  /*23b90*/  STL.64 [R1+0x10], R12 ;  /* 0x0000100c01007387 */ /* 0x000fe80000100a00 */
[----:B------:R0:W-:Y:S04]  /*23ba0*/  STL.64 [R1+0x18], R14 ;  /* 0x0000180e01007387 */ /* 0x0001e80000100a00 */
[----:B0-----:R-:W2:Y:S04]  /*23bb0*/  LDL.LU.64 R14, [R1+0x2268] ;  /* 0x00226800010e7983 */ /* 0x001ea80000300a00 */
[----:B------:R-:W4:Y:S04]  /*23bc0*/  LDL.LU.64 R12, [R1+0x2260] ;  /* 0x00226000010c7983 */ /* 0x000f280000300a00 */
[----:B------:R-:W-:Y:S04]  /*23bd0*/  STL.64 [R1+0x20], R8 ;  /* 0x0000200801007387 */ /* 0x000fe80000100a00 */
[----:B------:R0:W-:Y:S04]  /*23be0*/  STL.64 [R1+0x28], R10 ;  /* 0x0000280a01007387 */ /* 0x0001e80000100a00 */
[----:B0-----:R-:W3:Y:S04]  /*23bf0*/  LDL.LU.64 R10, [R1+0x2258] ;  /* 0x00225800010a7983 */ /* 0x001ee80000300a00 */
[----:B------:R-:W2:Y:S04]  /*23c00*/  LDL.LU.64 R8, [R1+0x2250] ;  /* 0x0022500001087983 */ /* 0x000ea80000300a00 */
[----:B------:R-:W4:Y:S01]  /*23c10*/  LDL.LU.64 R24, [R1+0x440] ;  /* 0x0004400001187983 */ /* 0x000f220000300a00 */
[----:B------:R-:W-:-:S02]  /*23c20*/  F2FP.F16.E4M3.UNPACK_B R6, R6 ;  /* 0x00000006ff06723e */ /* 0x000fc400020006ff */
[----:B------:R-:W-:Y:S01]  /*23c30*/  F2FP.F16.E4M3.UNPACK_B R7, R7 ;  /* 0x00000007ff07723e */ /* 0x000fe200020006ff */
[----:B---3--:R-:W-:Y:S02]  /*23c40*/  IMAD R10, R10, 0x100, R27 ;  /* 0x000001000a0a7824 */ /* 0x008fe400078e021b */
[----:B------:R-:W3:Y:S04]  /*23c50*/  LDL.LU.64 R26, [R1+0x448] ;  /* 0x00044800011a7983 */ /* 0x000ee80000300a00 */
[----:B------:R-:W-:Y:S01]  /*23c60*/  HMMA.16816.F32 R20, R16, R6, R20 ;  /* 0x000000061014723c */ /* 0x000fe20000001814 */
[----:B--2---:R-:W-:Y:S02]  /*23c70*/  F2FP.F16.E4M3.UNPACK_B R8, R8 ;  /* 0x00000008ff08723e */ /* 0x004fe400020006ff */
[----:B------:R-:W-:Y:S01]  /*23c80*/  F2FP.F16.E4M3.UNPACK_B R9, R9 ;  /* 0x00000009ff09723e */ /* 0x000fe200020006ff */
[----:B------:R-:W-:-:S02]  /*23c90*/  IMAD R11, R11, 0x100, R14 ;  /* 0x000001000b0b7824 */ /* 0x000fc400078e020e */
[----:B----4-:R-:W-:Y:S02]  /*23ca0*/  IMAD R14, R13, 0x100, R15 ;  /* 0x000001000d0e7824 */ /* 0x010fe400078e020f */
[----:B------:R-:W-:Y:S01]  /*23cb0*/  IMAD R15, R29, 0x100, R12 ;  /* 0x000001001d0f7824 */ /* 0x000fe200078e020c */
[----:B------:R-:W-:Y:S02]  /*23cc0*/  F2FP.F16.E4M3.UNPACK_B R12, R10 ;  /* 0x0000000aff0c723e */ /* 0x000fe400020006ff */
[----:B------:R-:W-:Y:S02]  /*23cd0*/  F2FP.F16.E4M3.UNPACK_B R10, R28 ;  /* 0x0000001cff0a723e */ /* 0x000fe400020006ff */
[----:B------:R-:W-:Y:S02]  /*23ce0*/  F2FP.F16.E4M3.UNPACK_B R13, R11 ;  /* 0x0000000bff0d723e */ /* 0x000fe400020006ff */
[----:B------:R-:W-:-:S08]  /*23cf0*/  F2FP.F16.E4M3.UNPACK_B R11, R0 ;  /* 0x00000000ff0b723e */ /* 0x000fd000020006ff */
[----:B------:R-:W-:Y:S04]  /*23d00*/  STL.64 [R1+0x30], R20 ;  /* 0x0000301401007387 */ /* 0x000fe80000100a00 */
[----:B------:R0:W-:Y:S04]  /*23d10*/  STL.64 [R1+0x38], R22 ;  /* 0x0000381601007387 */ /* 0x0001e80000100a00 */
[----:B0-----:R-:W2:Y:S04]  /*23d20*/  LDL.LU.64 R22, [R1+0x2248] ;  /* 0x0022480001167983 */ /* 0x001ea80000300a00 */
[----:B------:R-:W4:Y:S04]  /*23d30*/  LDL.LU.64 R20, [R1+0x2240] ;  /* 0x0022400001147983 */ /* 0x000f280000300a00 */
[----:B------:R-:W-:Y:S04]  /*23d40*/  STL.64 [R1+0x21f8], R6 ;  /* 0x0021f80601007387 */ /* 0x000fe80000100a00 */
[----:B------:R0:W-:Y:S04]  /*23d50*/  STL.64 [R1+0x21f0], R4 ;  /* 0x0021f00401007387 */ /* 0x0001e80000100a00 */
[----:B0-----:R-:W2:Y:S04]  /*23d60*/  LDL.LU.64 R4, [R1+0x420] ;  /* 0x0004200001047983 */ /* 0x001ea80000300a00 */
[----:B------:R-:W2:Y:S04]  /*23d70*/  LDL.LU.64 R6, [R1+0x428] ;  /* 0x0004280001067983 */ /* 0x000ea80000300a00 */
[----:B------:R-:W4:Y:S04]  /*23d80*/  LDL.LU R28, [R1+0x45c] ;  /* 0x00045c00011c7983 */ /* 0x000f280000300800 */
[----:B------:R-:W4:Y:S04]  /*23d90*/  LDL.LU R29, [R1+0x458] ;  /* 0x00045800011d7983 */ /* 0x000f280000300800 */
[----:B------:R-:W4:Y:S01]  /*23da0*/  LDL.LU R0, [R1+0x46c] ;  /* 0x00046c0001007983 */ /* 0x000f220000300800 */
[----:B---3--:R-:W-:-:S15]  /*23db0*/  HMMA.16816.F32 R24, R16, R8, R24 ;  /* 0x000000081018723c */ /* 0x008fde0000001818 */
[----:B------:R-:W-:-:S08]  /*23dc0*/  NOP ;  /* 0x0000000000007918 */ /* 0x000fd00000000000 */
[----:B------:R-:W-:Y:S04]  /*23dd0*/  STL.64 [R1+0x40], R24 ;  /* 0x0000401801007387 */ /* 0x000fe80000100a00 */
[----:B------:R0:W-:Y:S04]  /*23de0*/  STL.64 [R1+0x48], R26 ;  /* 0x0000481a01007387 */ /* 0x0001e80000100a00 */
[----:B0-----:R-:W3:Y:S04]  /*23df0*/  LDL.LU.64 R26, [R1+0x2238] ;  /* 0x00223800011a7983 */ /* 0x001ee80000300a00 */
[----:B------:R-:W4:Y:S01]  /*23e00*/  LDL.LU.64 R24, [R1+0x2230] ;  /* 0x0022300001187983 */ /* 0x000f220000300a00 */
[----:B--2---:R-:W-:Y:S01]  /*23e10*/  HMMA.16816.F32 R4, R16, R10, R4 ;  /* 0x0000000a1004723c */ /* 0x004fe20000001804 */
[----:B----4-:R-:W-:-:S02]  /*23e20*/  F2FP.F16.E4M3.UNPACK_B R24, R24 ;  /* 0x00000018ff18723e */ /* 0x010fc400020006ff */
[----:B------:R-:W-:Y:S01]  /*23e30*/  F2FP.F16.E4M3.UNPACK_B R25, R25 ;  /* 0x00000019ff19723e */ /* 0x000fe200020006ff */
[----:B---3--:R-:W-:Y:S04]  /*23e40*/  STL.64 [R1+0x2228], R26 ;  /* 0x0022281a01007387 */ /* 0x008fe80000100a00 */
[----:B------:R0:W-:Y:S04]  /*23e50*/  STL.64 [R1+0x2220], R24 ;  /* 0x0022201801007387 */ /* 0x0001e80000100a00 */
[----:B0-----:R-:W2:Y:S04]  /*23e60*/  LDL.LU.64 R24, [R1+0x3d0] ;  /* 0x0003d00001187983 */ /* 0x001ea80000300a00 */
[----:B------:R-:W2:Y:S04]  /*23e70*/  LDL.LU.64 R26, [R1+0x3d8] ;  /* 0x0003d800011a7983 */ /* 0x000ea80000300a00 */
[----:B------:R-:W-:Y:S04]  /*23e80*/  STL.64 [R1+0x2208], R10 ;  /* 0x0022080a01007387 */ /* 0x000fe80000100a00 */
[----:B------:R0:W-:Y:S04]  /*23e90*/  STL.64 [R1+0x2200], R8 ;  /* 0x0022000801007387 */ /* 0x0001e80000100a00 */
[----:B------:R-:W-:Y:S04]  /*23ea0*/  STL.64 [R1+0x100], R4 ;  /* 0x0001000401007387 */ /* 0x000fe80000100a00 */
[----:B------:R-:W-:Y:S04]  /*23eb0*/  STL.64 [R1+0x108], R6 ;  /* 0x0001080601007387 */ /* 0x000fe80000100a00 */
[----:B0-----:R-:W3:Y:S04]  /*23ec0*/  LDL.LU.64 R8, [R1+0x2e0] ;  /* 0x0002e00001087983 */ /* 0x001ee80000300a00 */
[----:B------:R-:W4:Y:S01]  /*23ed0*/  LDL.LU.64 R10, [R1+0x2e8] ;  /* 0x0002e800010a7983 */ /* 0x000f220000300a00 */
[----:B------:R-:W-:-:S02]  /*23ee0*/  F2FP.F16.E4M3.UNPACK_B R20, R20 ;  /* 0x00000014ff14723e */ /* 0x000fc400020006ff */
[----:B------:R-:W-:-:S07]  /*23ef0*/  F2FP.F16.E4M3.UNPACK_B R21, R21 ;  /* 0x00000015ff15723e */ /* 0x000fce00020006ff */
[----:B--2---:R-:W-:Y:S01]  /*23f00*/  HMMA.16816.F32 R24, R16, R20, R24 ;  /* 0x000000141018723c */ /* 0x004fe20000001818 */
[----:B----4-:R-:W-:Y:S04]  /*23f10*/  STL.64 [R1+0x2218], R10 ;  /* 0x0022180a01007387 */ /* 0x010fe80000100a00 */
[----:B---3--:R0:W-:Y:S04]  /*23f20*/  STL.64 [R1+0x2210], R8 ;  /* 0x0022100801007387 */ /* 0x0081e80000100a00 */
[----:B0-----:R-:W2:Y:S04]  /*23f30*/  LDL.LU.64 R8, [R1+0x370] ;  /* 0x0003700001087983 */ /* 0x001ea80000300a00 */
[----:B------:R-:W2:Y:S04]  /*23f40*/  LDL.LU.64 R10, [R1+0x378] ;  /* 0x00037800010a7983 */ /* 0x000ea80000300a00 */
[----:B------:R-:W3:Y:S04]  /*23f50*/  LDL.LU.64 R4, [R1+0x2d0] ;  /* 0x0002d00001047983 */ /* 0x000ee80000300a00 */
[----:B------:R-:W3:Y:S04]  /*23f60*/  LDL.LU.64 R6, [R1+0x2d8] ;  /* 0x0002d80001067983 */ /* 0x000ee80000300a00 */
[----:B------:R-:W-:Y:S04]  /*23f70*/  STL.64 [R1+0xf0], R24 ;  /* 0x0000f01801007387 */ /* 0x000fe80000100a00 */
[----:B------:R0:W-:Y:S04]  /*23f80*/  STL.64 [R1+0xf8], R26 ;  /* 0x0000f81a01007387 */ /* 0x0001e80000100a00 */
[----:B0-----:R-:W4:Y:S04]  /*23f90*/  LDL.LU.64 R26, [R1+0x2228] ;  /* 0x00222800011a7983 */ /* 0x001f280000300a00 */
[----:B------:R-:W2:Y:S01]  /*23fa0*/  LDL.LU.64 R24, [R1+0x2220] ;  /* 0x0022200001187983 */ /* 0x000ea20000300a00 */
[----:B------:R-:W-:-:S02]  /*23fb0*/  F2FP.F16.E4M3.UNPACK_B R14, R14 ;  /* 0x0000000eff0e723e */ /* 0x000fc400020006ff */
[----:B------:R-:W-:Y:S01]  /*23fc0*/  F2FP.F16.E4M3.UNPACK_B R15, R15 ;  /* 0x0000000fff0f723e */ /* 0x000fe200020006ff */
[----:B--2---:R-:W-:Y:S01]  /*23fd0*/  HMMA.16816.F32 R16, R16, R24, R8 ;  /* 0x000000181010723c */ /* 0x004fe20000001808 */
[----:B------:R-:W2:Y:S04]  /*23fe0*/  LDL.LU.64 R10, [R1+0x2218] ;  /* 0x00221800010a7983 */ /* 0x000ea80000300a00 */
[----:B------:R-:W2:Y:S01]  /*23ff0*/  LDL.LU.64 R8, [R1+0x2210] ;  /* 0x0022100001087983 */ /* 0x000ea20000300a00 */
[----:B---3--:R-:W-:-:S15]  /*24000*/  HMMA.16816.F32 R4, R12, R2, R4 ;  /* 0x000000020c04723c */ /* 0x008fde0000001804 */
[----:B------:R-:W-:-:S02]  /*24010*/  NOP ;  /* 0x0000000000007918 */ /* 0x000fc40000000000 */
[----:B------:R0:W-:Y:S04]  /*24020*/  STL.64 [R1+0xc0], R16 ;  /* 0x0000c01001007387 */ /* 0x0001e80000100a00 */
[----:B------:R1:W-:Y:S04]  /*24030*/  STL.64 [R1+0xc8], R18 ;  /* 0x0000c81201007387 */ /* 0x0003e80000100a00 */
[----:B0-----:R-:W3:Y:S04]  /*24040*/  LDL.LU R16, [R1+0x454] ;  /* 0x0004540001107983 */ /* 0x001ee80000300800 */
[----:B------:R-:W3:Y:S04]  /*24050*/  LDL.LU R17, [R1+0x450] ;  /* 0x0004500001117983 */ /* 0x000ee80000300800 */
[----:B-1----:R-:W3:Y:S04]  /*24060*/  LDL.LU R18, [R1+0x460] ;  /* 0x0004600001127983 */ /* 0x002ee80000300800 */
[----:B------:R-:W3:Y:S04]  /*24070*/  LDL.LU R19, [R1+0x470] ;  /* 0x0004700001137983 */ /* 0x000ee80000300800 */
[----:B----4-:R-:W-:Y:S04]  /*24080*/  STL.64 [R1+0x21c8], R26 ;  /* 0x0021c81a01007387 */ /* 0x010fe80000100a00 */
[----:B------:R0:W-:Y:S04]  /*24090*/  STL.64 [R1+0x21c0], R24 ;  /* 0x0021c01801007387 */ /* 0x0001e80000100a00 */
[----:B0-----:R-:W4:Y:S04]  /*240a0*/  LDL.LU.64 R24, [R1+0x2b0] ;  /* 0x0002b00001187983 */ /* 0x001f280000300a00 */
[----:B------:R-:W4:Y:S01]  /*240b0*/  LDL.LU.64 R26, [R1+0x2b8] ;  /* 0x0002b800011a7983 */ /* 0x000f220000300a00 */
[----:B--2---:R-:W-:-:S15]  /*240c0*/  HMMA.16816.F32 R8, R12, R22, R8 ;  /* 0x000000160c08723c */ /* 0x004fde0000001808 */
[----:B------:R-:W-:-:S08]  /*240d0*/  NOP ;  /* 0x0000000000007918 */ /* 0x000fd00000000000 */
[----:B------:R-:W-:Y:S04]  /*240e0*/  STL.64 [R1+0xb0], R8 ;  /* 0x0000b00801007387 */ /* 0x000fe80000100a00 */
[----:B------:R0:W-:Y:S04]  /*240f0*/  STL.64 [R1+0xb8], R10 ;  /* 0x0000b80a01007387 */ /* 0x0001e80000100a00 */
[----:B0-----:R-:W2:Y:S04]  /*24100*/  LDL.LU.64 R10, [R1+0x2208] ;  /* 0x00220800010a7983 */ /* 0x001ea80000300a00 */
[----:B------:R-:W2:Y:S04]  /*24110*/  LDL.LU.64 R8, [R1+0x2200] ;  /* 0x0022000001087983 */ /* 0x000ea80000300a00 */
[----:B------:R-:W-:Y:S04]  /*24120*/  STL.64 [R1+0x21d8], R22 ;  /* 0x0021d81601007387 */ /* 0x000fe80000100a00 */
[----:B------:R0:W-:Y:S04]  /*24130*/  STL.64 [R1+0x21d0], R20 ;  /* 0x0021d01401007387 */ /* 0x0001e80000100a00 */
[----:B0-----:R-:W3:Y:S04]  /*24140*/  LDL.LU.64 R20, [R1+0x2c0] ;  /* 0x0002c00001147983 */ /* 0x001ee80000300a00 */
[----:B------:R-:W3:Y:S04]  /*24150*/  LDL.LU.64 R22, [R1+0x2c8] ;  /* 0x0002c80001167983 */ /* 0x000ee80000300a00 */
[----:B------:R-:W-:Y:S04]  /*24160*/  STL.64 [R1+0xa0], R4 ;  /* 0x0000a00401007387 */ /* 0x000fe80000100a00 */
[----:B------:R0:W-:Y:S04]  /*24170*/  STL.64 [R1+0xa8], R6 ;  /* 0x0000a80601007387 */ /* 0x0001e80000100a00 */
[----:B0-----:R-:W4:Y:S04]  /*24180*/  LDL.LU.64 R6, [R1+0x21f8] ;  /* 0x0021f80001067983 */ /* 0x001f280000300a00 */
[----:B------:R-:W3:Y:S02]  /*24190*/  LDL.LU.64 R4, [R1+0x21f0] ;  /* 0x0021f00001047983 */ /* 0x000ee40000300a00 */
[----:B---3--:R-:W-:-:S15]  /*241a0*/  HMMA.16816.F32 R20, R12, R4, R20 ;  /* 0x000000040c14723c */ /* 0x008fde0000001814 */
[----:B------:R-:W-:-:S08]  /*241b0*/  NOP ;  /* 0x0000000000007918 */ /* 0x000fd00000000000 */
[----:B------:R0:W-:Y:S04]  /*241c0*/  STL.64 [R1+0x90], R20 ;  /* 0x0000901401007387 */ /* 0x0001e80000100a00 */
[----:B------:R1:W-:Y:S04]  /*241d0*/  STL.64 [R1+0x98], R22 ;  /* 0x0000981601007387 */ /* 0x0003e80000100a00 */
[----:B0-----:R-:W3:Y:S04]  /*241e0*/  LDL.LU.64 R20, [R1+0x400] ;  /* 0x0004000001147983 */ /* 0x001ee80000300a00 */
[----:B-1----:R-:W2:Y:S01]  /*241f0*/  LDL.LU.64 R22, [R1+0x408] ;  /* 0x0004080001167983 */ /* 0x002ea20000300a00 */
[----:B----4-:R-:W-:-:S15]  /*24200*/  HMMA.16816.F32 R24, R12, R6, R24 ;  /* 0x000000060c18723c */ /* 0x010fde0000001818 */
[----:B------:R-:W-:-:S08]  /*24210*/  NOP ;  /* 0x0000000000007918 */ /* 0x000fd00000000000 */
[----:B------:R-:W-:Y:S04]  /*24220*/  STL.64 [R1+0x80], R24 ;  /* 0x0000801801007387 */ /* 0x000fe80000100a00 */
[----:B------:R-:W-:Y:S04]  /*24230*/  STL.64 [R1+0x88], R26 ;  /* 0x0000881a01007387 */ /* 0x000fe80000100a00 */
[----:B--2---:R-:W-:Y:S04]  /*24240*/  STL.64 [R1+0x21e8], R22 ;  /* 0x0021e81601007387 */ /* 0x004fe80000100a00 */
[----:B---3--:R0:W-:Y:S04]  /*24250*/  STL.64 [R1+0x21e0], R20 ;  /* 0x0021e01401007387 */ /* 0x0081e80000100a00 */
[----:B0-----:R-:W2:Y:S04]  /*24260*/  LDL.LU.64 R20, [R1+0x410] ;  /* 0x0004100001147983 */ /* 0x001ea80000300a00 */
[----:B------:R-:W2:Y:S04]  /*24270*/  LDL.LU.64 R22, [R1+0x418] ;  /* 0x0004180001167983 */ /* 0x000ea80000300a00 */
[----:B------:R0:W-:Y:S01]  /*24280*/  STL.64 [R1+0x21b8], R6 ;  /* 0x0021b80601007387 */ /* 0x0001e20000100a00 */
[----:B------:R-:W-:-:S02]  /*24290*/  IMAD R16, R17, 0x100, R16 ;  /* 0x0000010011107824 */ /* 0x000fc400078e0210 */
[----:B------:R-:W-:Y:S01]  /*242a0*/  IMAD R17, R29, 0x100, R28 ;  /* 0x000001001d117824 */ /* 0x000fe200078e021c */
[----:B0-----:R-:W3:Y:S04]  /*242b0*/  LDL.LU R7, [R1+0x468] ;  /* 0x0004680001077983 */ /* 0x001ee80000300800 */
[----:B------:R-:W-:Y:S04]  /*242c0*/  STL.64 [R1+0x21b0], R4 ;  /* 0x0021b00401007387 */ /* 0x000fe80000100a00 */
[----:B------:R-:W4:Y:S04]  /*242d0*/  LDL.LU.64 R24, [R1+0x3c0] ;  /* 0x0003c00001187983 */ /* 0x000f280000300a00 */
[----:B------:R-:W4:Y:S04]  /*242e0*/  LDL.LU.64 R26, [R1+0x3c8] ;  /* 0x0003c800011a7983 */ /* 0x000f280000300a00 */
[----:B------:R-:W4:Y:S04]  /*242f0*/  LDL.LU R28, [R1+0x484] ;  /* 0x00048400011c7983 */ /* 0x000f280000300800 */
[----:B------:R-:W4:Y:S01]  /*24300*/  LDL.LU R29, [R1+0x490] ;  /* 0x00049000011d7983 */ /* 0x000f220000300800 */
[----:B--2---:R-:W-:-:S15]  /*24310*/  HMMA.16816.F32 R20, R12, R8, R20 ;  /* 0x000000080c14723c */ /* 0x004fde0000001814 */
[----:B------:R-:W-:-:S08]  /*24320*/  NOP ;  /* 0x0000000000007918 */ /* 0x000fd00000000000 */
[----:B------:R-:W-:Y:S04]  /*24330*/  STL.64 [R1+0x70], R20 ;  /* 0x0000701401007387 */ /* 0x000fe80000100a00 */
[----:B------:R0:W-:Y:S04]  /*24340*/  STL.64 [R1+0x78], R22 ;  /* 0x0000781601007387 */ /* 0x0001e80000100a00 */
[----:B0-----:R-:W2:Y:S04]  /*24350*/  LDL.LU.64 R22, [R1+0x21e8] ;  /* 0x0021e80001167983 */ /* 0x001ea80000300a00 */
[----:B------:R-:W2:Y:S01]  /*24360*/  LDL.LU.64 R20, [R1+0x21e0] ;  /* 0x0021e00001147983 */ /* 0x000ea20000300a00 */
[----:B---3--:R-:W-:-:S03]  /*24370*/  IMAD R18, R18, 0x100, R7 ;  /* 0x0000010012127824 */ /* 0x008fc600078e0207 */
[----:B------:R-:W3:Y:S01]  /*24380*/  LDL.LU.64 R4, [R1+0x290] ;  /* 0x0002900001047983 */ /* 0x000ee20000300a00 */
[----:B------:R-:W-:-:S03]  /*24390*/  IMAD R19, R0, 0x100, R19 ;  /* 0x0000010000137824 */ /* 0x000fc600078e0213 */
[----:B------:R-:W3:Y:S04]  /*243a0*/  LDL.LU.64 R6, [R1+0x298] ;  /* 0x0002980001067983 */ /* 0x000ee80000300a00 */
[----:B------:R-:W3:Y:S01]  /*243b0*/  LDL.LU R0, [R1+0x478] ;  /* 0x0004780001007983 */ /* 0x000ee20000300800 */
[----:B--2---:R-:W-:-:S15]  /*243c0*/  HMMA.16816.F32 R20, R12, R10, R20 ;  /* 0x0000000a0c14723c */ /* 0x004fde0000001814 */
[----:B------:R-:W-:-:S08]  /*243d0*/  NOP ;  /* 0x0000000000007918 */ /* 0x000fd00000000000 */
[----:B------:R-:W-:Y:S04]  /*243e0*/  STL.64 [R1+0xe0], R20 ;  /* 0x0000e01401007387 */ /* 0x000fe80000100a00 */
[----:B------:R0:W-:Y:S04]  /*243f0*/  STL.64 [R1+0xe8], R22 ;  /* 0x0000e81601007387 */ /* 0x0001e80000100a00 */
[----:B0-----:R-:W3:Y:S04]  /*24400*/  LDL.LU.64 R22, [R1+0x21d8] ;  /* 0x0021d80001167983 */ /* 0x001ee80000300a00 */
[----:B------:R-:W4:Y:S04]  /*24410*/  LDL.LU.64 R20, [R1+0x21d0] ;  /* 0x0021d00001147983 */ /* 0x000f280000300a00 */
[----:B------:R-:W-:Y:S04]  /*24420*/  STL.64 [R1+0x21a8], R10 ;  /* 0x0021a80a01007387 */ /* 0x000fe80000100a00 */
[----:B------:R0:W-:Y:S04]  /*24430*/  STL.64 [R1+0x21a0], R8 ;  /* 0x0021a00801007387 */ /* 0x0001e80000100a00 */
[----:B0-----:R-:W2:Y:S04]  /*24440*/  LDL.LU.64 R8, [R1+0x2a0] ;  /* 0x0002a00001087983 */ /* 0x001ea80000300a00 */
[----:B------:R-:W2:Y:S01]  /*24450*/  LDL.LU.64 R10, [R1+0x2a8] ;  /* 0x0002a800010a7983 */ /* 0x000ea20000300a00 */
[----:B----4-:R-:W-:-:S15]  /*24460*/  HMMA.16816.F32 R24, R12, R20, R24 ;  /* 0x000000140c18723c */ /* 0x010fde0000001818 */
[----:B------:R-:W-:-:S08]  /*24470*/  NOP ;  /* 0x0000000000007918 */ /* 0x000fd00000000000 */
[----:B------:R-:W-:Y:S04]  /*24480*/  STL.64 [R1+0xd0], R24 ;  /* 0x0000d01801007387 */ /* 0x000fe80000100a00 */
[----:B------:R0:W-:Y:S04]  /*24490*/  STL.64 [R1+0xd8], R26 ;  /* 0x0000d81a01007387 */ /* 0x0001e80000100a00 */
[----:B0-----:R-:W4:Y:S04]  /*244a0*/  LDL.LU.64 R26, [R1+0x21c8] ;  /* 0x0021c800011a7983 */ /* 0x001f280000300a00 */
[----:B------:R-:W2:Y:S01]  /*244b0*/  LDL.LU.64 R24, [R1+0x21c0] ;  /* 0x0021c00001187983 */ /* 0x000ea20000300a00 */
[----:B------:R-:W-:-:S02]  /*244c0*/  F2FP.F16.E4M3.UNPACK_B R16, R16 ;  /* 0x00000010ff10723e */ /* 0x000fc400020006ff */
[----:B------:R-:W-:Y:S02]  /*244d0*/  F2FP.F16.E4M3.UNPACK_B R17, R17 ;  /* 0x00000011ff11723e */ /* 0x000fe400020006ff */
[----:B------:R-:W-:Y:S02]  /*244e0*/  F2FP.F16.E4M3.UNPACK_B R18, R18 ;  /* 0x00000012ff12723e */ /* 0x000fe400020006ff */
[----:B------:R-:W-:-:S07]  /*244f0*/  F2FP.F16.E4M3.UNPACK_B R19, R19 ;  /* 0x00000013ff13723e */ /* 0x000fce00020006ff */
[----:B---3--:R-:W-:Y:S06]  /*24500*/  HMMA.16816.F32 R4, R16, R22, R4 ;  /* 0x000000161004723c */ /* 0x008fec0000001804 */
[----:B--2---:R-:W-:Y:S01]  /*24510*/  HMMA.16816.F32 R12, R12, R24, R8 ;  /* 0x000000180c0c723c */ /* 0x004fe20000001808 */
[----:B------:R-:W2:Y:S04]  /*24520*/  LDL.LU.64 R8, [R1+0x270] ;  /* 0x0002700001087983 */ /* 0x000ea80000300a00 */
[----:B------:R-:W2:-:S15]  /*24530*/  LDL.LU.64 R10, [R1+0x278] ;  /* 0x00027800010a7983 */ /* 0x000e9e0000300a00 */
[----:B------:R-:W-:-:S03]  /*24540*/  NOP ;  /* 0x0000000000007918 */ /* 0x000fc60000000000 */
        /* <DEDUP_REMOVED lines=9> */
[----:B------:R-:W4:Y:S04]  /*245e0*/  LDL.LU.64 R26, [R1+0x1f8] ;  /* 0x0001f800011a7983 */ /* 0x000f280000300a00 */
[----:B------:R-:W-:Y:S04]  /*245f0*/  STL.64 [R1+0x50], R4 ;  /* 0x0000500401007387 */ /* 0x000fe80000100a00 */
[----:B------:R0:W-:Y:S04]  /*24600*/  STL.64 [R1+0x58], R6 ;  /* 0x0000580601007387 */ /* 0x0001e80000100a00 */
[----:B0-----:R-:W4:Y:S04]  /*24610*/  LDL.LU.64 R6, [R1+0x21b8] ;  /* 0x0021b80001067983 */ /* 0x001f280000300a00 */
[----:B------:R-:W2:Y:S04]  /*24620*/  LDL.LU.64 R4, [R1+0x21b0] ;  /* 0x0021b00001047983 */ /* 0x000ea80000300a00 */
[----:B------:R-:W-:Y:S04]  /*24630*/  STL.64 [R1+0x2180], R22 ;  /* 0x0021801601007387 */ /* 0x000fe80000100a00 */
[----:B------:R0:W-:Y:S04]  /*24640*/  STL.64 [R1+0x2178], R20 ;  /* 0x0021781401007387 */ /* 0x0001e80000100a00 */
[----:B0-----:R-:W3:Y:S04]  /*24650*/  LDL.LU.64 R20, [R1+0x280] ;  /* 0x0002800001147983 */ /* 0x001ee80000300a00 */
[----:B------:R-:W3:Y:S02]  /*24660*/  LDL.LU.64 R22, [R1+0x288] ;  /* 0x0002880001167983 */ /* 0x000ee40000300a00 */
[----:B---3--:R-:W-:-:S15]  /*24670*/  HMMA.16816.F32 R20, R16, R2, R20 ;  /* 0x000000021014723c */ /* 0x008fde0000001814 */
[----:B------:R-:W-:-:S08]  /*24680*/  NOP ;  /* 0x0000000000007918 */ /* 0x000fd00000000000 */
[----:B------:R0:W-:Y:S04]  /*24690*/  STL.64 [R1+0x110], R20 ;  /* 0x0001101401007387 */ /* 0x0001e80000100a00 */
[----:B------:R1:W-:Y:S04]  /*246a0*/  STL.64 [R1+0x118], R22 ;  /* 0x0001181601007387 */ /* 0x0003e80000100a00 */
[----:B0-----:R-:W3:Y:S04]  /*246b0*/  LDL.LU.64 R20, [R1+0x3e0] ;  /* 0x0003e00001147983 */ /* 0x001ee80000300a00 */
[----:B-1----:R-:W3:Y:S01]  /*246c0*/  LDL.LU.64 R22, [R1+0x3e8] ;  /* 0x0003e80001167983 */ /* 0x002ee20000300a00 */
[C---:B--2---:R-:W-:Y:S06]  /*246d0*/  HMMA.16816.F32 R8, R16.reuse, R4, R8 ;  /* 0x000000041008723c */ /* 0x044fec0000001808 */
[----:B----4-:R-:W-:Y:S01]  /*246e0*/  HMMA.16816.F32 R24, R16, R6, R24 ;  /* 0x000000061018723c */ /* 0x010fe20000001818 */
[----:B---3--:R-:W-:Y:S04]  /*246f0*/  STL.64 [R1+0x2190], R22 ;  /* 0x0021901601007387 */ /* 0x008fe80000100a00 */
[----:B------:R0:W-:Y:S04]  /*24700*/  STL.64 [R1+0x2188], R20 ;  /* 0x0021881401007387 */ /* 0x0001e80000100a00 */
[----:B0-----:R-:W2:Y:S04]  /*24710*/  LDL.LU.64 R20, [R1+0x3f0] ;  /* 0x0003f00001147983 */ /* 0x001ea80000300a00 */
[----:B------:R-:W2:Y:S04]  /*24720*/  LDL.LU.64 R22, [R1+0x3f8] ;  /* 0x0003f80001167983 */ /* 0x000ea80000300a00 */
[----:B------:R-:W-:Y:S04]  /*24730*/  STL.64 [R1+0x120], R8 ;  /* 0x0001200801007387 */ /* 0x000fe80000100a00 */
[----:B------:R0:W-:Y:S04]  /*24740*/  STL.64 [R1+0x128], R10 ;  /* 0x0001280a01007387 */ /* 0x0001e80000100a00 */
[----:B0-----:R-:W3:Y:S04]  /*24750*/  LDL.LU.64 R10, [R1+0x21a8] ;  /* 0x0021a800010a7983 */ /* 0x001ee80000300a00 */
[----:B------:R-:W2:Y:S04]  /*24760*/  LDL.LU.64 R8, [R1+0x21a0] ;  /* 0x0021a00001087983 */ /* 0x000ea80000300a00 */
[----:B------:R0:W-:Y:S04]  /*24770*/  STL.64 [R1+0x130], R24 ;  /* 0x0001301801007387 */ /* 0x0001e80000100a00 */
[----:B------:R1:W-:Y:S01]  /*24780*/  STL.64 [R1+0x138], R26 ;  /* 0x0001381a01007387 */ /* 0x0003e20000100a00 */
[----:B------:R-:W-:-:S03]  /*24790*/  IMAD R12, R12, 0x100, R0 ;  /* 0x000001000c0c7824 */ /* 0x000fc600078e0200 */
[----:B0-----:R-:W4:Y:S04]  /*247a0*/  LDL.LU.64 R24, [R1+0x3b0] ;  /* 0x0003b00001187983 */ /* 0x001f280000300a00 */
[----:B-1----:R-:W4:Y:S04]  /*247b0*/  LDL.LU.64 R26, [R1+0x3b8] ;  /* 0x0003b800011a7983 */ /* 0x002f280000300a00 */
[----:B------:R-:W-:Y:S04]  /*247c0*/  STL.64 [R1+0x2160], R6 ;  /* 0x0021600601007387 */ /* 0x000fe80000100a00 */
[----:B------:R0:W-:Y:S04]  /*247d0*/  STL.64 [R1+0x2158], R4 ;  /* 0x0021580401007387 */ /* 0x0001e80000100a00 */
[----:B0-----:R-:W4:Y:S04]  /*247e0*/  LDL.LU.64 R4, [R1+0x1e0] ;  /* 0x0001e00001047983 */ /* 0x001f280000300a00 */
[----:B------:R-:W4:Y:S04]  /*247f0*/  LDL.LU.64 R6, [R1+0x1e8] ;  /* 0x0001e80001067983 */ /* 0x000f280000300a00 */
[----:B------:R-:W4:Y:S01]  /*24800*/  LDL.LU R0, [R1+0x2198] ;  /* 0x0021980001007983 */ /* 0x000f220000300800 */
[----:B--2---:R-:W-:-:S15]  /*24810*/  HMMA.16816.F32 R20, R16, R8, R20 ;  /* 0x000000081014723c */ /* 0x004fde0000001814 */
[----:B------:R-:W-:-:S08]  /*24820*/  NOP ;  /* 0x0000000000007918 */ /* 0x000fd00000000000 */
[----:B------:R-:W-:Y:S04]  /*24830*/  STL.64 [R1+0x150], R20 ;  /* 0x0001501401007387 */ /* 0x000fe80000100a00 */
[----:B------:R0:W-:Y:S04]  /*24840*/  STL.64 [R1+0x158], R22 ;  /* 0x0001581601007387 */ /* 0x0001e80000100a00 */
[----:B0-----:R-:W3:Y:S04]  /*24850*/  LDL.LU.64 R22, [R1+0x2190] ;  /* 0x0021900001167983 */ /* 0x001ee80000300a00 */
[----:B------:R-:W3:Y:S02]  /*24860*/  LDL.LU.64 R20, [R1+0x2188] ;  /* 0x0021880001147983 */ /* 0x000ee40000300a00 */
[----:B---3--:R-:W-:-:S15]  /*24870*/  HMMA.16816.F32 R20, R16, R10, R20 ;  /* 0x0000000a1014723c */ /* 0x008fde0000001814 */
[----:B------:R-:W-:-:S08]  /*24880*/  NOP ;  /* 0x0000000000007918 */ /* 0x000fd00000000000 */
[----:B------:R-:W-:Y:S04]  /*24890*/  STL.64 [R1+0x160], R20 ;  /* 0x0001601401007387 */ /* 0x000fe80000100a00 */
[----:B------:R0:W-:Y:S04]  /*248a0*/  STL.64 [R1+0x168], R22 ;  /* 0x0001681601007387 */ /* 0x0001e80000100a00 */
[----:B0-----:R-:W2:Y:S04]  /*248b0*/  LDL.LU.64 R22, [R1+0x2180] ;  /* 0x0021800001167983 */ /* 0x001ea80000300a00 */
        /* <DEDUP_REMOVED lines=9> */
[----:B0-----:R-:W3:Y:S04]  /*24950*/  LDL.LU.64 R26, [R1+0x2170] ;  /* 0x00217000011a7983 */ /* 0x001ee80000300a00 */
[----:B------:R-:W4:Y:S01]  /*24960*/  LDL.LU.64 R24, [R1+0x2168] ;  /* 0x0021680001187983 */ /* 0x000f220000300a00 */
[----:B------:R-:W-:-:S02]  /*24970*/  IMAD R13, R14, 0x100, R13 ;  /* 0x000001000e0d7824 */ /* 0x000fc400078e020d */
[----:B------:R-:W-:Y:S02]  /*24980*/  IMAD R14, R28, 0x100, R15 ;  /* 0x000001001c0e7824 */ /* 0x000fe400078e020f */
[----:B------:R-:W-:Y:S01]  /*24990*/  IMAD R15, R0, 0x100, R29 ;  /* 0x00000100000f7824 */ /* 0x000fe200078e021d */
[----:B------:R-:W-:Y:S02]  /*249a0*/  F2FP.F16.E4M3.UNPACK_B R12, R12 ;  /* 0x0000000cff0c723e */ /* 0x000fe400020006ff */
[----:B------:R-:W-:Y:S02]  /*249b0*/  F2FP.F16.E4M3.UNPACK_B R13, R13 ;  /* 0x0000000dff0d723e */ /* 0x000fe400020006ff */
[----:B------:R-:W-:Y:S02]  /*249c0*/  F2FP.F16.E4M3.UNPACK_B R14, R14 ;  /* 0x0000000eff0e723e */ /* 0x000fe400020006ff */
[----:B------:R-:W-:-:S07]  /*249d0*/  F2FP.F16.E4M3.UNPACK_B R15, R15 ;  /* 0x0000000fff0f723e */ /* 0x000fce00020006ff */
[----:B--2---:R-:W-:-:S15]  /*249e0*/  HMMA.16816.F32 R8, R12, R22, R8 ;  /* 0x000000160c08723c */ /* 0x004fde0000001808 */
[----:B------:R-:W-:-:S09]  /*249f0*/  NOP ;  /* 0x0000000000007918 */ /* 0x000fd20000000000 */
[----:B------:R-:W-:Y:S02]  /*24a00*/  IMAD.MOV.U32 R29, RZ, RZ, R10 ;  /* 0x000000ffff1d7224 */ /* 0x000fe400078e000a */
[----:B------:R-:W-:Y:S01]  /*24a10*/  IMAD.MOV.U32 R0, RZ, RZ, R11 ;  /* 0x000000ffff007224 */ /* 0x000fe200078e000b */
[----:B----4-:R-:W-:Y:S01]  /*24a20*/  HMMA.16816.F32 R16, R16, R24, R4 ;  /* 0x000000181010723c */ /* 0x010fe20000001804 */
[----:B------:R-:W2:Y:S04]  /*24a30*/  LDL.LU.64 R6, [R1+0x2160] ;  /* 0x0021600001067983 */ /* 0x000ea80000300a00 */
[----:B------:R-:W4:Y:S04]  /*24a40*/  LDL.LU.64 R4, [R1+0x2158] ;  /* 0x0021580001047983 */ /* 0x000f280000300a00 */
[----:B---3--:R-:W-:Y:S04]  /*24a50*/  STL.64 [R1+0x2120], R26 ;  /* 0x0021201a01007387 */ /* 0x008fe80000100a00 */
[----:B------:R-:W-:Y:S10]  /*24a60*/  STL.64 [R1+0x2118], R24 ;  /* 0x0021181801007387 */ /* 0x000ff40000100a00 */
[----:B------:R0:W-:Y:S04]  /*24a70*/  STL.64 [R1+0x1e0], R16 ;  /* 0x0001e01001007387 */ /* 0x0001e80000100a00 */
[----:B------:R-:W-:Y:S04]  /*24a80*/  STL.64 [R1+0x1e8], R18 ;  /* 0x0001e81201007387 */ /* 0x000fe80000100a00 */
[----:B0-----:R-:W3:Y:S04]  /*24a90*/  LDL.LU R16, [R1+0x320] ;  /* 0x0003200001107983 */ /* 0x001ee80000300800 */
[----:B------:R0:W-:Y:S04]  /*24aa0*/  STL.64 [R1+0x1d0], R8 ;  /* 0x0001d00801007387 */ /* 0x0001e80000100a00 */
[----:B------:R-:W2:Y:S04]  /*24ab0*/  LDL.LU.64 R24, [R1+0x260] ;  /* 0x0002600001187983 */ /* 0x000ea80000300a00 */
[----:B------:R-:W2:Y:S04]  /*24ac0*/  LDL.LU.64 R26, [R1+0x268] ;  /* 0x00026800011a7983 */ /* 0x000ea80000300a00 */
[----:B0-----:R-:W4:Y:S04]  /*24ad0*/  LDL.LU.64 R8, [R1+0x220] ;  /* 0x0002200001087983 */ /* 0x001f280000300a00 */
[----:B------:R-:W3:Y:S04]  /*24ae0*/  LDL.LU.64 R10, [R1+0x228] ;  /* 0x00022800010a7983 */ /* 0x000ee80000300a00 */
[----:B---3--:R-:W-:Y:S04]  /*24af0*/  STL.64 [R1+0x2150], R10 ;  /* 0x0021500a01007387 */ /* 0x008fe80000100a00 */
[----:B----4-:R0:W-:Y:S04]  /*24b00*/  STL.64 [R1+0x2148], R8 ;  /* 0x0021480801007387 */ /* 0x0101e80000100a00 */
[----:B0-----:R-:W3:Y:S04]  /*24b10*/  LDL.LU.64 R8, [R1+0x250] ;  /* 0x0002500001087983 */ /* 0x001ee80000300a00 */
[----:B------:R-:W3:Y:S04]  /*24b20*/  LDL.LU.64 R10, [R1+0x258] ;  /* 0x00025800010a7983 */ /* 0x000ee80000300a00 */
[----:B------:R-:W4:Y:S04]  /*24b30*/  LDL.LU R22, [R1+0x300] ;  /* 0x0003000001167983 */ /* 0x000f280000300800 */
[----:B------:R-:W4:Y:S01]  /*24b40*/  LDL.LU R23, [R1+0x304] ;  /* 0x0003040001177983 */ /* 0x000f220000300800 */
[C---:B--2---:R-:W-:Y:S03]  /*24b50*/  HMMA.16816.F32 R24, R12.reuse, R2, R24 ;  /* 0x000000020c18723c */ /* 0x044fe60000001818 */
[----:B----4-:R-:W-:Y:S04]  /*24b60*/  STL.64 [R1+0x2130], R22 ;  /* 0x0021301601007387 */ /* 0x010fe80000100a00 */
[----:B------:R0:W-:Y:S04]  /*24b70*/  STL.64 [R1+0x2128], R20 ;  /* 0x0021281401007387 */ /* 0x0001e80000100a00 */
[----:B0-----:R-:W2:Y:S04]  /*24b80*/  LDL.LU.64 R20, [R1+0x200] ;  /* 0x0002000001147983 */ /* 0x001ea80000300a00 */
[----:B------:R-:W2:Y:S04]  /*24b90*/  LDL.LU.64 R22, [R1+0x208] ;  /* 0x0002080001167983 */ /* 0x000ea80000300a00 */
[----:B------:R-:W4:Y:S04]  /*24ba0*/  LDL.LU R18, [R1+0x310] ;  /* 0x0003100001127983 */ /* 0x000f280000300800 */
[----:B------:R-:W4:Y:S04]  /*24bb0*/  LDL.LU R19, [R1+0x314] ;  /* 0x0003140001137983 */ /* 0x000f280000300800 */
[----:B------:R-:W2:Y:S01]  /*24bc0*/  LDL.LU R17, [R1+0x324] ;  /* 0x0003240001117983 */ /* 0x000ea20000300800 */
[----:B---3--:R-:W-:-:S15]  /*24bd0*/  HMMA.16816.F32 R8, R12, R4, R8 ;  /* 0x000000040c08723c */ /* 0x008fde0000001808 */
[----:B------:R-:W-:-:S09]  /*24be0*/  NOP ;  /* 0x0000000000007918 */ /* 0x000fd20000000000 */
[----:B------:R-:W-:Y:S01]  /*24bf0*/  IMAD.MOV.U32 R28, RZ, RZ, R11 ;  /* 0x000000ffff1c7224 */ /* 0x000fe200078e000b */
[----:B----4-:R-:W-:Y:S04]  /*24c00*/  STL.64 [R1+0x2110], R18 ;  /* 0x0021101201007387 */ /* 0x010fe80000100a00 */
[----:B--2---:R0:W-:Y:S04]  /*24c10*/  STL.64 [R1+0x2108], R16 ;  /* 0x0021081001007387 */ /* 0x0041e80000100a00 */
[----:B0-----:R-:W2:Y:S04]  /*24c20*/  LDL.LU.64 R16, [R1+0x210] ;  /* 0x0002100001107983 */ /* 0x001ea80000300a00 */
[----:B------:R-:W2:Y:S04]  /*24c30*/  LDL.LU.64 R18, [R1+0x218] ;  /* 0x0002180001127983 */ /* 0x000ea80000300a00 */
[----:B------:R0:W-:Y:S04]  /*24c40*/  STL [R1+0x1fec], R0 ;  /* 0x001fec0001007387 */ /* 0x0001e80000100800 */
[----:B0-----:R-:W3:Y:S04]  /*24c50*/  LDL.LU R0, [R1+0x4bc] ;  /* 0x0004bc0001007983 */ /* 0x001ee80000300800 */
[----:B------:R0:W-:Y:S04]  /*24c60*/  STL [R1+0x1fe8], R29 ;  /* 0x001fe81d01007387 */ /* 0x0001e80000100800 */
[----:B0-----:R-:W3:Y:S04]  /*24c70*/  LDL.LU R29, [R1+0x4c0] ;  /* 0x0004c000011d7983 */ /* 0x001ee80000300800 */
[----:B------:R-:W4:Y:S04]  /*24c80*/  LDL.LU R2, [R1+0x494] ;  /* 0x0004940001027983 */ /* 0x000f280000300800 */
[----:B------:R-:W3:Y:S04]  /*24c90*/  LDL.LU R3, [R1+0x4ac] ;  /* 0x0004ac0001037983 */ /* 0x000ee80000300800 */
[----:B------:R0:W-:Y:S04]  /*24ca0*/  STL.64 [R1+0x1c0], R24 ;  /* 0x0001c01801007387 */ /* 0x0001e80000100a00 */
[----:B------:R1:W-:Y:S04]  /*24cb0*/  STL.64 [R1+0x1c8], R26 ;  /* 0x0001c81a01007387 */ /* 0x0003e80000100a00 */
[----:B0-----:R-:W4:Y:S04]  /*24cc0*/  LDL.LU.64 R24, [R1+0x240] ;  /* 0x0002400001187983 */ /* 0x001f280000300a00 */
[----:B-1----:R-:W4:Y:S04]  /*24cd0*/  LDL.LU.64 R26, [R1+0x248] ;  /* 0x00024800011a7983 */ /* 0x002f280000300a00 */
[----:B------:R-:W-:Y:S04]  /*24ce0*/  STL.64 [R1+0x1b0], R8 ;  /* 0x0001b00801007387 */ /* 0x000fe80000100a00 */
[----:B------:R0:W-:Y:S04]  /*24cf0*/  STL [R1+0x1b8], R10 ;  /* 0x0001b80a01007387 */ /* 0x0001e80000100800 */
[----:B0-----:R-:W2:Y:S04]  /*24d00*/  LDL.LU.64 R10, [R1+0x2150] ;  /* 0x00215000010a7983 */ /* 0x001ea80000300a00 */
[----:B------:R-:W2:Y:S04]  /*24d10*/  LDL.LU.64 R8, [R1+0x2148] ;  /* 0x0021480001087983 */ /* 0x000ea80000300a00 */
[----:B------:R-:W3:Y:S04]  /*24d20*/  LDL.LU R4, [R1+0x4b8] ;  /* 0x0004b80001047983 */ /* 0x000ee80000300800 */
[----:B------:R-:W3:Y:S04]  /*24d30*/  LDL.LU R5, [R1+0x4b4] ;  /* 0x0004b40001057983 */ /* 0x000ee80000300800 */
[----:B------:R0:W-:Y:S04]  /*24d40*/  STL [R1+0x2000], R28 ;  /* 0x0020001c01007387 */ /* 0x0001e80000100800 */
[----:B0-----:R-:W3:Y:S01]  /*24d50*/  LDL.LU R28, [R1+0x4b0] ;  /* 0x0004b000011c7983 */ /* 0x001ee20000300800 */
[----:B--2---:R-:W-:-:S15]  /*24d60*/  HMMA.16816.F32 R8, R12, R6, R8 ;  /* 0x000000060c08723c */ /* 0x004fde0000001808 */
[----:B------:R-:W-:-:S08]  /*24d70*/  NOP ;  /* 0x0000000000007918 */ /* 0x000fd00000000000 */
[----:B------:R-:W-:Y:S04]  /*24d80*/  STL.64 [R1+0x1a0], R8 ;  /* 0x0001a00801007387 */ /* 0x000fe80000100a00 */
[----:B------:R0:W-:Y:S04]  /*24d90*/  STL.64 [R1+0x1a8], R10 ;  /* 0x0001a80a01007387 */ /* 0x0001e80000100a00 */
[----:B0-----:R-:W2:Y:S04]  /*24da0*/  LDL.LU.64 R10, [R1+0x2140] ;  /* 0x00214000010a7983 */ /* 0x001ea80000300a00 */
[----:B------:R-:W4:Y:S04]  /*24db0*/  LDL.LU.64 R8, [R1+0x2138] ;  /* 0x0021380001087983 */ /* 0x000f280000300a00 */
[----:B------:R-:W3:Y:S01]  /*24dc0*/  LDL.LU R7, [R1+0x4a8] ;  /* 0x0004a80001077983 */ /* 0x000ee20000300800 */
[C---:B----4-:R-:W-:Y:S06]  /*24dd0*/  HMMA.16816.F32 R16, R12.reuse, R8, R16 ;  /* 0x000000080c10723c */ /* 0x050fec0000001810 */
[----:B--2---:R-:W-:-:S15]  /*24de0*/  HMMA.16816.F32 R8, R12, R10, R20 ;  /* 0x0000000a0c08723c */ /* 0x004fde0000001814 */
[----:B------:R-:W-:-:S02]  /*24df0*/  NOP ;  /* 0x0000000000007918 */ /* 0x000fc40000000000 */
[----:B------:R0:W-:Y:S04]  /*24e00*/  STL.64 [R1+0x190], R16 ;  /* 0x0001901001007387 */ /* 0x0001e80000100a00 */
[----:B------:R1:W-:Y:S04]  /*24e10*/  STL.64 [R1+0x198], R18 ;  /* 0x0001981201007387 */ /* 0x0003e80000100a00 */
[----:B0-----:R-:W2:Y:S04]  /*24e20*/  LDL.LU.64 R16, [R1+0x230] ;  /* 0x0002300001107983 */ /* 0x001ea80000300a00 */
[----:B-1----:R-:W2:Y:S04]  /*24e30*/  LDL.LU.64 R18, [R1+0x238] ;  /* 0x0002380001127983 */ /* 0x002ea80000300a00 */
[----:B------:R-:W4:Y:S04]  /*24e40*/  LDL.LU.64 R22, [R1+0x2130] ;  /* 0x0021300001167983 */ /* 0x000f280000300a00 */
[----:B------:R-:W3:Y:S04]  /*24e50*/  LDL.LU.64 R20, [R1+0x2128] ;  /* 0x0021280001147983 */ /* 0x000ee80000300a00 */
[----:B------:R0:W-:Y:S04]  /*24e60*/  STL.64 [R1+0x180], R8 ;  /* 0x0001800801007387 */ /* 0x0001e80000100a00 */
[----:B------:R1:W-:Y:S04]  /*24e70*/  STL.64 [R1+0x188], R10 ;  /* 0x0001880a01007387 */ /* 0x0003e80000100a00 */
[----:B0-----:R-:W4:Y:S04]  /*24e80*/  LDL.LU R8, [R1+0x10] ;  /* 0x0000100001087983 */ /* 0x001f280000300800 */
[----:B------:R-:W4:Y:S04]  /*24e90*/  LDL.LU R9, [R1+0x14] ;  /* 0x0000140001097983 */ /* 0x000f280000300800 */
[----:B-1----:R-:W4:Y:S04]  /*24ea0*/  LDL.LU R10, [R1+0x18] ;  /* 0x00001800010a7983 */ /* 0x002f280000300800 */
[----:B------:R-:W4:Y:S01]  /*24eb0*/  LDL.LU R11, [R1+0x1c] ;  /* 0x00001c00010b7983 */ /* 0x000f220000300800 */
[----:B---3--:R-:W-:-:S15]  /*24ec0*/  HMMA.16816.F32 R24, R12, R20, R24 ;  /* 0x000000140c18723c */ /* 0x008fde0000001818 */
[----:B------:R-:W-:-:S08]  /*24ed0*/  NOP ;  /* 0x0000000000007918 */ /* 0x000fd00000000000 */
[----:B------:R-:W-:Y:S04]  /*24ee0*/  STL.64 [R1+0x170], R24 ;  /* 0x0001701801007387 */ /* 0x000fe80000100a00 */
[----:B------:R0:W-:Y:S04]  /*24ef0*/  STL.64 [R1+0x178], R26 ;  /* 0x0001781a01007387 */ /* 0x0001e80000100a00 */
[----:B0-----:R-:W3:Y:S04]  /*24f00*/  LDL.LU.64 R26, [R1+0x2120] ;  /* 0x00212000011a7983 */ /* 0x001ee80000300a00 */
[----:B------:R-:W2:Y:S02]  /*24f10*/  LDL.LU.64 R24, [R1+0x2118] ;  /* 0x0021180001187983 */ /* 0x000ea40000300a00 */
[----:B--2---:R-:W-:Y:S02]  /*24f20*/  HMMA.16816.F32 R12, R12, R24, R16 ;  /* 0x000000180c0c723c */ /* 0x004fe40000001810 */
[----:B------:R-:W2:Y:S04]  /*24f30*/  LDL.LU.64 R18, [R1+0x2110] ;  /* 0x0021100001127983 */ /* 0x000ea80000300a00 */
[----:B------:R-:W2:-:S15]  /*24f40*/  LDL.LU.64 R16, [R1+0x2108] ;  /* 0x0021080001107983 */ /* 0x000e9e0000300a00 */
[----:B------:R-:W-:-:S02]  /*24f50*/  NOP ;  /* 0x0000000000007918 */ /* 0x000fc40000000000 */
[----:B------:R0:W-:Y:S04]  /*24f60*/  STL.64 [R1+0x210], R12 ;  /* 0x0002100c01007387 */ /* 0x0001e80000100a00 */
[----:B------:R1:W-:Y:S04]  /*24f70*/  STL.64 [R1+0x218], R14 ;  /* 0x0002180e01007387 */ /* 0x0003e80000100a00 */
[----:B0-----:R-:W2:Y:S04]  /*24f80*/  LDL.LU R12, [R1] ;  /* 0x00000000010c7983 */ /* 0x001ea80000300800 */
[----:B------:R-:W2:Y:S04]  /*24f90*/  LDL.LU R13, [R1+0x4] ;  /* 0x00000400010d7983 */ /* 0x000ea80000300800 */
[----:B-1----:R-:W2:Y:S04]  /*24fa0*/  LDL.LU R14, [R1+0x8] ;  /* 0x00000800010e7983 */ /* 0x002ea80000300800 */
[----:B------:R-:W2:Y:S01]  /*24fb0*/  LDL.LU R15, [R1+0xc] ;  /* 0x00000c00010f7983 */ /* 0x000ea20000300800 */
[----:B------:R-:W-:-:S02]  /*24fc0*/  IMAD R2, R2, 0x100, R7 ;  /* 0x0000010002027824 */ /* 0x000fc400078e0207 */
[----:B------:R-:W-:Y:S02]  /*24fd0*/  IMAD R3, R3, 0x100, R28 ;  /* 0x0000010003037824 */ /* 0x000fe400078e021c */
[----:B------:R-:W-:Y:S02]  /*24fe0*/  IMAD R6, R5, 0x100, R4 ;  /* 0x0000010005067824 */ /* 0x000fe400078e0204 */
[----:B------:R-:W-:Y:S01]  /*24ff0*/  IMAD R7, R0, 0x100, R29 ;  /* 0x0000010000077824 */ /* 0x000fe200078e021d */
[----:B---3--:R-:W-:Y:S02]  /*25000*/  F2FP.F16.E4M3.UNPACK_B R26, R26.H1 ;  /* 0x0000001aff1a723e */ /* 0x008fe400030006ff */
[----:B------:R-:W-:Y:S02]  /*25010*/  F2FP.F16.E4M3.UNPACK_B R4, R2 ;  /* 0x00000002ff04723e */ /* 0x000fe400020006ff */
[----:B------:R-:W-:Y:S02]  /*25020*/  F2FP.F16.E4M3.UNPACK_B R5, R3 ;  /* 0x00000003ff05723e */ /* 0x000fe400020006ff */
[----:B------:R-:W-:-:S02]  /*25030*/  F2FP.F16.E4M3.UNPACK_B R6, R6 ;  /* 0x00000006ff06723e */ /* 0x000fc400020006ff */
[----:B------:R-:W-:Y:S02]  /*25040*/  F2FP.F16.E4M3.UNPACK_B R7, R7 ;  /* 0x00000007ff07723e */ /* 0x000fe400020006ff */
[----:B------:R-:W-:Y:S02]  /*25050*/  F2FP.F16.E4M3.UNPACK_B R27, R27.H1 ;  /* 0x0000001bff1b723e */ /* 0x000fe400030006ff */
[----:B----4-:R-:W-:Y:S02]  /*25060*/  F2FP.F16.E4M3.UNPACK_B R20, R22.H1 ;  /* 0x00000016ff14723e */ /* 0x010fe400030006ff */
[----:B------:R-:W-:-:S07]  /*25070*/  F2FP.F16.E4M3.UNPACK_B R21, R23.H1 ;  /* 0x00000017ff15723e */ /* 0x000fce00030006ff */
[----:B------:R-:W-:Y:S01]  /*25080*/  HMMA.16816.F32 R8, R4, R20, R8 ;  /* 0x000000140408723c */ /* 0x000fe20000001808 */
[----:B------:R0:W-:Y:S01]  /*25090*/  STL.64 [R1+0x20b8], R26 ;  /* 0x0020b81a01007387 */ /* 0x0001e20000100a00 */
[----:B--2---:R-:W-:-:S04]  /*250a0*/  F2FP.F16.E4M3.UNPACK_B R16, R16.H1 ;  /* 0x00000010ff10723e */ /* 0x004fc800030006ff */
[----:B------:R-:W-:-:S15]  /*250b0*/  HMMA.16816.F32 R12, R4, R26, R12 ;  /* 0x0000001a040c723c */ /* 0x000fde000000180c */
[----:B------:R-:W-:-:S08]  /*250c0*/  NOP ;  /* 0x0000000000007918 */ /* 0x000fd00000000000 */
[----:B------:R-:W-:Y:S04]  /*250d0*/  STL.64 [R1+0x230], R12 ;  /* 0x0002300c01007387 */ /* 0x000fe80000100a00 */
[----:B------:R-:W-:Y:S04]  /*250e0*/  STL.64 [R1+0x238], R14 ;  /* 0x0002380e01007387 */ /* 0x000fe80000100a00 */
[----:B------:R1:W-:Y:S04]  /*250f0*/  STL [R1+0x20f0], R16 ;  /* 0x0020f01001007387 */ /* 0x0003e80000100800 */
[----:B------:R-:W-:Y:S04]  /*25100*/  STL.64 [R1+0x240], R8 ;  /* 0x0002400801007387 */ /* 0x000fe80000100a00 */
[----:B------:R-:W-:Y:S04]  /*25110*/  STL.64 [R1+0x248], R10 ;  /* 0x0002480a01007387 */ /* 0x000fe80000100a00 */
[----:B------:R-:W2:Y:S04]  /*25120*/  LDL.LU R24, [R1+0xf0] ;  /* 0x0000f00001187983 */ /* 0x000ea80000300800 */
[----:B------:R-:W2:Y:S04]  /*25130*/  LDL.LU R25, [R1+0xf4] ;  /* 0x0000f40001197983 */ /* 0x000ea80000300800 */
[----:B0-----:R-:W3:Y:S04]  /*25140*/  LDL.LU R26, [R1+0xf8] ;  /* 0x0000f800011a7983 */ /* 0x001ee80000300800 */
[----:B------:R-:W3:Y:S04]  /*25150*/  LDL.LU R27, [R1+0xfc] ;  /* 0x0000fc00011b7983 */ /* 0x000ee80000300800 */
[----:B-1----:R-:W4:Y:S04]  /*25160*/  LDL.LU R16, [R1+0x4c8] ;  /* 0x0004c80001107983 */ /* 0x002f280000300800 */
[----:B------:R-:W2:Y:S04]  /*25170*/  LDL.LU R12, [R1+0x4c4] ;  /* 0x0004c400010c7983 */ /* 0x000ea80000300800 */
[----:B------:R-:W2:Y:S04]  /*25180*/  LDL.LU R13, [R1+0x4d0] ;  /* 0x0004d000010d7983 */ /* 0x000ea80000300800 */
[----:B------:R-:W3:Y:S04]  /*25190*/  LDL.LU R14, [R1+0x4cc] ;  /* 0x0004cc00010e7983 */ /* 0x000ee80000300800 */
[----:B------:R-:W3:Y:S04]  /*251a0*/  LDL.LU R15, [R1+0x4d8] ;  /* 0x0004d800010f7983 */ /* 0x000ee80000300800 */
[----:B---3--:R-:W-:Y:S04]  /*251b0*/  STL.64 [R1+0x2100], R14 ;  /* 0x0021000e01007387 */ /* 0x008fe80000100a00 */
[----:B--2---:R0:W-:Y:S04]  /*251c0*/  STL.64 [R1+0x20f8], R12 ;  /* 0x0020f80c01007387 */ /* 0x0041e80000100a00 */
[----:B0-----:R-:W2:Y:S04]  /*251d0*/  LDL.LU R12, [R1+0x20] ;  /* 0x00002000010c7983 */ /* 0x001ea80000300800 */
[----:B------:R-:W2:Y:S04]  /*251e0*/  LDL.LU R13, [R1+0x24] ;  /* 0x00002400010d7983 */ /* 0x000ea80000300800 */
[----:B------:R-:W2:Y:S04]  /*251f0*/  LDL.LU R14, [R1+0x28] ;  /* 0x00002800010e7983 */ /* 0x000ea80000300800 */
[----:B------:R-:W2:Y:S04]  /*25200*/  LDL.LU R15, [R1+0x2c] ;  /* 0x00002c00010f7983 */ /* 0x000ea80000300800 */
        /* <DEDUP_REMOVED lines=9> */
[----:B------:R-:W4:Y:S04]  /*252a0*/  LDL.LU R22, [R1+0x360] ;  /* 0x0003600001167983 */ /* 0x000f280000300800 */
[----:B------:R-:W4:Y:S01]  /*252b0*/  LDL.LU R23, [R1+0x364] ;  /* 0x0003640001177983 */ /* 0x000f220000300800 */
[----:B------:R-:W-:-:S02]  /*252c0*/  F2FP.F16.E4M3.UNPACK_B R18, R18.H1 ;  /* 0x00000012ff12723e */ /* 0x000fc400030006ff */
[----:B------:R-:W-:Y:S01]  /*252d0*/  F2FP.F16.E4M3.UNPACK_B R19, R19.H1 ;  /* 0x00000013ff13723e */ /* 0x000fe200030006ff */
[----:B----4-:R-:W-:Y:S04]  /*252e0*/  STL.64 [R1+0x20d8], R22 ;  /* 0x0020d81601007387 */ /* 0x010fe80000100a00 */
[----:B------:R0:W-:Y:S04]  /*252f0*/  STL.64 [R1+0x20d0], R20 ;  /* 0x0020d01401007387 */ /* 0x0001e80000100a00 */
[----:B0-----:R-:W4:Y:S04]  /*25300*/  LDL.LU R20, [R1+0x40] ;  /* 0x0000400001147983 */ /* 0x001f280000300800 */
[----:B------:R-:W4:Y:S04]  /*25310*/  LDL.LU R21, [R1+0x44] ;  /* 0x0000440001157983 */ /* 0x000f280000300800 */
[----:B------:R-:W3:Y:S04]  /*25320*/  LDL.LU R22, [R1+0x48] ;  /* 0x0000480001167983 */ /* 0x000ee80000300800 */
[----:B------:R-:W3:Y:S01]  /*25330*/  LDL.LU R23, [R1+0x4c] ;  /* 0x00004c0001177983 */ /* 0x000ee20000300800 */
[----:B--2---:R-:W-:Y:S03]  /*25340*/  HMMA.16816.F32 R12, R4, R18, R12 ;  /* 0x00000012040c723c */ /* 0x004fe6000000180c */
[----:B---3--:R-:W-:Y:S04]  /*25350*/  STL.64 [R1+0x20e8], R22 ;  /* 0x0020e81601007387 */ /* 0x008fe80000100a00 */
[----:B----4-:R0:W-:Y:S04]  /*25360*/  STL.64 [R1+0x20e0], R20 ;  /* 0x0020e01401007387 */ /* 0x0101e80000100a00 */
[----:B0-----:R-:W2:Y:S04]  /*25370*/  LDL.LU R20, [R1+0x30] ;  /* 0x0000300001147983 */ /* 0x001ea80000300800 */
[----:B------:R-:W2:Y:S04]  /*25380*/  LDL.LU R21, [R1+0x34] ;  /* 0x0000340001157983 */ /* 0x000ea80000300800 */
[----:B------:R-:W2:Y:S04]  /*25390*/  LDL.LU R22, [R1+0x38] ;  /* 0x0000380001167983 */ /* 0x000ea80000300800 */
[----:B------:R-:W2:Y:S04]  /*253a0*/  LDL.LU R23, [R1+0x3c] ;  /* 0x00003c0001177983 */ /* 0x000ea80000300800 */
[----:B------:R-:W-:Y:S04]  /*253b0*/  STL.64 [R1+0x20c8], R26 ;  /* 0x0020c81a01007387 */ /* 0x000fe80000100a00 */
[----:B------:R0:W-:Y:S04]  /*253c0*/  STL.64 [R1+0x20c0], R24 ;  /* 0x0020c01801007387 */ /* 0x0001e80000100a00 */
[----:B0-----:R-:W3:Y:S04]  /*253d0*/  LDL.LU R24, [R1+0x100] ;  /* 0x0001000001187983 */ /* 0x001ee80000300800 */
[----:B------:R-:W3:Y:S04]  /*253e0*/  LDL.LU R25, [R1+0x104] ;  /* 0x0001040001197983 */ /* 0x000ee80000300800 */
[----:B------:R-:W3:Y:S04]  /*253f0*/  LDL.LU R26, [R1+0x108] ;  /* 0x00010800011a7983 */ /* 0x000ee80000300800 */
[----:B------:R-:W3:Y:S04]  /*25400*/  LDL.LU R27, [R1+0x10c] ;  /* 0x00010c00011b7983 */ /* 0x000ee80000300800 */
[----:B------:R-:W-:Y:S04]  /*25410*/  STL.64 [R1+0x260], R12 ;  /* 0x0002600c01007387 */ /* 0x000fe80000100a00 */
[----:B------:R0:W-:Y:S04]  /*25420*/  STL.64 [R1+0x268], R14 ;  /* 0x0002680e01007387 */ /* 0x0001e80000100a00 */
[----:B0-----:R-:W4:Y:S04]  /*25430*/  LDL.LU.64 R14, [R1+0x2100] ;  /* 0x00210000010e7983 */ /* 0x001f280000300a00 */
[----:B------:R-:W2:Y:S01]  /*25440*/  LDL.LU.64 R12, [R1+0x20f8] ;  /* 0x0020f800010c7983 */ /* 0x000ea20000300a00 */
[----:B------:R-:W-:Y:S01]  /*25450*/  F2FP.F16.E4M3.UNPACK_B R17, R17.H1 ;  /* 0x00000011ff11723e */ /* 0x000fe200030006ff */
[----:B--2---:R-:W-:-:S02]  /*25460*/  IMAD R12, R12, 0x100, R16 ;  /* 0x000001000c0c7824 */ /* 0x004fc400078e0210 */
[----:B------:R-:W2:Y:S04]  /*25470*/  LDL.LU R16, [R1+0x20f0] ;  /* 0x0020f00001107983 */ /* 0x000ea80000300800 */
[----:B--2---:R-:W-:-:S15]  /*25480*/  HMMA.16816.F32 R20, R4, R16, R20 ;  /* 0x000000100414723c */ /* 0x004fde0000001814 */
[----:B------:R-:W-:-:S08]  /*25490*/  NOP ;  /* 0x0000000000007918 */ /* 0x000fd00000000000 */
[----:B------:R-:W-:Y:S04]  /*254a0*/  STL.64 [R1+0x280], R20 ;  /* 0x0002801401007387 */ /* 0x000fe80000100a00 */
[----:B------:R0:W-:Y:S04]  /*254b0*/  STL.64 [R1+0x288], R22 ;  /* 0x0002881601007387 */ /* 0x0001e80000100a00 */
[----:B0-----:R-:W2:Y:S04]  /*254c0*/  LDL.LU.64 R22, [R1+0x20e8] ;  /* 0x0020e80001167983 */ /* 0x001ea80000300a00 */
[----:B------:R-:W2:Y:S01]  /*254d0*/  LDL.LU.64 R20, [R1+0x20e0] ;  /* 0x0020e00001147983 */ /* 0x000ea20000300a00 */
[----:B------:R-:W-:-:S02]  /*254e0*/  F2FP.F16.E4M3.UNPACK_B R10, R10.H1 ;  /* 0x0000000aff0a723e */ /* 0x000fc400030006ff */
[----:B------:R-:W-:Y:S01]  /*254f0*/  F2FP.F16.E4M3.UNPACK_B R11, R11.H1 ;  /* 0x0000000bff0b723e */ /* 0x000fe200030006ff */
[----:B----4-:R-:W-:Y:S02]  /*25500*/  IMAD R13, R14, 0x100, R13 ;  /* 0x000001000e0d7824 */ /* 0x010fe400078e020d */
[----:B------:R-:W-:Y:S02]  /*25510*/  IMAD R14, R3, 0x100, R15 ;  /* 0x00000100030e7824 */ /* 0x000fe400078e020f */
[----:B------:R-:W-:Y:S01]  /*25520*/  IMAD R15, R8, 0x100, R2 ;  /* 0x00000100080f7824 */ /* 0x000fe200078e0202 */
[----:B------:R-:W-:Y:S02]  /*25530*/  F2FP.F16.E4M3.UNPACK_B R8, R9.H1 ;  /* 0x00000009ff08723e */ /* 0x000fe400030006ff */
[----:B------:R-:W-:-:S07]  /*25540*/  F2FP.F16.E4M3.UNPACK_B R9, R28.H1 ;  /* 0x0000001cff09723e */ /* 0x000fce00030006ff */
[C---:B---3--:R-:W-:Y:S01]  /*25550*/  HMMA.16816.F32 R24, R4.reuse, R8, R24 ;  /* 0x000000080418723c */ /* 0x048fe20000001818 */
[----:B------:R-:W-:Y:S04]  /*25560*/  STL.64 [R1+0x20a0], R18 ;  /* 0x0020a01201007387 */ /* 0x000fe80000100a00 */
[----:B------:R0:W-:Y:S01]  /*25570*/  STL.64 [R1+0x2098], R16 ;  /* 0x0020981001007387 */ /* 0x0001e20000100a00 */
[----:B------:R-:W-:Y:S02]  /*25580*/  F2FP.F16.E4M3.UNPACK_B R2, R29.H1 ;  /* 0x0000001dff02723e */ /* 0x000fe400030006ff */
[----:B------:R-:W-:Y:S01]  /*25590*/  F2FP.F16.E4M3.UNPACK_B R3, R0.H1 ;  /* 0x00000000ff03723e */ /* 0x000fe200030006ff */
[----:B0-----:R-:W3:Y:S04]  /*255a0*/  LDL.LU R16, [R1+0xc0] ;  /* 0x0000c00001107983 */ /* 0x001ee80000300800 */
[----:B------:R-:W3:Y:S04]  /*255b0*/  LDL.LU R17, [R1+0xc4] ;  /* 0x0000c40001117983 */ /* 0x000ee80000300800 */
[----:B------:R-:W3:Y:S04]  /*255c0*/  LDL.LU R18, [R1+0xc8] ;  /* 0x0000c80001127983 */ /* 0x000ee80000300800 */
[----:B------:R-:W3:Y:S01]  /*255d0*/  LDL.LU R19, [R1+0xcc] ;  /* 0x0000cc0001137983 */ /* 0x000ee20000300800 */
[----:B--2---:R-:W-:-:S15]  /*255e0*/  HMMA.16816.F32 R20, R4, R10, R20 ;  /* 0x0000000a0414723c */ /* 0x004fde0000001814 */
[----:B------:R-:W-:-:S08]  /*255f0*/  NOP ;  /* 0x0000000000007918 */ /* 0x000fd00000000000 */
[----:B------:R-:W-:Y:S04]  /*25600*/  STL.64 [R1+0x2c0], R20 ;  /* 0x0002c01401007387 */ /* 0x000fe80000100a00 */
[----:B------:R0:W-:Y:S04]  /*25610*/  STL.64 [R1+0x2c8], R22 ;  /* 0x0002c81601007387 */ /* 0x0001e80000100a00 */
[----:B0-----:R-:W2:Y:S04]  /*25620*/  LDL.LU.64 R22, [R1+0x20d8] ;  /* 0x0020d80001167983 */ /* 0x001ea80000300a00 */
[----:B------:R-:W4:Y:S04]  /*25630*/  LDL.LU.64 R20, [R1+0x20d0] ;  /* 0x0020d00001147983 */ /* 0x000f280000300a00 */
[----:B------:R-:W-:Y:S04]  /*25640*/  STL [R1+0x2070], R11 ;  /* 0x0020700b01007387 */ /* 0x000fe80000100800 */
[----:B------:R-:W4:Y:S04]  /*25650*/  LDL.LU R28, [R1+0x4f4] ;  /* 0x0004f400011c7983 */ /* 0x000f280000300800 */
[----:B------:R-:W4:Y:S04]  /*25660*/  LDL.LU R29, [R1+0x500] ;  /* 0x00050000011d7983 */ /* 0x000f280000300800 */
[----:B------:R-:W4:Y:S04]  /*25670*/  LDL.LU R0, [R1+0x4fc] ;  /* 0x0004fc0001007983 */ /* 0x000f280000300800 */
[----:B------:R-:W-:Y:S04]  /*25680*/  STL.64 [R1+0x2e0], R24 ;  /* 0x0002e01801007387 */ /* 0x000fe80000100a00 */
[----:B------:R0:W-:Y:S04]  /*25690*/  STL.64 [R1+0x2e8], R26 ;  /* 0x0002e81a01007387 */ /* 0x0001e80000100a00 */
[----:B0-----:R-:W3:Y:S04]  /*256a0*/  LDL.LU.64 R26, [R1+0x20c8] ;  /* 0x0020c800011a7983 */ /* 0x001ee80000300a00 */
[----:B------:R-:W3:Y:S01]  /*256b0*/  LDL.LU.64 R24, [R1+0x20c0] ;  /* 0x0020c00001187983 */ /* 0x000ee20000300a00 */
[----:B--2---:R-:W-:-:S02]  /*256c0*/  F2FP.F16.E4M3.UNPACK_B R22, R22.H1 ;  /* 0x00000016ff16723e */ /* 0x004fc400030006ff */
[----:B------:R-:W-:Y:S01]  /*256d0*/  F2FP.F16.E4M3.UNPACK_B R23, R23.H1 ;  /* 0x00000017ff17723e */ /* 0x000fe200030006ff */
[C---:B---3--:R-:W-:Y:S06]  /*256e0*/  HMMA.16816.F32 R24, R4.reuse, R2, R24 ;  /* 0x000000020418723c */ /* 0x048fec0000001818 */
[----:B------:R-:W-:-:S15]  /*256f0*/  HMMA.16816.F32 R4, R4, R22, R16 ;  /* 0x000000160404723c */ /* 0x000fde0000001810 */
[----:B------:R-:W-:-:S02]  /*25700*/  NOP ;  /* 0x0000000000007918 */ /* 0x000fc40000000000 */
[----:B------:R-:W-:Y:S04]  /*25710*/  STL.64 [R1+0x2d0], R24 ;  /* 0x0002d01801007387 */ /* 0x000fe80000100a00 */
[----:B------:R0:W-:Y:S04]  /*25720*/  STL.64 [R1+0x2d8], R26 ;  /* 0x0002d81a01007387 */ /* 0x0001e80000100a00 */
[----:B0-----:R-:W2:Y:S04]  /*25730*/  LDL.LU.64 R26, [R1+0x20b8] ;  /* 0x0020b800011a7983 */ /* 0x001ea80000300a00 */
[----:B------:R-:W-:Y:S04]  /*25740*/  STL.64 [R1+0x20b0], R22 ;  /* 0x0020b01601007387 */ /* 0x000fe80000100a00 */
[----:B----4-:R0:W-:Y:S04]  /*25750*/  STL.64 [R1+0x20a8], R20 ;  /* 0x0020a81401007387 */ /* 0x0101e80000100a00 */
[----:B------:R-:W-:Y:S04]  /*25760*/  STL.64 [R1+0x2a0], R4 ;  /* 0x0002a00401007387 */ /* 0x000fe80000100a00 */
[----:B------:R-:W-:Y:S04]  /*25770*/  STL.64 [R1+0x2a8], R6 ;  /* 0x0002a80601007387 */ /* 0x000fe80000100a00 */
        /* <DEDUP_REMOVED lines=8> */
[----:B------:R-:W4:Y:S01]  /*25800*/  LDL.LU R11, [R1+0x4e8] ;  /* 0x0004e800010b7983 */ /* 0x000f220000300800 */
[----:B------:R-:W-:-:S02]  /*25810*/  F2FP.F16.E4M3.UNPACK_B R12, R12 ;  /* 0x0000000cff0c723e */ /* 0x000fc400020006ff */
[----:B------:R-:W-:Y:S02]  /*25820*/  F2FP.F16.E4M3.UNPACK_B R13, R13 ;  /* 0x0000000dff0d723e */ /* 0x000fe400020006ff */
[----:B------:R-:W-:Y:S02]  /*25830*/  F2FP.F16.E4M3.UNPACK_B R14, R14 ;  /* 0x0000000eff0e723e */ /* 0x000fe400020006ff */
[----:B------:R-:W-:Y:S01]  /*25840*/  F2FP.F16.E4M3.UNPACK_B R15, R15 ;  /* 0x0000000fff0f723e */ /* 0x000fe200020006ff */
[----:B----4-:R-:W-:Y:S04]  /*25850*/  STL.64 [R1+0x2080], R10 ;  /* 0x0020800a01007387 */ /* 0x010fe80000100a00 */
[----:B------:R0:W-:Y:S04]  /*25860*/  STL.64 [R1+0x2078], R8 ;  /* 0x0020780801007387 */ /* 0x0001e80000100a00 */
[----:B0-----:R-:W4:Y:S04]  /*25870*/  LDL.LU R8, [R1+0x80] ;  /* 0x0000800001087983 */ /* 0x001f280000300800 */
[----:B------:R-:W4:Y:S04]  /*25880*/  LDL.LU R9, [R1+0x84] ;  /* 0x0000840001097983 */ /* 0x000f280000300800 */
[----:B------:R-:W3:Y:S04]  /*25890*/  LDL.LU R10, [R1+0x88] ;  /* 0x00008800010a7983 */ /* 0x000ee80000300800 */
[----:B------:R-:W3:Y:S01]  /*258a0*/  LDL.LU R11, [R1+0x8c] ;  /* 0x00008c00010b7983 */ /* 0x000ee20000300800 */
[C---:B--2---:R-:W-:Y:S03]  /*258b0*/  HMMA.16816.F32 R20, R12.reuse, R26, R20 ;  /* 0x0000001a0c14723c */ /* 0x044fe60000001814 */
[----:B---3--:R-:W-:Y:S04]  /*258c0*/  STL.64 [R1+0x2090], R10 ;  /* 0x0020900a01007387 */ /* 0x008fe80000100a00 */
[----:B----4-:R0:W-:Y:S04]  /*258d0*/  STL.64 [R1+0x2088], R8 ;  /* 0x0020880801007387 */ /* 0x0101e80000100a00 */
[----:B0-----:R-:W2:Y:S04]  /*258e0*/  LDL.LU R8, [R1+0x90] ;  /* 0x0000900001087983 */ /* 0x001ea80000300800 */
[----:B------:R-:W2:Y:S04]  /*258f0*/  LDL.LU R9, [R1+0x94] ;  /* 0x0000940001097983 */ /* 0x000ea80000300800 */
[----:B------:R-:W2:Y:S04]  /*25900*/  LDL.LU R10, [R1+0x98] ;  /* 0x00009800010a7983 */ /* 0x000ea80000300800 */
[----:B------:R-:W2:Y:S04]  /*25910*/  LDL.LU R11, [R1+0x9c] ;  /* 0x00009c00010b7983 */ /* 0x000ea80000300800 */
[----:B------:R-:W3:Y:S04]  /*25920*/  LDL.LU R4, [R1+0x4e4] ;  /* 0x0004e40001047983 */ /* 0x000ee80000300800 */
[----:B------:R-:W4:Y:S04]  /*25930*/  LDL.LU R5, [R1+0x4f0] ;  /* 0x0004f00001057983 */ /* 0x000f280000300800 */
[----:B------:R-:W4:Y:S04]  /*25940*/  LDL.LU R6, [R1+0x4ec] ;  /* 0x0004ec0001067983 */ /* 0x000f280000300800 */
[----:B------:R-:W4:Y:S04]  /*25950*/  LDL.LU R7, [R1+0x4f8] ;  /* 0x0004f80001077983 */ /* 0x000f280000300800 */
[----:B------:R-:W-:Y:S04]  /*25960*/  STL.64 [R1+0x290], R20 ;  /* 0x0002901401007387 */ /* 0x000fe80000100a00 */
[----:B------:R0:W-:Y:S04]  /*25970*/  STL.64 [R1+0x298], R22 ;  /* 0x0002981601007387 */ /* 0x0001e80000100a00 */
[----:B0-----:R-:W4:Y:S04]  /*25980*/  LDL.LU.64 R22, [R1+0x20b0] ;  /* 0x0020b00001167983 */ /* 0x001f280000300a00 */
[----:B------:R-:W2:Y:S04]  /*25990*/  LDL.LU.64 R20, [R1+0x20a8] ;  /* 0x0020a80001147983 */ /* 0x000ea80000300a00 */
[----:B------:R0:W-:Y:S04]  /*259a0*/  STL.64 [R1+0x2048], R26 ;  /* 0x0020481a01007387 */ /* 0x0001e80000100a00 */
[----:B------:R-:W3:Y:S04]  /*259b0*/  LDL.LU R24, [R1+0xd0] ;  /* 0x0000d00001187983 */ /* 0x000ee80000300800 */
[----:B------:R-:W3:Y:S04]  /*259c0*/  LDL.LU R25, [R1+0xd4] ;  /* 0x0000d40001197983 */ /* 0x000ee80000300800 */
[----:B0-----:R-:W4:Y:S04]  /*259d0*/  LDL.LU R26, [R1+0xd8] ;  /* 0x0000d800011a7983 */ /* 0x001f280000300800 */
[----:B------:R-:W4:Y:S04]  /*259e0*/  LDL.LU R27, [R1+0xdc] ;  /* 0x0000dc00011b7983 */ /* 0x000f280000300800 */
[----:B----4-:R-:W-:Y:S04]  /*259f0*/  STL.64 [R1+0x2058], R26 ;  /* 0x0020581a01007387 */ /* 0x010fe80000100a00 */
[----:B---3--:R0:W-:Y:S04]  /*25a00*/  STL.64 [R1+0x2050], R24 ;  /* 0x0020501801007387 */ /* 0x0081e80000100a00 */
[----:B0-----:R-:W3:Y:S04]  /*25a10*/  LDL.LU R24, [R1+0xe0] ;  /* 0x0000e00001187983 */ /* 0x001ee80000300800 */
[----:B------:R-:W3:Y:S04]  /*25a20*/  LDL.LU R25, [R1+0xe4] ;  /* 0x0000e40001197983 */ /* 0x000ee80000300800 */
[----:B------:R-:W4:Y:S04]  /*25a30*/  LDL.LU R26, [R1+0xe8] ;  /* 0x0000e800011a7983 */ /* 0x000f280000300800 */
[----:B------:R-:W4:Y:S01]  /*25a40*/  LDL.LU R27, [R1+0xec] ;  /* 0x0000ec00011b7983 */ /* 0x000f220000300800 */
[C---:B--2---:R-:W-:Y:S03]  /*25a50*/  HMMA.16816.F32 R16, R12.reuse, R20, R16 ;  /* 0x000000140c10723c */ /* 0x044fe60000001810 */
[----:B----4-:R-:W-:Y:S04]  /*25a60*/  STL.64 [R1+0x2068], R26 ;  /* 0x0020681a01007387 */ /* 0x010fe80000100a00 */
[----:B---3--:R0:W-:Y:S04]  /*25a70*/  STL.64 [R1+0x2060], R24 ;  /* 0x0020601801007387 */ /* 0x0081e80000100a00 */
[----:B0-----:R-:W2:Y:S04]  /*25a80*/  LDL.LU R24, [R1+0x70] ;  /* 0x0000700001187983 */ /* 0x001ea80000300800 */
[----:B------:R-:W2:Y:S04]  /*25a90*/  LDL.LU R25, [R1+0x74] ;  /* 0x0000740001197983 */ /* 0x000ea80000300800 */
[----:B------:R-:W2:Y:S04]  /*25aa0*/  LDL.LU R26, [R1+0x78] ;  /* 0x00007800011a7983 */ /* 0x000ea80000300800 */
[----:B------:R-:W2:Y:S04]  /*25ab0*/  LDL.LU R27, [R1+0x7c] ;  /* 0x00007c00011b7983 */ /* 0x000ea80000300800 */
[----:B------:R-:W-:Y:S04]  /*25ac0*/  STL.64 [R1+0x270], R16 ;  /* 0x0002701001007387 */ /* 0x000fe80000100a00 */
[----:B------:R0:W-:Y:S04]  /*25ad0*/  STL.64 [R1+0x278], R18 ;  /* 0x0002781201007387 */ /* 0x0001e80000100a00 */
[----:B0-----:R-:W3:Y:S04]  /*25ae0*/  LDL.LU.64 R18, [R1+0x20a0] ;  /* 0x0020a00001127983 */ /* 0x001ee80000300a00 */
[----:B------:R-:W4:Y:S01]  /*25af0*/  LDL.LU.64 R16, [R1+0x2098] ;  /* 0x0020980001107983 */ /* 0x000f220000300a00 */
[----:B---3--:R-:W-:-:S15]  /*25b00*/  HMMA.16816.F32 R8, R12, R18, R8 ;  /* 0x000000120c08723c */ /* 0x008fde0000001808 */
[----:B------:R-:W-:-:S08]  /*25b10*/  NOP ;  /* 0x0000000000007918 */ /* 0x000fd00000000000 */
[----:B------:R-:W-:Y:S04]  /*25b20*/  STL.64 [R1+0x250], R8 ;  /* 0x0002500801007387 */ /* 0x000fe80000100a00 */
[----:B------:R0:W-:Y:S04]  /*25b30*/  STL.64 [R1+0x258], R10 ;  /* 0x0002580a01007387 */ /* 0x0001e80000100a00 */
[----:B0-----:R-:W4:Y:S04]  /*25b40*/  LDL.LU.64 R10, [R1+0x2090] ;  /* 0x00209000010a7983 */ /* 0x001f280000300a00 */
[----:B------:R-:W4:Y:S02]  /*25b50*/  LDL.LU.64 R8, [R1+0x2088] ;  /* 0x0020880001087983 */ /* 0x000f240000300a00 */
[----:B----4-:R-:W-:-:S15]  /*25b60*/  HMMA.16816.F32 R8, R12, R16, R8 ;  /* 0x000000100c08723c */ /* 0x010fde0000001808 */
[----:B------:R-:W-:-:S08]  /*25b70*/  NOP ;  /* 0x0000000000007918 */ /* 0x000fd00000000000 */
[----:B------:R-:W-:Y:S04]  /*25b80*/  STL.64 [R1+0x220], R8 ;  /* 0x0002200801007387 */ /* 0x000fe80000100a00 */
[----:B------:R0:W-:Y:S04]  /*25b90*/  STL.64 [R1+0x228], R10 ;  /* 0x0002280a01007387 */ /* 0x0001e80000100a00 */
[----:B0-----:R-:W3:Y:S04]  /*25ba0*/  LDL.LU.64 R10, [R1+0x2080] ;  /* 0x00208000010a7983 */ /* 0x001ee80000300a00 */
[----:B------:R-:W4:Y:S04]  /*25bb0*/  LDL.LU.64 R8, [R1+0x2078] ;  /* 0x0020780001087983 */ /* 0x000f280000300a00 */
[----:B------:R-:W-:Y:S04]  /*25bc0*/  STL.64 [R1+0x2030], R18 ;  /* 0x0020301201007387 */ /* 0x000fe80000100a00 */
[----:B------:R0:W-:Y:S04]  /*25bd0*/  STL.64 [R1+0x2028], R16 ;  /* 0x0020281001007387 */ /* 0x0001e80000100a00 */
[----:B0-----:R-:W4:Y:S04]  /*25be0*/  LDL.LU R16, [R1+0x60] ;  /* 0x0000600001107983 */ /* 0x001f280000300800 */
[----:B------:R-:W4:Y:S04]  /*25bf0*/  LDL.LU R17, [R1+0x64] ;  /* 0x0000640001117983 */ /* 0x000f280000300800 */
[----:B------:R-:W4:Y:S04]  /*25c00*/  LDL.LU R18, [R1+0x68] ;  /* 0x0000680001127983 */ /* 0x000f280000300800 */
[----:B------:R-:W4:Y:S01]  /*25c10*/  LDL.LU R19, [R1+0x6c] ;  /* 0x00006c0001137983 */ /* 0x000f220000300800 */
[----:B---3--:R-:W-:-:S03]  /*25c20*/  IMAD R4, R4, 0x100, R11 ;  /* 0x0000010004047824 */ /* 0x008fc600078e020b */
[----:B------:R-:W2:Y:S02]  /*25c30*/  LDL.LU R11, [R1+0x2070] ;  /* 0x00207000010b7983 */ /* 0x000ea40000300800 */
[----:B--2---:R-:W-:-:S15]  /*25c40*/  HMMA.16816.F32 R24, R12, R10, R24 ;  /* 0x0000000a0c18723c */ /* 0x004fde0000001818 */
[----:B------:R-:W-:-:S08]  /*25c50*/  NOP ;  /* 0x0000000000007918 */ /* 0x000fd00000000000 */
[----:B------:R-:W-:Y:S04]  /*25c60*/  STL.64 [R1+0x200], R24 ;  /* 0x0002001801007387 */ /* 0x000fe80000100a00 */
[----:B------:R0:W-:Y:S04]  /*25c70*/  STL.64 [R1+0x208], R26 ;  /* 0x0002081a01007387 */ /* 0x0001e80000100a00 */
[----:B0-----:R-:W4:Y:S04]  /*25c80*/  LDL.LU.64 R26, [R1+0x2068] ;  /* 0x00206800011a7983 */ /* 0x001f280000300a00 */
[----:B------:R-:W4:Y:S01]  /*25c90*/  LDL.LU.64 R24, [R1+0x2060] ;  /* 0x0020600001187983 */ /* 0x000f220000300a00 */
[----:B------:R-:W-:-:S02]  /*25ca0*/  IMAD R5, R6, 0x100, R5 ;  /* 0x0000010006057824 */ /* 0x000fc400078e0205 */
[----:B------:R-:W-:Y:S01]  /*25cb0*/  IMAD R6, R28, 0x100, R7 ;  /* 0x000001001c067824 */ /* 0x000fe200078e0207 */
[----:B------:R-:W-:Y:S01]  /*25cc0*/  STL [R1+0x2004], R11 ;  /* 0x0020040b01007387 */ /* 0x000fe20000100800 */
[----:B------:R-:W-:-:S03]  /*25cd0*/  IMAD R7, R0, 0x100, R29 ;  /* 0x0000010000077824 */ /* 0x000fc600078e021d */
[----:B------:R-:W2:Y:S04]  /*25ce0*/  LDL.LU R0, [R1+0x51c] ;  /* 0x00051c0001007983 */ /* 0x000ea80000300800 */
[----:B------:R-:W3:Y:S01]  /*25cf0*/  LDL.LU R29, [R1+0x524] ;  /* 0x00052400011d7983 */ /* 0x000ee20000300800 */
[----:B----4-:R-:W-:-:S15]  /*25d00*/  HMMA.16816.F32 R24, R12, R8, R24 ;  /* 0x000000080c18723c */ /* 0x010fde0000001818 */
[----:B------:R-:W-:-:S08]  /*25d10*/  NOP ;  /* 0x0000000000007918 */ /* 0x000fd00000000000 */
[----:B------:R-:W-:Y:S04]  /*25d20*/  STL.64 [R1+0x2b0], R24 ;  /* 0x0002b01801007387 */ /* 0x000fe80000100a00 */
[----:B------:R0:W-:Y:S04]  /*25d30*/  STL.64 [R1+0x2b8], R26 ;  /* 0x0002b81a01007387 */ /* 0x0001e80000100a00 */
[----:B0-----:R-:W4:Y:S04]  /*25d40*/  LDL.LU.64 R26, [R1+0x2058] ;  /* 0x00205800011a7983 */ /* 0x001f280000300a00 */
[----:B------:R-:W4:Y:S02]  /*25d50*/  LDL.LU.64 R24, [R1+0x2050] ;  /* 0x0020500001187983 */ /* 0x000f240000300a00 */
[C---:B----4-:R-:W-:Y:S06]  /*25d60*/  HMMA.16816.F32 R24, R12.reuse, R2, R24 ;  /* 0x000000020c18723c */ /* 0x050fec0000001818 */
[----:B------:R-:W-:-:S15]  /*25d70*/  HMMA.16816.F32 R12, R12, R22, R16 ;  /* 0x000000160c0c723c */ /* 0x000fde0000001810 */
[----:B------:R-:W-:-:S02]  /*25d80*/  NOP ;  /* 0x0000000000007918 */ /* 0x000fc40000000000 */
[----:B------:R-:W-:Y:S04]  /*25d90*/  STL.64 [R1+0x140], R24 ;  /* 0x0001401801007387 */ /* 0x000fe80000100a00 */
[----:B------:R0:W-:Y:S04]  /*25da0*/  STL.64 [R1+0x148], R26 ;  /* 0x0001481a01007387 */ /* 0x0001e80000100a00 */
[----:B0-----:R-:W4:Y:S04]  /*25db0*/  LDL.LU.64 R26, [R1+0x2048] ;  /* 0x00204800011a7983 */ /* 0x001f280000300a00 */
[----:B------:R-:W-:Y:S04]  /*25dc0*/  STL.64 [R1+0x2040], R22 ;  /* 0x0020401601007387 */ /* 0x000fe80000100a00 */
[----:B------:R0:W-:Y:S04]  /*25dd0*/  STL.64 [R1+0x2038], R20 ;  /* 0x0020381401007387 */ /* 0x0001e80000100a00 */
[----:B------:R-:W-:Y:S04]  /*25de0*/  STL.64 [R1+0x100], R12 ;  /* 0x0001000c01007387 */ /* 0x000fe80000100a00 */
[----:B------:R-:W-:Y:S04]  /*25df0*/  STL.64 [R1+0x108], R14 ;  /* 0x0001080e01007387 */ /* 0x000fe80000100a00 */
[----:B0-----:R-:W4:Y:S04]  /*25e00*/  LDL.LU R20, [R1+0x50] ;  /* 0x0000500001147983 */ /* 0x001f280000300800 */
[----:B------:R-:W4:Y:S04]  /*25e10*/  LDL.LU R21, [R1+0x54] ;  /* 0x0000540001157983 */ /* 0x000f280000300800 */
[----:B------:R-:W4:Y:S04]  /*25e20*/  LDL.LU R22, [R1+0x58] ;  /* 0x0000580001167983 */ /* 0x000f280000300800 */
[----:B------:R-:W4:Y:S04]  /*25e30*/  LDL.LU R23, [R1+0x5c] ;  /* 0x00005c0001177983 */ /* 0x000f280000300800 */
[----:B------:R-:W2:Y:S01]  /*25e40*/  LDL.LU R11, [R1+0x508] ;  /* 0x00050800010b7983 */ /* 0x000ea20000300800 */
[----:B------:R-:W-:-:S02]  /*25e50*/  F2FP.F16.E4M3.UNPACK_B R4, R4 ;  /* 0x00000004ff04723e */ /* 0x000fc400020006ff */
[----:B------:R-:W-:Y:S02]  /*25e60*/  F2FP.F16.E4M3.UNPACK_B R5, R5 ;  /* 0x00000005ff05723e */ /* 0x000fe400020006ff */
[----:B------:R-:W-:Y:S02]  /*25e70*/  F2FP.F16.E4M3.UNPACK_B R6, R6 ;  /* 0x00000006ff06723e */ /* 0x000fe400020006ff */
[----:B------:R-:W-:Y:S01]  /*25e80*/  F2FP.F16.E4M3.UNPACK_B R7, R7 ;  /* 0x00000007ff07723e */ /* 0x000fe200020006ff */
[----:B--2---:R-:W-:Y:S04]  /*25e90*/  STL.64 [R1+0x2010], R10 ;  /* 0x0020100a01007387 */ /* 0x004fe80000100a00 */
[----:B------:R0:W-:Y:S04]  /*25ea0*/  STL.64 [R1+0x2008], R8 ;  /* 0x0020080801007387 */ /* 0x0001e80000100a00 */
[----:B0-----:R-:W2:Y:S04]  /*25eb0*/  LDL.LU R8, [R1+0x130] ;  /* 0x0001300001087983 */ /* 0x001ea80000300800 */
[----:B------:R-:W2:Y:S04]  /*25ec0*/  LDL.LU R9, [R1+0x134] ;  /* 0x0001340001097983 */ /* 0x000ea80000300800 */
[----:B------:R-:W3:Y:S04]  /*25ed0*/  LDL.LU R10, [R1+0x138] ;  /* 0x00013800010a7983 */ /* 0x000ee80000300800 */
[----:B------:R-:W3:Y:S01]  /*25ee0*/  LDL.LU R11, [R1+0x13c] ;  /* 0x00013c00010b7983 */ /* 0x000ee20000300800 */
[C---:B----4-:R-:W-:Y:S03]  /*25ef0*/  HMMA.16816.F32 R20, R4.reuse, R26, R20 ;  /* 0x0000001a0414723c */ /* 0x050fe60000001814 */
[----:B------:R-:W4:Y:S04]  /*25f00*/  LDL.LU R16, [R1+0x110] ;  /* 0x0001100001107983 */ /* 0x000f280000300800 */
[----:B------:R-:W4:Y:S04]  /*25f10*/  LDL.LU R17, [R1+0x114] ;  /* 0x0001140001117983 */ /* 0x000f280000300800 */
[----:B------:R-:W4:Y:S04]  /*25f20*/  LDL.LU R18, [R1+0x118] ;  /* 0x0001180001127983 */ /* 0x000f280000300800 */
[----:B------:R-:W4:Y:S04]  /*25f30*/  LDL.LU R19, [R1+0x11c] ;  /* 0x00011c0001137983 */ /* 0x000f280000300800 */
        /* <DEDUP_REMOVED lines=11> */
[----:B------:R-:W-:Y:S04]  /*25ff0*/  STL.64 [R1+0xd0], R20 ;  /* 0x0000d01401007387 */ /* 0x000fe80000100a00 */
[----:B------:R0:W-:Y:S04]  /*26000*/  STL.64 [R1+0xd8], R22 ;  /* 0x0000d81601007387 */ /* 0x0001e80000100a00 */
[----:B0-----:R-:W3:Y:S04]  /*26010*/  LDL.LU.64 R22, [R1+0x2040] ;  /* 0x0020400001167983 */ /* 0x001ee80000300a00 */
[----:B------:R-:W4:Y:S04]  /*26020*/  LDL.LU.64 R20, [R1+0x2038] ;  /* 0x0020380001147983 */ /* 0x000f280000300a00 */
[----:B------:R0:W-:Y:S04]  /*26030*/  STL.64 [R1+0x1fc0], R26 ;  /* 0x001fc01a01007387 */ /* 0x0001e80000100a00 */
[----:B------:R-:W2:Y:S04]  /*26040*/  LDL.LU R24, [R1+0x1e0] ;  /* 0x0001e00001187983 */ /* 0x000ea80000300800 */
[----:B------:R-:W2:Y:S04]  /*26050*/  LDL.LU R25, [R1+0x1e4] ;  /* 0x0001e40001197983 */ /* 0x000ea80000300800 */
[----:B0-----:R-:W3:Y:S04]  /*26060*/  LDL.LU R26, [R1+0x1e8] ;  /* 0x0001e800011a7983 */ /* 0x001ee80000300800 */
[----:B------:R-:W3:Y:S04]  /*26070*/  LDL.LU R27, [R1+0x1ec] ;  /* 0x0001ec00011b7983 */ /* 0x000ee80000300800 */
[----:B---3--:R-:W-:Y:S04]  /*26080*/  STL.64 [R1+0x1fd0], R26 ;  /* 0x001fd01a01007387 */ /* 0x008fe80000100a00 */
[----:B--2---:R0:W-:Y:S04]  /*26090*/  STL.64 [R1+0x1fc8], R24 ;  /* 0x001fc81801007387 */ /* 0x0041e80000100a00 */
[----:B0-----:R-:W2:Y:S04]  /*260a0*/  LDL.LU R24, [R1+0x1f0] ;  /* 0x0001f00001187983 */ /* 0x001ea80000300800 */
[----:B------:R-:W2:Y:S04]  /*260b0*/  LDL.LU R25, [R1+0x1f4] ;  /* 0x0001f40001197983 */ /* 0x000ea80000300800 */
[----:B------:R-:W3:Y:S04]  /*260c0*/  LDL.LU R26, [R1+0x1f8] ;  /* 0x0001f800011a7983 */ /* 0x000ee80000300800 */
[----:B------:R-:W3:Y:S01]  /*260d0*/  LDL.LU R27, [R1+0x1fc] ;  /* 0x0001fc00011b7983 */ /* 0x000ee20000300800 */
[C---:B----4-:R-:W-:Y:S03]  /*260e0*/  HMMA.16816.F32 R16, R4.reuse, R20, R16 ;  /* 0x000000140410723c */ /* 0x050fe60000001810 */
[----:B---3--:R-:W-:Y:S04]  /*260f0*/  STL.64 [R1+0x1fe0], R26 ;  /* 0x001fe01a01007387 */ /* 0x008fe80000100a00 */
[----:B--2---:R0:W-:Y:S04]  /*26100*/  STL.64 [R1+0x1fd8], R24 ;  /* 0x001fd81801007387 */ /* 0x0041e80000100a00 */
[----:B0-----:R-:W2:Y:S04]  /*26110*/  LDL.LU R24, [R1+0x160] ;  /* 0x0001600001187983 */ /* 0x001ea80000300800 */
        /* <DEDUP_REMOVED lines=24> */
[----:B------:R-:W4:Y:S01]  /*262a0*/  LDL.LU.64 R8, [R1+0x2008] ;  /* 0x0020080001087983 */ /* 0x000f220000300a00 */
[----:B---3--:R-:W-:-:S03]  /*262b0*/  IMAD R12, R12, 0x100, R11 ;  /* 0x000001000c0c7824 */ /* 0x008fc600078e020b */
[----:B------:R-:W2:Y:S01]  /*262c0*/  LDL.LU R11, [R1+0x2004] ;  /* 0x00200400010b7983 */ /* 0x000ea20000300800 */
[----:B------:R-:W-:-:S03]  /*262d0*/  IMAD R13, R13, 0x100, R28 ;  /* 0x000001000d0d7824 */ /* 0x000fc600078e021c */
[----:B------:R-:W3:Y:S01]  /*262e0*/  LDL.LU R28, [R1+0x2000] ;  /* 0x00200000011c7983 */ /* 0x000ee20000300800 */
        /* <DEDUP_REMOVED lines=8> */
[----:B------:R-:W2:Y:S04]  /*26370*/  LDL.LU R0, [R1+0x1fec] ;  /* 0x001fec0001007983 */ /* 0x000ea80000300800 */
[----:B------:R-:W3:Y:S01]  /*26380*/  LDL.LU R29, [R1+0x1fe8] ;  /* 0x001fe800011d7983 */ /* 0x000ee20000300800 */
[----:B----4-:R-:W-:-:S15]  /*26390*/  HMMA.16816.F32 R24, R4, R8, R24 ;  /* 0x000000080418723c */ /* 0x010fde0000001818 */
[----:B------:R-:W-:-:S08]  /*263a0*/  NOP ;  /* 0x0000000000007918 */ /* 0x000fd00000000000 */
[----:B------:R-:W-:Y:S04]  /*263b0*/  STL.64 [R1+0xf0], R24 ;  /* 0x0000f01801007387 */ /* 0x000fe80000100a00 */
[----:B------:R0:W-:Y:S04]  /*263c0*/  STL.64 [R1+0xf8], R26 ;  /* 0x0000f81a01007387 */ /* 0x0001e80000100a00 */
[----:B0-----:R-:W4:Y:S04]  /*263d0*/  LDL.LU.64 R26, [R1+0x1fe0] ;  /* 0x001fe000011a7983 */ /* 0x001f280000300a00 */
[----:B------:R-:W4:Y:S04]  /*263e0*/  LDL.LU.64 R24, [R1+0x1fd8] ;  /* 0x001fd80001187983 */ /* 0x000f280000300a00 */
[----:B------:R-:W-:Y:S04]  /*263f0*/  STL.64 [R1+0x1fa8], R10 ;  /* 0x001fa80a01007387 */ /* 0x000fe80000100a00 */
[----:B------:R0:W-:Y:S04]  /*26400*/  STL.64 [R1+0x1fa0], R8 ;  /* 0x001fa00801007387 */ /* 0x0001e80000100a00 */
[----:B0-----:R-:W2:Y:S04]  /*26410*/  LDL.LU R8, [R1+0x1c0] ;  /* 0x0001c00001087983 */ /* 0x001ea80000300800 */
[----:B------:R-:W2:Y:S04]  /*26420*/  LDL.LU R9, [R1+0x1c4] ;  /* 0x0001c40001097983 */ /* 0x000ea80000300800 */
[----:B------:R-:W2:Y:S04]  /*26430*/  LDL.LU R10, [R1+0x1c8] ;  /* 0x0001c800010a7983 */ /* 0x000ea80000300800 */
[----:B------:R-:W2:Y:S01]  /*26440*/  LDL.LU R11, [R1+0x1cc] ;  /* 0x0001cc00010b7983 */ /* 0x000ea20000300800 */
[----:B----4-:R-:W-:-:S15]  /*26450*/  HMMA.16816.F32 R24, R4, R2, R24 ;  /* 0x000000020418723c */ /* 0x010fde0000001818 */
[----:B------:R-:W-:-:S08]  /*26460*/  NOP ;  /* 0x0000000000007918 */ /* 0x000fd00000000000 */
[----:B------:R-:W-:Y:S04]  /*26470*/  STL.64 [R1+0xe0], R24 ;  /* 0x0000e01801007387 */ /* 0x000fe80000100a00 */
[----:B------:R0:W-:Y:S04]  /*26480*/  STL.64 [R1+0xe8], R26 ;  /* 0x0000e81a01007387 */ /* 0x0001e80000100a00 */
[----:B0-----:R-:W4:Y:S04]  /*26490*/  LDL.LU.64 R26, [R1+0x1fd0] ;  /* 0x001fd000011a7983 */ /* 0x001f280000300a00 */
[----:B------:R-:W4:Y:S04]  /*264a0*/  LDL.LU.64 R24, [R1+0x1fc8] ;  /* 0x001fc80001187983 */ /* 0x000f280000300a00 */
[----:B------:R-:W-:Y:S04]  /*264b0*/  STL [R1+0x1f78], R2 ;  /* 0x001f780201007387 */ /* 0x000fe80000100800 */
[----:B------:R-:W-:Y:S01]  /*264c0*/  STL [R1+0x1f74], R3 ;  /* 0x001f740301007387 */ /* 0x000fe20000100800 */
[----:B----4-:R-:W-:Y:S03]  /*264d0*/  HMMA.16816.F32 R4, R4, R22, R24 ;  /* 0x000000160404723c */ /* 0x010fe60000001818 */
[----:B------:R-:W4:-:S15]  /*264e0*/  LDL.LU.64 R26, [R1+0x1fc0] ;  /* 0x001fc000011a7983 */ /* 0x000f1e0000300a00 */
[----:B------:R-:W-:-:S05]  /*264f0*/  NOP ;  /* 0x0000000000007918 */ /* 0x000fca0000000000 */
[----:B------:R0:W-:Y:S04]  /*26500*/  STL.64 [R1+0x80], R4 ;  /* 0x0000800401007387 */ /* 0x0001e80000100a00 */
[----:B------:R3:W-:Y:S04]  /*26510*/  STL.64 [R1+0x88], R6 ;  /* 0x0000880601007387 */ /* 0x0007e80000100a00 */
[----:B0-----:R-:W4:Y:S04]  /*26520*/  LDL.LU R4, [R1+0x1d0] ;  /* 0x0001d00001047983 */ /* 0x001f280000300800 */
[----:B------:R-:W4:Y:S01]  /*26530*/  LDL.LU R5, [R1+0x1d4] ;  /* 0x0001d40001057983 */ /* 0x000f220000300800 */
[----:B------:R-:W-:-:S02]  /*26540*/  F2FP.F16.E4M3.UNPACK_B R12, R12 ;  /* 0x0000000cff0c723e */ /* 0x000fc400020006ff */
[----:B------:R-:W-:Y:S02]  /*26550*/  F2FP.F16.E4M3.UNPACK_B R13, R13 ;  /* 0x0000000dff0d723e */ /* 0x000fe400020006ff */
[----:B------:R-:W-:Y:S02]  /*26560*/  F2FP.F16.E4M3.UNPACK_B R14, R14 ;  /* 0x0000000eff0e723e */ /* 0x000fe400020006ff */
[----:B------:R-:W-:Y:S01]  /*26570*/  F2FP.F16.E4M3.UNPACK_B R15, R15 ;  /* 0x0000000fff0f723e */ /* 0x000fe200020006ff */
[----:B---3--:R-:W-:Y:S02]  /*26580*/  IMAD.MOV.U32 R6, RZ, RZ, R29 ;  /* 0x000000ffff067224 */ /* 0x008fe400078e001d */
[----:B--2---:R-:W-:-:S07]  /*26590*/  IMAD.MOV.U32 R7, RZ, RZ, R0 ;  /* 0x000000ffff077224 */ /* 0x004fce00078e0000 */
[----:B----4-:R-:W-:-:S15]  /*265a0*/  HMMA.16816.F32 R24, R12, R26, R4 ;  /* 0x0000001a0c18723c */ /* 0x010fde0000001804 */
[----:B------:R-:W-:-:S08]  /*265b0*/  NOP ;  /* 0x0000000000007918 */ /* 0x000fd00000000000 */
[----:B------:R0:W-:Y:S01]  /*265c0*/  STL.64 [R1+0x70], R24 ;  /* 0x0000701801007387 */ /* 0x0001e20000100a00 */
[----:B------:R-:W-:Y:S02]  /*265d0*/  IMAD.MOV.U32 R29, RZ, RZ, R26 ;  /* 0x000000ffff1d7224 */ /* 0x000fe400078e001a */
[----:B------:R-:W-:Y:S01]  /*265e0*/  IMAD.MOV.U32 R0, RZ, RZ, R27 ;  /* 0x000000ffff007224 */ /* 0x000fe200078e001b */
[----:B------:R-:W2:Y:S01]  /*265f0*/  LDL R6, [R1+0x328] ;  /* 0x0003280001067983 */ /* 0x000ea20000100800 */
[----:B0-----:R-:W-:Y:S03]  /*26600*/  HMMA.16816.F32 R24, R12, R20, R8 ;  /* 0x000000140c18723c */ /* 0x001fe60000001808 */
[----:B------:R-:W-:Y:S04]  /*26610*/  STL [R1+0x1e40], R0 ;  /* 0x001e400001007387 */ /* 0x000fe80000100800 */
[----:B------:R-:W-:Y:S04]  /*26620*/  STL [R1+0x1e28], R29 ;  /* 0x001e281d01007387 */ /* 0x000fe80000100800 */
[----:B------:R-:W3:-:S12]  /*26630*/  LDL.LU R8, [R1+0x1a0] ;  /* 0x0001a00001087983 */ /* 0x000ed80000300800 */
[----:B------:R-:W-:Y:S04]  /*26640*/  STL.64 [R1+0x60], R24 ;  /* 0x0000601801007387 */ /* 0x000fe80000100a00 */
[----:B------:R-:W-:Y:S04]  /*26650*/  STL.64 [R1+0x68], R26 ;  /* 0x0000681a01007387 */ /* 0x000fe80000100a00 */
[----:B------:R-:W3:Y:S04]  /*26660*/  LDL.LU R9, [R1+0x1a4] ;  /* 0x0001a40001097983 */ /* 0x000ee80000300800 */
[----:B------:R-:W4:Y:S04]  /*26670*/  LDL.LU R10, [R1+0x1a8] ;  /* 0x0001a800010a7983 */ /* 0x000f280000300800 */
[----:B------:R-:W4:Y:S04]  /*26680*/  LDL.LU R11, [R1+0x1ac] ;  /* 0x0001ac00010b7983 */ /* 0x000f280000300800 */
[----:B----4-:R-:W-:Y:S04]  /*26690*/  STL.64 [R1+0x1fb8], R10 ;  /* 0x001fb80a01007387 */ /* 0x010fe80000100a00 */
[----:B---3--:R0:W-:Y:S04]  /*266a0*/  STL.64 [R1+0x1fb0], R8 ;  /* 0x001fb00801007387 */ /* 0x0081e80000100a00 */
[----:B0-----:R-:W3:Y:S04]  /*266b0*/  LDL.LU R8, [R1+0x1b0] ;  /* 0x0001b00001087983 */ /* 0x001ee80000300800 */
[----:B------:R-:W3:Y:S04]  /*266c0*/  LDL.LU R9, [R1+0x1b4] ;  /* 0x0001b40001097983 */ /* 0x000ee80000300800 */
[----:B------:R-:W3:Y:S04]  /*266d0*/  LDL.LU R10, [R1+0x1b8] ;  /* 0x0001b800010a7983 */ /* 0x000ee80000300800 */
[----:B------:R-:W4:Y:S01]  /*266e0*/  LDL.LU R2, [R1+0x52c] ;  /* 0x00052c0001027983 */ /* 0x000f220000300800 */
[----:B------:R-:W-:-:S03]  /*266f0*/  IMAD.MOV.U32 R11, RZ, RZ, R28 ;  /* 0x000000ffff0b7224 */ /* 0x000fc600078e001c */
[----:B------:R-:W4:Y:S04]  /*26700*/  LDL.LU R3, [R1+0x534] ;  /* 0x0005340001037983 */ /* 0x000f280000300800 */
[----:B------:R-:W4:Y:S04]  /*26710*/  LDL.LU R28, [R1+0x53c] ;  /* 0x00053c00011c7983 */ /* 0x000f280000300800 */
[----:B------:R-:W4:Y:S04]  /*26720*/  LDL.LU R24, [R1+0x540] ;  /* 0x0005400001187983 */ /* 0x000f280000300800 */
        /* <DEDUP_REMOVED lines=11> */
[----:B------:R-:W-:Y:S03]  /*267e0*/  HMMA.16816.F32 R8, R12, R18, R8 ;  /* 0x000000120c08723c */ /* 0x000fe60000001808 */
[----:B---3--:R-:W-:Y:S04]  /*267f0*/  STL.64 [R1+0x1f98], R22 ;  /* 0x001f981601007387 */ /* 0x008fe80000100a00 */
[----:B--2---:R0:W-:Y:S04]  /*26800*/  STL.64 [R1+0x1f90], R20 ;  /* 0x001f901401007387 */ /* 0x0041e80000100a00 */
[----:B0-----:R-:W2:Y:S04]  /*26810*/  LDL.LU R20, [R1+0x190] ;  /* 0x0001900001147983 */ /* 0x001ea80000300800 */
[----:B------:R-:W2:Y:S04]  /*26820*/  LDL.LU R21, [R1+0x194] ;  /* 0x0001940001157983 */ /* 0x000ea80000300800 */
[----:B------:R-:W2:Y:S04]  /*26830*/  LDL.LU R22, [R1+0x198] ;  /* 0x0001980001167983 */ /* 0x000ea80000300800 */
[----:B------:R-:W2:Y:S04]  /*26840*/  LDL.LU R23, [R1+0x19c] ;  /* 0x00019c0001177983 */ /* 0x000ea80000300800 */
[----:B------:R-:W3:Y:S04]  /*26850*/  LDL R7, [R1+0x32c] ;  /* 0x00032c0001077983 */ /* 0x000ee80000100800 */
[----:B------:R-:W4:Y:S04]  /*26860*/  LDL R4, [R1+0x318] ;  /* 0x0003180001047983 */ /* 0x000f280000100800 */
[----:B------:R-:W4:Y:S04]  /*26870*/  LDL R5, [R1+0x31c] ;  /* 0x00031c0001057983 */ /* 0x000f280000100800 */
[----:B------:R-:W2:Y:S04]  /*26880*/  LDL R25, [R1+0x2f8] ;  /* 0x0002f80001197983 */ /* 0x000ea80000100800 */
[----:B------:R-:W2:Y:S04]  /*26890*/  LDL R29, [R1+0x308] ;  /* 0x00030800011d7983 */ /* 0x000ea80000100800 */
[----:B------:R-:W2:Y:S01]  /*268a0*/  LDL R0, [R1+0x30c] ;  /* 0x00030c0001007983 */ /* 0x000ea20000100800 */
[----:B------:R-:W-:-:S02]  /*268b0*/  IMAD.MOV.U32 R27, RZ, RZ, R10 ;  /* 0x000000ffff1b7224 */ /* 0x000fc400078e000a */
[----:B------:R-:W-:Y:S01]  /*268c0*/  IMAD.MOV.U32 R26, RZ, RZ, R11 ;  /* 0x000000ffff1a7224 */ /* 0x000fe200078e000b */
[----:B---3--:R-:W-:Y:S04]  /*268d0*/  STL.64 [R1+0x1f60], R6 ;  /* 0x001f600601007387 */ /* 0x008fe80000100a00 */
[----:B----4-:R0:W-:Y:S04]  /*268e0*/  STL.64 [R1+0x1f58], R4 ;  /* 0x001f580401007387 */ /* 0x0101e80000100a00 */
[----:B0-----:R-:W3:Y:S04]  /*268f0*/  LDL.LU R4, [R1+0x210] ;  /* 0x0002100001047983 */ /* 0x001ee80000300800 */
[----:B------:R-:W3:Y:S04]  /*26900*/  LDL.LU R5, [R1+0x214] ;  /* 0x0002140001057983 */ /* 0x000ee80000300800 */
[----:B------:R-:W3:Y:S04]  /*26910*/  LDL.LU R6, [R1+0x218] ;  /* 0x0002180001067983 */ /* 0x000ee80000300800 */
[----:B------:R-:W3:Y:S04]  /*26920*/  LDL.LU R7, [R1+0x21c] ;  /* 0x00021c0001077983 */ /* 0x000ee80000300800 */
[----:B------:R0:W-:Y:S04]  /*26930*/  STL.64 [R1+0x50], R8 ;  /* 0x0000500801007387 */ /* 0x0001e80000100a00 */
[----:B------:R-:W4:Y:S04]  /*26940*/  LDL.LU.64 R10, [R1+0x1fb8] ;  /* 0x001fb800010a7983 */ /* 0x000f280000300a00 */
[----:B0-----:R-:W4:Y:S04]  /*26950*/  LDL.LU.64 R8, [R1+0x1fb0] ;  /* 0x001fb00001087983 */ /* 0x001f280000300a00 */
[----:B------:R-:W3:Y:S04]  /*26960*/  LDL.LU R18, [R1+0x538] ;  /* 0x0005380001127983 */ /* 0x000ee80000300800 */
[----:B------:R-:W3:Y:S01]  /*26970*/  LDL.LU R19, [R1+0x544] ;  /* 0x0005440001137983 */ /* 0x000ee20000300800 */
[----:B----4-:R-:W-:-:S15]  /*26980*/  HMMA.16816.F32 R8, R12, R16, R8 ;  /* 0x000000100c08723c */ /* 0x010fde0000001808 */
[----:B------:R-:W-:-:S08]  /*26990*/  NOP ;  /* 0x0000000000007918 */ /* 0x000fd00000000000 */
[----:B------:R-:W-:Y:S04]  /*269a0*/  STL.64 [R1+0x40], R8 ;  /* 0x0000400801007387 */ /* 0x000fe80000100a00 */
[----:B------:R0:W-:Y:S04]  /*269b0*/  STL.64 [R1+0x48], R10 ;  /* 0x0000480a01007387 */ /* 0x0001e80000100a00 */
[----:B0-----:R-:W2:Y:S04]  /*269c0*/  LDL.LU.64 R10, [R1+0x1fa8] ;  /* 0x001fa800010a7983 */ /* 0x001ea80000300a00 */
[----:B------:R-:W4:Y:S04]  /*269d0*/  LDL.LU.64 R8, [R1+0x1fa0] ;  /* 0x001fa00001087983 */ /* 0x000f280000300a00 */
[----:B------:R-:W3:Y:S04]  /*269e0*/  LDL.LU R16, [R1+0x528] ;  /* 0x0005280001107983 */ /* 0x000ee80000300800 */
[----:B------:R-:W4:Y:S01]  /*269f0*/  LDL.LU R17, [R1+0x530] ;  /* 0x0005300001117983 */ /* 0x000f220000300800 */
[----:B--2---:R-:W-:-:S15]  /*26a00*/  HMMA.16816.F32 R20, R12, R10, R20 ;  /* 0x0000000a0c14723c */ /* 0x004fde0000001814 */
[----:B------:R-:W-:-:S08]  /*26a10*/  NOP ;  /* 0x0000000000007918 */ /* 0x000fd00000000000 */
[----:B------:R-:W-:Y:S04]  /*26a20*/  STL.64 [R1+0x30], R20 ;  /* 0x0000301401007387 */ /* 0x000fe80000100a00 */
[----:B------:R0:W-:Y:S04]  /*26a30*/  STL.64 [R1+0x38], R22 ;  /* 0x0000381601007387 */ /* 0x0001e80000100a00 */
[----:B0-----:R-:W2:Y:S04]  /*26a40*/  LDL.LU.64 R22, [R1+0x1f98] ;  /* 0x001f980001167983 */ /* 0x001ea80000300a00 */
[----:B------:R-:W2:Y:S01]  /*26a50*/  LDL.LU.64 R20, [R1+0x1f90] ;  /* 0x001f900001147983 */ /* 0x000ea20000300a00 */
[----:B---3--:R-:W-:-:S02]  /*26a60*/  IMAD R16, R16, 0x100, R2 ;  /* 0x0000010010107824 */ /* 0x008fc400078e0202 */
[----:B----4-:R-:W-:Y:S01]  /*26a70*/  IMAD R17, R17, 0x100, R3 ;  /* 0x0000010011117824 */ /* 0x010fe200078e0203 */
        /* <DEDUP_REMOVED lines=10> */
[----:B------:R-:W2:Y:S04]  /*26b20*/  LDL.LU R2, [R1+0x1f78] ;  /* 0x001f780001027983 */ /* 0x000ea80000300800 */
[----:B------:R-:W2:Y:S01]  /*26b30*/  LDL.LU R3, [R1+0x1f74] ;  /* 0x001f740001037983 */ /* 0x000ea20000300800 */
[----:B------:R-:W-:-:S03]  /*26b40*/  IMAD R18, R18, 0x100, R28 ;  /* 0x0000010012127824 */ /* 0x000fc600078e021c */
[----:B------:R-:W4:Y:S01]  /*26b50*/  LDL.LU R28, [R1+0x1f70] ;  /* 0x001f7000011c7983 */ /* 0x000f220000300800 */
[----:B--2---:R-:W-:-:S15]  /*26b60*/  HMMA.16816.F32 R20, R12, R2, R20 ;  /* 0x000000020c14723c */ /* 0x004fde0000001814 */
[----:B------:R-:W-:-:S08]  /*26b70*/  NOP ;  /* 0x0000000000007918 */ /* 0x000fd00000000000 */
[----:B------:R-:W-:Y:S04]  /*26b80*/  STL.64 [R1+0x10], R20 ;  /* 0x0000101401007387 */ /* 0x000fe80000100a00 */
[----:B------:R0:W-:Y:S04]  /*26b90*/  STL.64 [R1+0x18], R22 ;  /* 0x0000181601007387 */ /* 0x0001e80000100a00 */
[----:B0-----:R-:W2:Y:S04]  /*26ba0*/  LDL.LU.64 R22, [R1+0x1f68] ;  /* 0x001f680001167983 */ /* 0x001ea80000300a00 */
[----:B----4-:R-:W-:Y:S01]  /*26bb0*/  STL [R1+0x1db0], R28 ;  /* 0x001db01c01007387 */ /* 0x010fe20000100800 */
[----:B--2---:R-:W-:Y:S03]  /*26bc0*/  HMMA.16816.F32 R20, R12, R22, R4 ;  /* 0x000000160c14723c */ /* 0x004fe60000001804 */
[----:B------:R-:W2:Y:S04]  /*26bd0*/  LDL.LU.64 R6, [R1+0x1f60] ;  /* 0x001f600001067983 */ /* 0x000ea80000300a00 */
[----:B------:R-:W4:Y:S04]  /*26be0*/  LDL.LU.64 R4, [R1+0x1f58] ;  /* 0x001f580001047983 */ /* 0x000f280000300a00 */
[----:B------:R-:W2:-:S12]  /*26bf0*/  LDL.LU R12, [R1+0x230] ;  /* 0x00023000010c7983 */ /* 0x000e980000300800 */
[----:B------:R0:W-:Y:S04]  /*26c00*/  STL.64 [R1], R20 ;  /* 0x0000001401007387 */ /* 0x0001e80000100a00 */
[----:B------:R-:W-:Y:S04]  /*26c10*/  STL.64 [R1+0x8], R22 ;  /* 0x0000081601007387 */ /* 0x000fe80000100a00 */
[----:B------:R-:W2:Y:S04]  /*26c20*/  LDL.LU R13, [R1+0x234] ;  /* 0x00023400010d7983 */ /* 0x000ea80000300800 */
[----:B------:R-:W2:Y:S04]  /*26c30*/  LDL.LU R14, [R1+0x238] ;  /* 0x00023800010e7983 */ /* 0x000ea80000300800 */
[----:B------:R-:W2:Y:S01]  /*26c40*/  LDL.LU R15, [R1+0x23c] ;  /* 0x00023c00010f7983 */ /* 0x000ea20000300800 */
[----:B------:R-:W-:Y:S01]  /*26c50*/  IMAD R19, R24, 0x100, R19 ;  /* 0x0000010018137824 */ /* 0x000fe200078e0213 */
[----:B------:R-:W-:-:S02]  /*26c60*/  F2FP.F16.E4M3.UNPACK_B R24, R25 ;  /* 0x00000019ff18723e */ /* 0x000fc400020006ff */
[----:B------:R-:W-:Y:S02]  /*26c70*/  F2FP.F16.E4M3.UNPACK_B R16, R16 ;  /* 0x00000010ff10723e */ /* 0x000fe400020006ff */
[----:B------:R-:W-:Y:S02]  /*26c80*/  F2FP.F16.E4M3.UNPACK_B R17, R17 ;  /* 0x00000011ff11723e */ /* 0x000fe400020006ff */
[----:B------:R-:W-:Y:S02]  /*26c90*/  F2FP.F16.E4M3.UNPACK_B R18, R18 ;  /* 0x00000012ff12723e */ /* 0x000fe400020006ff */
[----:B------:R-:W-:Y:S02]  /*26ca0*/  F2FP.F16.E4M3.UNPACK_B R19, R19 ;  /* 0x00000013ff13723e */ /* 0x000fe400020006ff */
[----:B------:R-:W-:Y:S02]  /*26cb0*/  F2FP.F16.E4M3.UNPACK_B R25, R28 ;  /* 0x0000001cff19723e */ /* 0x000fe400020006ff */
[----:B0-----:R-:W-:-:S02]  /*26cc0*/  F2FP.F16.E4M3.UNPACK_B R20, R29 ;  /* 0x0000001dff14723e */ /* 0x001fc400020006ff */
[----:B------:R-:W-:-:S07]  /*26cd0*/  F2FP.F16.E4M3.UNPACK_B R21, R0 ;  /* 0x00000000ff15723e */ /* 0x000fce00020006ff */
[C---:B---3--:R-:W-:Y:S01]  /*26ce0*/  HMMA.16816.F32 R8, R16.reuse, R20, R8 ;  /* 0x000000141008723c */ /* 0x048fe20000001808 */
[----:B------:R-:W-:Y:S04]  /*26cf0*/  STL.64 [R1+0x1f08], R26 ;  /* 0x001f081a01007387 */ /* 0x000fe80000100a00 */
[----:B------:R-:W-:Y:S01]  /*26d00*/  STL.64 [R1+0x1f00], R24 ;  /* 0x001f001801007387 */ /* 0x000fe20000100a00 */
[----:B--2---:R-:W-:-:S15]  /*26d10*/  HMMA.16816.F32 R12, R16, R24, R12 ;  /* 0x00000018100c723c */ /* 0x004fde000000180c */
[----:B------:R-:W-:-:S08]  /*26d20*/  NOP ;  /* 0x0000000000007918 */ /* 0x000fd00000000000 */
[----:B------:R0:W-:Y:S04]  /*26d30*/  STL.64 [R1+0x110], R12 ;  /* 0x0001100c01007387 */ /* 0x0001e80000100a00 */
[----:B------:R4:W-:Y:S04]  /*26d40*/  STL.64 [R1+0x118], R14 ;  /* 0x0001180e01007387 */ /* 0x0009e80000100a00 */
[----:B------:R-:W-:Y:S04]  /*26d50*/  STL.64 [R1+0x1f20], R20 ;  /* 0x001f201401007387 */ /* 0x000fe80000100a00 */
[----:B------:R-:W-:Y:S04]  /*26d60*/  STL.64 [R1+0x120], R8 ;  /* 0x0001200801007387 */ /* 0x000fe80000100a00 */
[----:B------:R-:W-:Y:S01]  /*26d70*/  STL.64 [R1+0x128], R10 ;  /* 0x0001280a01007387 */ /* 0x000fe20000100a00 */
[----:B0-----:R-:W-:-:S02]  /*26d80*/  F2FP.F16.E4M3.UNPACK_B R12, R6 ;  /* 0x00000006ff0c723e */ /* 0x001fc400020006ff */
[----:B------:R-:W-:Y:S02]  /*26d90*/  F2FP.F16.E4M3.UNPACK_B R13, R7 ;  /* 0x00000007ff0d723e */ /* 0x000fe400020006ff */
[----:B----4-:R-:W-:Y:S01]  /*26da0*/  F2FP.F16.E4M3.UNPACK_B R14, R4 ;  /* 0x00000004ff0e723e */ /* 0x010fe200020006ff */
[----:B------:R-:W-:Y:S04]  /*26db0*/  STL [R1+0x1f38], R12 ;  /* 0x001f380c01007387 */ /* 0x000fe80000100800 */
[----:B------:R-:W2:Y:S04]  /*26dc0*/  LDL.LU R4, [R1+0x548] ;  /* 0x0005480001047983 */ /* 0x000ea80000300800 */
[----:B------:R0:W-:Y:S04]  /*26dd0*/  STL [R1+0x1f3c], R13 ;  /* 0x001f3c0d01007387 */ /* 0x0001e80000100800 */
[----:B0-----:R-:W3:Y:S01]  /*26de0*/  LDL.LU R13, [R1+0x554] ;  /* 0x00055400010d7983 */ /* 0x001ee20000300800 */
[----:B------:R-:W-:-:S03]  /*26df0*/  F2FP.F16.E4M3.UNPACK_B R15, R5 ;  /* 0x00000005ff0f723e */ /* 0x000fc600020006ff */
[----:B---3--:R0:W-:Y:S04]  /*26e00*/  STL [R1+0x1f40], R13 ;  /* 0x001f400d01007387 */ /* 0x0081e80000100800 */
[----:B0-----:R-:W3:Y:S04]  /*26e10*/  LDL.LU R13, [R1+0x54c] ;  /* 0x00054c00010d7983 */ /* 0x001ee80000300800 */
[----:B------:R-:W2:Y:S04]  /*26e20*/  LDL.LU R5, [R1+0x550] ;  /* 0x0005500001057983 */ /* 0x000ea80000300800 */
[----:B------:R-:W4:Y:S04]  /*26e30*/  LDL.LU R12, [R1+0x55c] ;  /* 0x00055c00010c7983 */ /* 0x000f280000300800 */
[----:B------:R-:W3:Y:S04]  /*26e40*/  LDL.LU R6, [R1+0x558] ;  /* 0x0005580001067983 */ /* 0x000ee80000300800 */
[----:B------:R-:W4:Y:S04]  /*26e50*/  LDL R10, [R1+0x338] ;  /* 0x00033800010a7983 */ /* 0x000f280000100800 */
[----:B------:R-:W4:Y:S04]  /*26e60*/  LDL R11, [R1+0x33c] ;  /* 0x00033c00010b7983 */ /* 0x000f280000100800 */
[----:B------:R-:W4:Y:S04]  /*26e70*/  LDL.LU R28, [R1+0x564] ;  /* 0x00056400011c7983 */ /* 0x000f280000300800 */
        /* <DEDUP_REMOVED lines=16> */
[----:B------:R-:W3:Y:S04]  /*26f80*/  LDL.LU R23, [R1+0x28c] ;  /* 0x00028c0001177983 */ /* 0x000ee80000300800 */
[----:B------:R-:W4:Y:S04]  /*26f90*/  LDL R8, [R1+0x348] ;  /* 0x0003480001087983 */ /* 0x000f280000100800 */
[----:B------:R-:W4:Y:S04]  /*26fa0*/  LDL R9, [R1+0x34c] ;  /* 0x00034c0001097983 */ /* 0x000f280000100800 */
[----:B------:R-:W3:Y:S04]  /*26fb0*/  LDL.LU R24, [R1+0x2d0] ;  /* 0x0002d00001187983 */ /* 0x000ee80000300800 */
[----:B------:R-:W3:Y:S04]  /*26fc0*/  LDL.LU R25, [R1+0x2d4] ;  /* 0x0002d40001197983 */ /* 0x000ee80000300800 */
[----:B------:R-:W4:Y:S04]  /*26fd0*/  LDL.LU R26, [R1+0x2d8] ;  /* 0x0002d800011a7983 */ /* 0x000f280000300800 */
[----:B------:R-:W4:Y:S01]  /*26fe0*/  LDL.LU R27, [R1+0x2dc] ;  /* 0x0002dc00011b7983 */ /* 0x000f220000300800 */
[----:B--2---:R-:W-:Y:S03]  /*26ff0*/  HMMA.16816.F32 R4, R16, R14, R4 ;  /* 0x0000000e1004723c */ /* 0x004fe60000001804 */
[----:B------:R-:W2:Y:S04]  /*27000*/  LDL R2, [R1+0x358] ;  /* 0x0003580001027983 */ /* 0x000ea80000100800 */
[----:B------:R-:W2:Y:S04]  /*27010*/  LDL R3, [R1+0x35c] ;  /* 0x00035c0001037983 */ /* 0x000ea80000100800 */
[----:B------:R-:W2:Y:S04]  /*27020*/  LDL R29, [R1+0x368] ;  /* 0x00036800011d7983 */ /* 0x000ea80000100800 */
[----:B------:R-:W2:Y:S04]  /*27030*/  LDL R0, [R1+0x36c] ;  /* 0x00036c0001007983 */ /* 0x000ea80000100800 */
[----:B----4-:R-:W-:Y:S04]  /*27040*/  STL.64 [R1+0x1f18], R26 ;  /* 0x001f181a01007387 */ /* 0x010fe80000100a00 */
[----:B---3--:R0:W-:Y:S04]  /*27050*/  STL.64 [R1+0x1f10], R24 ;  /* 0x001f101801007387 */ /* 0x0081e80000100a00 */
[----:B0-----:R-:W3:Y:S04]  /*27060*/  LDL.LU R24, [R1+0x2e0] ;  /* 0x0002e00001187983 */ /* 0x001ee80000300800 */
[----:B------:R-:W3:Y:S04]  /*27070*/  LDL.LU R25, [R1+0x2e4] ;  /* 0x0002e40001197983 */ /* 0x000ee80000300800 */
[----:B------:R-:W3:Y:S04]  /*27080*/  LDL.LU R26, [R1+0x2e8] ;  /* 0x0002e800011a7983 */ /* 0x000ee80000300800 */
[----:B------:R-:W3:Y:S04]  /*27090*/  LDL.LU R27, [R1+0x2ec] ;  /* 0x0002ec00011b7983 */ /* 0x000ee80000300800 */
[----:B------:R-:W-:Y:S04]  /*270a0*/  STL.64 [R1+0x130], R4 ;  /* 0x0001300401007387 */ /* 0x000fe80000100a00 */
[----:B------:R0:W-:Y:S04]  /*270b0*/  STL.64 [R1+0x138], R6 ;  /* 0x0001380601007387 */ /* 0x0001e80000100a00 */
[----:B0-----:R-:W4:Y:S04]  /*270c0*/  LDL.LU.64 R6, [R1+0x1f50] ;  /* 0x001f500001067983 */ /* 0x001f280000300a00 */
[----:B------:R-:W2:Y:S02]  /*270d0*/  LDL.LU.64 R4, [R1+0x1f48] ;  /* 0x001f480001047983 */ /* 0x000ea40000300a00 */
[----:B--2---:R-:W-:-:S02]  /*270e0*/  IMAD R4, R4, 0x100, R13 ;  /* 0x0000010004047824 */ /* 0x004fc400078e020d */
[----:B------:R-:W2:Y:S01]  /*270f0*/  LDL.LU R13, [R1+0x1f40] ;  /* 0x001f4000010d7983 */ /* 0x000ea20000300800 */
[----:B----4-:R-:W-:Y:S02]  /*27100*/  IMAD R6, R6, 0x100, R12 ;  /* 0x0000010006067824 */ /* 0x010fe400078e020c */
[----:B--2---:R-:W-:Y:S02]  /*27110*/  IMAD R5, R5, 0x100, R13 ;  /* 0x0000010005057824 */ /* 0x004fe400078e020d */
[----:B------:R-:W2:Y:S04]  /*27120*/  LDL.LU R13, [R1+0x1f3c] ;  /* 0x001f3c00010d7983 */ /* 0x000ea80000300800 */
[----:B------:R-:W2:Y:S02]  /*27130*/  LDL.LU R12, [R1+0x1f38] ;  /* 0x001f3800010c7983 */ /* 0x000ea40000300800 */
[----:B--2---:R-:W-:-:S15]  /*27140*/  HMMA.16816.F32 R20, R16, R12, R20 ;  /* 0x0000000c1014723c */ /* 0x004fde0000001814 */
[----:B------:R-:W-:-:S08]  /*27150*/  NOP ;  /* 0x0000000000007918 */ /* 0x000fd00000000000 */
[----:B------:R-:W-:Y:S04]  /*27160*/  STL.64 [R1+0x150], R20 ;  /* 0x0001501401007387 */ /* 0x000fe80000100a00 */
[----:B------:R0:W-:Y:S04]  /*27170*/  STL.64 [R1+0x158], R22 ;  /* 0x0001581601007387 */ /* 0x0001e80000100a00 */
[----:B0-----:R-:W2:Y:S04]  /*27180*/  LDL.LU.64 R22, [R1+0x1f30] ;  /* 0x001f300001167983 */ /* 0x001ea80000300a00 */
[----:B------:R-:W2:Y:S01]  /*27190*/  LDL.LU.64 R20, [R1+0x1f28] ;  /* 0x001f280001147983 */ /* 0x000ea20000300a00 */
[----:B------:R-:W-:-:S02]  /*271a0*/  F2FP.F16.E4M3.UNPACK_B R10, R10 ;  /* 0x0000000aff0a723e */ /* 0x000fc400020006ff */
[----:B------:R-:W-:Y:S02]  /*271b0*/  F2FP.F16.E4M3.UNPACK_B R11, R11 ;  /* 0x0000000bff0b723e */ /* 0x000fe400020006ff */
[----:B------:R-:W-:Y:S02]  /*271c0*/  F2FP.F16.E4M3.UNPACK_B R8, R8 ;  /* 0x00000008ff08723e */ /* 0x000fe400020006ff */
[----:B------:R-:W-:-:S07]  /*271d0*/  F2FP.F16.E4M3.UNPACK_B R9, R9 ;  /* 0x00000009ff09723e */ /* 0x000fce00020006ff */
[C---:B---3--:R-:W-:Y:S01]  /*271e0*/  HMMA.16816.F32 R24, R16.reuse, R8, R24 ;  /* 0x000000081018723c */ /* 0x048fe20000001818 */
[----:B------:R-:W-:Y:S04]  /*271f0*/  STL.64 [R1+0x1ee8], R14 ;  /* 0x001ee80e01007387 */ /* 0x000fe80000100a00 */
[----:B------:R0:W-:Y:S04]  /*27200*/  STL.64 [R1+0x1ee0], R12 ;  /* 0x001ee00c01007387 */ /* 0x0001e80000100a00 */
[----:B0-----:R-:W3:Y:S04]  /*27210*/  LDL.LU R12, [R1+0x2a0] ;  /* 0x0002a000010c7983 */ /* 0x001ee80000300800 */
[----:B------:R-:W3:Y:S04]  /*27220*/  LDL.LU R13, [R1+0x2a4] ;  /* 0x0002a400010d7983 */ /* 0x000ee80000300800 */
[----:B------:R-:W3:Y:S04]  /*27230*/  LDL.LU R14, [R1+0x2a8] ;  /* 0x0002a800010e7983 */ /* 0x000ee80000300800 */
[----:B------:R-:W3:Y:S01]  /*27240*/  LDL.LU R15, [R1+0x2ac] ;  /* 0x0002ac00010f7983 */ /* 0x000ee20000300800 */
[----:B--2---:R-:W-:-:S15]  /*27250*/  HMMA.16816.F32 R20, R16, R10, R20 ;  /* 0x0000000a1014723c */ /* 0x004fde0000001814 */
[----:B------:R-:W-:-:S08]  /*27260*/  NOP ;  /* 0x0000000000007918 */ /* 0x000fd00000000000 */
[----:B------:R0:W-:Y:S04]  /*27270*/  STL.64 [R1+0x180], R20 ;  /* 0x0001801401007387 */ /* 0x0001e80000100a00 */
[----:B------:R-:W-:Y:S04]  /*27280*/  STL.64 [R1+0x188], R22 ;  /* 0x0001881601007387 */ /* 0x000fe80000100a00 */
[----:B0-----:R-:W2:Y:S04]  /*27290*/  LDL.LU.64 R20, [R1+0x1f20] ;  /* 0x001f200001147983 */ /* 0x001ea80000300a00 */
[----:B------:R-:W-:Y:S04]  /*272a0*/  STL [R1+0x1eb8], R11 ;  /* 0x001eb80b01007387 */ /* 0x000fe80000100800 */
[----:B------:R-:W-:Y:S04]  /*272b0*/  STL.64 [R1+0x260], R24 ;  /* 0x0002601801007387 */ /* 0x000fe80000100a00 */
[----:B------:R0:W-:Y:S04]  /*272c0*/  STL.64 [R1+0x268], R26 ;  /* 0x0002681a01007387 */ /* 0x0001e80000100a00 */
[----:B0-----:R-:W4:Y:S04]  /*272d0*/  LDL.LU.64 R26, [R1+0x1f18] ;  /* 0x001f1800011a7983 */ /* 0x001f280000300a00 */
[----:B------:R-:W4:Y:S01]  /*272e0*/  LDL.LU.64 R24, [R1+0x1f10] ;  /* 0x001f100001187983 */ /* 0x000f220000300a00 */
[----:B------:R-:W-:-:S02]  /*272f0*/  F2FP.F16.E4M3.UNPACK_B R2, R2 ;  /* 0x00000002ff02723e */ /* 0x000fc400020006ff */
[----:B------:R-:W-:Y:S02]  /*27300*/  F2FP.F16.E4M3.UNPACK_B R3, R3 ;  /* 0x00000003ff03723e */ /* 0x000fe400020006ff */
[----:B------:R-:W-:Y:S02]  /*27310*/  F2FP.F16.E4M3.UNPACK_B R22, R29 ;  /* 0x0000001dff16723e */ /* 0x000fe400020006ff */
[----:B------:R-:W-:-:S07]  /*27320*/  F2FP.F16.E4M3.UNPACK_B R23, R0 ;  /* 0x00000000ff17723e */ /* 0x000fce00020006ff */
[C---:B---3--:R-:W-:Y:S01]  /*27330*/  HMMA.16816.F32 R12, R16.reuse, R22, R12 ;  /* 0x00000016100c723c */ /* 0x048fe2000000180c */
[----:B------:R-:W-:Y:S02]  /*27340*/  IMAD R7, R7, 0x100, R28 ;  /* 0x0000010007077824 */ /* 0x000fe400078e021c */
[----:B------:R-:W3:Y:S04]  /*27350*/  LDL.LU R28, [R1+0x578] ;  /* 0x00057800011c7983 */ /* 0x000ee80000300800 */
[----:B------:R-:W3:Y:S04]  /*27360*/  LDL.LU R29, [R1+0x584] ;  /* 0x00058400011d7983 */ /* 0x000ee80000300800 */
[----:B------:R-:W3:Y:S01]  /*27370*/  LDL.LU R0, [R1+0x580] ;  /* 0x0005800001007983 */ /* 0x000ee20000300800 */
[----:B----4-:R-:W-:-:S15]  /*27380*/  HMMA.16816.F32 R24, R16, R2, R24 ;  /* 0x000000021018723c */ /* 0x010fde0000001818 */
[----:B------:R-:W-:-:S08]  /*27390*/  NOP ;  /* 0x0000000000007918 */ /* 0x000fd00000000000 */
[----:B------:R-:W-:Y:S04]  /*273a0*/  STL.64 [R1+0x240], R24 ;  /* 0x0002401801007387 */ /* 0x000fe80000100a00 */
[----:B------:R0:W-:Y:S04]  /*273b0*/  STL.64 [R1+0x248], R26 ;  /* 0x0002481a01007387 */ /* 0x0001e80000100a00 */
[----:B0-----:R-:W4:Y:S04]  /*273c0*/  LDL.LU.64 R26, [R1+0x1f08] ;  /* 0x001f0800011a7983 */ /* 0x001f280000300a00 */
[----:B------:R-:W3:Y:S04]  /*273d0*/  LDL.LU.64 R24, [R1+0x1f00] ;  /* 0x001f000001187983 */ /* 0x000ee80000300a00 */
[----:B------:R-:W-:Y:S04]  /*273e0*/  STL.64 [R1+0x1ef8], R22 ;  /* 0x001ef81601007387 */ /* 0x000fe80000100a00 */
[----:B--2---:R0:W-:Y:S04]  /*273f0*/  STL.64 [R1+0x1ef0], R20 ;  /* 0x001ef01401007387 */ /* 0x0041e80000100a00 */
[----:B------:R1:W-:Y:S04]  /*27400*/  STL.64 [R1+0x1c0], R12 ;  /* 0x0001c00c01007387 */ /* 0x0003e80000100a00 */
[----:B------:R2:W-:Y:S04]  /*27410*/  STL.64 [R1+0x1c8], R14 ;  /* 0x0001c80e01007387 */ /* 0x0005e80000100a00 */
[----:B0-----:R-:W3:Y:S04]  /*27420*/  LDL.LU R20, [R1+0x290] ;  /* 0x0002900001147983 */ /* 0x001ee80000300800 */
[----:B------:R-:W3:Y:S04]  /*27430*/  LDL.LU R21, [R1+0x294] ;  /* 0x0002940001157983 */ /* 0x000ee80000300800 */
[----:B------:R-:W3:Y:S04]  /*27440*/  LDL.LU R22, [R1+0x298] ;  /* 0x0002980001167983 */ /* 0x000ee80000300800 */
[----:B------:R-:W3:Y:S04]  /*27450*/  LDL.LU R23, [R1+0x29c] ;  /* 0x00029c0001177983 */ /* 0x000ee80000300800 */
[----:B-1----:R-:W4:Y:S04]  /*27460*/  LDL.LU R12, [R1+0x270] ;  /* 0x00027000010c7983 */ /* 0x002f280000300800 */
[----:B------:R-:W4:Y:S04]  /*27470*/  LDL.LU R13, [R1+0x274] ;  /* 0x00027400010d7983 */ /* 0x000f280000300800 */
[----:B--2---:R-:W2:Y:S04]  /*27480*/  LDL.LU R14, [R1+0x278] ;  /* 0x00027800010e7983 */ /* 0x004ea80000300800 */
[----:B------:R-:W2:Y:S04]  /*27490*/  LDL.LU R15, [R1+0x27c] ;  /* 0x00027c00010f7983 */ /* 0x000ea80000300800 */
[----:B------:R-:W3:Y:S01]  /*274a0*/  LDL.LU R11, [R1+0x56c] ;  /* 0x00056c00010b7983 */ /* 0x000ee20000300800 */
[----:B------:R-:W-:-:S02]  /*274b0*/  F2FP.F16.E4M3.UNPACK_B R4, R4 ;  /* 0x00000004ff04723e */ /* 0x000fc400020006ff */
[----:B------:R-:W-:Y:S02]  /*274c0*/  F2FP.F16.E4M3.UNPACK_B R5, R5 ;  /* 0x00000005ff05723e */ /* 0x000fe400020006ff */
[----:B------:R-:W-:Y:S02]  /*274d0*/  F2FP.F16.E4M3.UNPACK_B R6, R6 ;  /* 0x00000006ff06723e */ /* 0x000fe400020006ff */
[----:B------:R-:W-:Y:S01]  /*274e0*/  F2FP.F16.E4M3.UNPACK_B R7, R7 ;  /* 0x00000007ff07723e */ /* 0x000fe200020006ff */
[----:B---3--:R-:W-:Y:S04]  /*274f0*/  STL.64 [R1+0x1ec8], R10 ;  /* 0x001ec80a01007387 */ /* 0x008fe80000100a00 */
[----:B------:R0:W-:Y:S04]  /*27500*/  STL.64 [R1+0x1ec0], R8 ;  /* 0x001ec00801007387 */ /* 0x0001e80000100a00 */
[----:B0-----:R-:W3:Y:S04]  /*27510*/  LDL.LU R8, [R1+0x220] ;  /* 0x0002200001087983 */ /* 0x001ee80000300800 */
[----:B------:R-:W3:Y:S04]  /*27520*/  LDL.LU R9, [R1+0x224] ;  /* 0x0002240001097983 */ /* 0x000ee80000300800 */
[----:B------:R-:W4:Y:S04]  /*27530*/  LDL.LU R10, [R1+0x228] ;  /* 0x00022800010a7983 */ /* 0x000f280000300800 */
[----:B------:R-:W4:Y:S01]  /*27540*/  LDL.LU R11, [R1+0x22c] ;  /* 0x00022c00010b7983 */ /* 0x000f220000300800 */
[C---:B------:R-:W-:Y:S03]  /*27550*/  HMMA.16816.F32 R20, R4.reuse, R24, R20 ;  /* 0x000000180414723c */ /* 0x040fe60000001814 */
[----:B----4-:R-:W-:Y:S04]  /*27560*/  STL.64 [R1+0x1ed8], R10 ;  /* 0x001ed80a01007387 */ /* 0x010fe80000100a00 */
[----:B---3--:R0:W-:Y:S04]  /*27570*/  STL.64 [R1+0x1ed0], R8 ;  /* 0x001ed00801007387 */ /* 0x0081e80000100a00 */
[----:B0-----:R-:W3:Y:S04]  /*27580*/  LDL.LU R8, [R1+0x250] ;  /* 0x0002500001087983 */ /* 0x001ee80000300800 */
[----:B------:R-:W3:Y:S04]  /*27590*/  LDL.LU R9, [R1+0x254] ;  /* 0x0002540001097983 */ /* 0x000ee80000300800 */
[----:B------:R-:W3:Y:S04]  /*275a0*/  LDL.LU R10, [R1+0x258] ;  /* 0x00025800010a7983 */ /* 0x000ee80000300800 */
[----:B------:R-:W3:Y:S04]  /*275b0*/  LDL.LU R11, [R1+0x25c] ;  /* 0x00025c00010b7983 */ /* 0x000ee80000300800 */
[----:B------:R-:W4:Y:S04]  /*275c0*/  LDL.LU R16, [R1+0x568] ;  /* 0x0005680001107983 */ /* 0x000f280000300800 */
[----:B------:R-:W4:Y:S04]  /*275d0*/  LDL.LU R17, [R1+0x574] ;  /* 0x0005740001117983 */ /* 0x000f280000300800 */
[----:B------:R-:W4:Y:S04]  /*275e0*/  LDL.LU R18, [R1+0x570] ;  /* 0x0005700001127983 */ /* 0x000f280000300800 */
[----:B------:R-:W4:Y:S04]  /*275f0*/  LDL.LU R19, [R1+0x57c] ;  /* 0x00057c0001137983 */ /* 0x000f280000300800 */
[----:B------:R-:W-:Y:S04]  /*27600*/  STL.64 [R1+0x230], R20 ;  /* 0x0002301401007387 */ /* 0x000fe80000100a00 */
[----:B------:R0:W-:Y:S04]  /*27610*/  STL.64 [R1+0x238], R22 ;  /* 0x0002381601007387 */ /* 0x0001e80000100a00 */
[----:B0-----:R-:W4:Y:S04]  /*27620*/  LDL.LU.64 R22, [R1+0x1ef8] ;  /* 0x001ef80001167983 */ /* 0x001f280000300a00 */
[----:B------:R-:W2:Y:S04]  /*27630*/  LDL.LU.64 R20, [R1+0x1ef0] ;  /* 0x001ef00001147983 */ /* 0x000ea80000300a00 */
[----:B------:R-:W-:Y:S04]  /*27640*/  STL.64 [R1+0x1e90], R26 ;  /* 0x001e901a01007387 */ /* 0x000fe80000100a00 */
[----:B------:R0:W-:Y:S04]  /*27650*/  STL.64 [R1+0x1e88], R24 ;  /* 0x001e881801007387 */ /* 0x0001e80000100a00 */
[----:B0-----:R-:W3:Y:S04]  /*27660*/  LDL.LU R24, [R1+0x140] ;  /* 0x0001400001187983 */ /* 0x001ee80000300800 */
[----:B------:R-:W3:Y:S04]  /*27670*/  LDL.LU R25, [R1+0x144] ;  /* 0x0001440001197983 */ /* 0x000ee80000300800 */
[----:B------:R-:W4:Y:S04]  /*27680*/  LDL.LU R26, [R1+0x148] ;  /* 0x00014800011a7983 */ /* 0x000f280000300800 */
        /* <DEDUP_REMOVED lines=44> */
[----:B------:R-:W-:-:S03]  /*27950*/  IMAD R17, R18, 0x100, R17 ;  /* 0x0000010012117824 */ /* 0x000fc600078e0211 */
[----:B------:R-:W-:Y:S01]  /*27960*/  STL [R1+0x1e44], R11 ;  /* 0x001e440b01007387 */ /* 0x000fe20000100800 */
[----:B------:R-:W-:-:S03]  /*27970*/  IMAD R18, R28, 0x100, R19 ;  /* 0x000001001c127824 */ /* 0x000fc600078e0213 */
[----:B------:R-:W2:Y:S01]  /*27980*/  LDL.LU R28, [R1+0x5a0] ;  /* 0x0005a000011c7983 */ /* 0x000ea20000300800 */
[----:B----4-:R-:W-:-:S15]  /*27990*/  HMMA.16816.F32 R24, R4, R8, R24 ;  /* 0x000000080418723c */ /* 0x010fde0000001818 */
[----:B------:R-:W-:-:S08]  /*279a0*/  NOP ;  /* 0x0000000000007918 */ /* 0x000fd00000000000 */
[----:B------:R-:W-:Y:S04]  /*279b0*/  STL.64 [R1+0x220], R24 ;  /* 0x0002201801007387 */ /* 0x000fe80000100a00 */
[----:B------:R0:W-:Y:S04]  /*279c0*/  STL.64 [R1+0x228], R26 ;  /* 0x0002281a01007387 */ /* 0x0001e80000100a00 */
[----:B0-----:R-:W3:Y:S04]  /*279d0*/  LDL.LU.64 R26, [R1+0x1ea0] ;  /* 0x001ea000011a7983 */ /* 0x001ee80000300a00 */
[----:B------:R-:W3:Y:S01]  /*279e0*/  LDL.LU.64 R24, [R1+0x1e98] ;  /* 0x001e980001187983 */ /* 0x000ee20000300a00 */
[----:B------:R-:W-:-:S03]  /*279f0*/  IMAD R19, R0, 0x100, R29 ;  /* 0x0000010000137824 */ /* 0x000fc600078e021d */
[----:B------:R-:W4:Y:S01]  /*27a00*/  LDL.LU R29, [R1+0x59c] ;  /* 0x00059c00011d7983 */ /* 0x000f220000300800 */
[C---:B---3--:R-:W-:Y:S06]  /*27a10*/  HMMA.16816.F32 R24, R4.reuse, R2, R24 ;  /* 0x000000020418723c */ /* 0x048fec0000001818 */
[----:B------:R-:W-:-:S15]  /*27a20*/  HMMA.16816.F32 R4, R4, R22, R12 ;  /* 0x000000160404723c */ /* 0x000fde000000180c */
[----:B------:R-:W-:-:S02]  /*27a30*/  NOP ;  /* 0x0000000000007918 */ /* 0x000fc40000000000 */
[----:B------:R-:W-:Y:S04]  /*27a40*/  STL.64 [R1+0x200], R24 ;  /* 0x0002001801007387 */ /* 0x000fe80000100a00 */
[----:B------:R0:W-:Y:S04]  /*27a50*/  STL.64 [R1+0x208], R26 ;  /* 0x0002081a01007387 */ /* 0x0001e80000100a00 */
[----:B0-----:R-:W3:Y:S04]  /*27a60*/  LDL.LU.64 R26, [R1+0x1e90] ;  /* 0x001e9000011a7983 */ /* 0x001ee80000300a00 */
[----:B------:R-:W2:Y:S04]  /*27a70*/  LDL.LU.64 R24, [R1+0x1e88] ;  /* 0x001e880001187983 */ /* 0x000ea80000300a00 */
[----:B------:R-:W-:Y:S04]  /*27a80*/  STL.64 [R1+0x1e80], R22 ;  /* 0x001e801601007387 */ /* 0x000fe80000100a00 */
[----:B------:R0:W-:Y:S04]  /*27a90*/  STL.64 [R1+0x1e78], R20 ;  /* 0x001e781401007387 */ /* 0x0001e80000100a00 */
[----:B------:R-:W-:Y:S04]  /*27aa0*/  STL.64 [R1+0x1b0], R4 ;  /* 0x0001b00401007387 */ /* 0x000fe80000100a00 */
[----:B------:R-:W-:Y:S04]  /*27ab0*/  STL.64 [R1+0x1b8], R6 ;  /* 0x0001b80601007387 */ /* 0x000fe80000100a00 */
[----:B0-----:R-:W2:Y:S04]  /*27ac0*/  LDL.LU R20, [R1+0xd0] ;  /* 0x0000d00001147983 */ /* 0x001ea80000300800 */
[----:B------:R-:W2:Y:S04]  /*27ad0*/  LDL.LU R21, [R1+0xd4] ;  /* 0x0000d40001157983 */ /* 0x000ea80000300800 */
[----:B------:R-:W2:Y:S04]  /*27ae0*/  LDL.LU R22, [R1+0xd8] ;  /* 0x0000d80001167983 */ /* 0x000ea80000300800 */
[----:B------:R-:W2:Y:S04]  /*27af0*/  LDL.LU R23, [R1+0xdc] ;  /* 0x0000dc0001177983 */ /* 0x000ea80000300800 */
        /* <DEDUP_REMOVED lines=22> */
[----:B------:R-:W4:Y:S04]  /*27c60*/  LDL.LU R4, [R1+0x588] ;  /* 0x0005880001047983 */ /* 0x000f280000300800 */
[----:B------:R-:W4:Y:S04]  /*27c70*/  LDL.LU R0, [R1+0x594] ;  /* 0x0005940001007983 */ /* 0x000f280000300800 */
[----:B------:R-:W4:Y:S04]  /*27c80*/  LDL.LU R5, [R1+0x590] ;  /* 0x0005900001057983 */ /* 0x000f280000300800 */
[----:B------:R-:W4:Y:S04]  /*27c90*/  LDL.LU R6, [R1+0x598] ;  /* 0x0005980001067983 */ /* 0x000f280000300800 */
[----:B------:R-:W4:Y:S04]  /*27ca0*/  LDL.LU R7, [R1+0x5a4] ;  /* 0x0005a40001077983 */ /* 0x000f280000300800 */
[----:B------:R-:W-:Y:S04]  /*27cb0*/  STL.64 [R1+0x1a0], R20 ;  /* 0x0001a01401007387 */ /* 0x000fe80000100a00 */
[----:B------:R0:W-:Y:S04]  /*27cc0*/  STL.64 [R1+0x1a8], R22 ;  /* 0x0001a81601007387 */ /* 0x0001e80000100a00 */
[----:B0-----:R-:W4:Y:S04]  /*27cd0*/  LDL.LU.64 R22, [R1+0x1e80] ;  /* 0x001e800001167983 */ /* 0x001f280000300a00 */
[----:B------:R-:W3:Y:S04]  /*27ce0*/  LDL.LU.64 R20, [R1+0x1e78] ;  /* 0x001e780001147983 */ /* 0x000ee80000300a00 */
[----:B------:R-:W-:Y:S04]  /*27cf0*/  STL.64 [R1+0x1e00], R26 ;  /* 0x001e001a01007387 */ /* 0x000fe80000100a00 */
[----:B------:R0:W-:Y:S04]  /*27d00*/  STL.64 [R1+0x1df8], R24 ;  /* 0x001df81801007387 */ /* 0x0001e80000100a00 */
[----:B0-----:R-:W2:Y:S04]  /*27d10*/  LDL.LU R24, [R1+0x80] ;  /* 0x0000800001187983 */ /* 0x001ea80000300800 */
[----:B------:R-:W2:Y:S04]  /*27d20*/  LDL.LU R25, [R1+0x84] ;  /* 0x0000840001197983 */ /* 0x000ea80000300800 */
[----:B------:R-:W4:Y:S04]  /*27d30*/  LDL.LU R26, [R1+0x88] ;  /* 0x00008800011a7983 */ /* 0x000f280000300800 */
[----:B------:R-:W4:Y:S04]  /*27d40*/  LDL.LU R27, [R1+0x8c] ;  /* 0x00008c00011b7983 */ /* 0x000f280000300800 */
[----:B----4-:R-:W-:Y:S04]  /*27d50*/  STL.64 [R1+0x1e10], R26 ;  /* 0x001e101a01007387 */ /* 0x010fe80000100a00 */
[----:B--2---:R0:W-:Y:S04]  /*27d60*/  STL.64 [R1+0x1e08], R24 ;  /* 0x001e081801007387 */ /* 0x0041e80000100a00 */
[----:B0-----:R-:W2:Y:S04]  /*27d70*/  LDL.LU R24, [R1+0xe0] ;  /* 0x0000e00001187983 */ /* 0x001ea80000300800 */
[----:B------:R-:W2:Y:S04]  /*27d80*/  LDL.LU R25, [R1+0xe4] ;  /* 0x0000e40001197983 */ /* 0x000ea80000300800 */
[----:B------:R-:W4:Y:S04]  /*27d90*/  LDL.LU R26, [R1+0xe8] ;  /* 0x0000e800011a7983 */ /* 0x000f280000300800 */
[----:B------:R-:W4:Y:S01]  /*27da0*/  LDL.LU R27, [R1+0xec] ;  /* 0x0000ec00011b7983 */ /* 0x000f220000300800 */
[C---:B---3--:R-:W-:Y:S03]  /*27db0*/  HMMA.16816.F32 R12, R16.reuse, R20, R12 ;  /* 0x00000014100c723c */ /* 0x048fe6000000180c */
[----:B----4-:R-:W-:Y:S04]  /*27dc0*/  STL.64 [R1+0x1e20], R26 ;  /* 0x001e201a01007387 */ /* 0x010fe80000100a00 */
        /* <DEDUP_REMOVED lines=37> */
[----:B------:R-:W-:-:S03]  /*28020*/  IMAD R6, R6, 0x100, R29 ;  /* 0x0000010006067824 */ /* 0x000fc600078e021d */
[----:B------:R-:W2:Y:S01]  /*28030*/  LDL.LU R29, [R1+0x1e28] ;  /* 0x001e2800011d7983 */ /* 0x000ea20000300800 */
[----:B----4-:R-:W-:-:S15]  /*28040*/  HMMA.16816.F32 R24, R16, R8, R24 ;  /* 0x000000081018723c */ /* 0x010fde0000001818 */
[----:B------:R-:W-:-:S08]  /*28050*/  NOP ;  /* 0x0000000000007918 */ /* 0x000fd00000000000 */
[----:B------:R-:W-:Y:S04]  /*28060*/  STL.64 [R1+0xf0], R24 ;  /* 0x0000f01801007387 */ /* 0x000fe80000100a00 */
[----:B------:R0:W-:Y:S04]  /*28070*/  STL.64 [R1+0xf8], R26 ;  /* 0x0000f81a01007387 */ /* 0x0001e80000100a00 */
[----:B0-----:R-:W4:Y:S04]  /*28080*/  LDL.LU.64 R26, [R1+0x1e20] ;  /* 0x001e2000011a7983 */ /* 0x001f280000300a00 */
[----:B------:R-:W4:Y:S04]  /*28090*/  LDL.LU.64 R24, [R1+0x1e18] ;  /* 0x001e180001187983 */ /* 0x000f280000300a00 */
[----:B------:R2:W-:Y:S04]  /*280a0*/  STL.64 [R1+0x1de0], R10 ;  /* 0x001de00a01007387 */ /* 0x0005e80000100a00 */
[----:B------:R0:W-:Y:S01]  /*280b0*/  STL.64 [R1+0x1dd8], R8 ;  /* 0x001dd80801007387 */ /* 0x0001e20000100a00 */
[----:B--2---:R-:W-:-:S03]  /*280c0*/  IMAD.MOV.U32 R10, RZ, RZ, R29 ;  /* 0x000000ffff0a7224 */ /* 0x004fc600078e001d */
[----:B0-----:R-:W2:Y:S04]  /*280d0*/  LDL.LU R8, [R1+0x70] ;  /* 0x0000700001087983 */ /* 0x001ea80000300800 */
[----:B------:R-:W2:Y:S01]  /*280e0*/  LDL.LU R9, [R1+0x74] ;  /* 0x0000740001097983 */ /* 0x000ea20000300800 */
[----:B---3--:R-:W-:Y:S01]  /*280f0*/  IMAD.MOV.U32 R11, RZ, RZ, R0 ;  /* 0x000000ffff0b7224 */ /* 0x008fe200078e0000 */
[----:B----4-:R-:W-:-:S15]  /*28100*/  HMMA.16816.F32 R24, R16, R2, R24 ;  /* 0x000000021018723c */ /* 0x010fde0000001818 */
[----:B------:R-:W-:-:S08]  /*28110*/  NOP ;  /* 0x0000000000007918 */ /* 0x000fd00000000000 */
[----:B------:R0:W-:Y:S01]  /*28120*/  STL.64 [R1+0xd0], R24 ;  /* 0x0000d01801007387 */ /* 0x0001e20000100a00 */
[----:B------:R-:W-:Y:S02]  /*28130*/  IMAD.MOV.U32 R29, RZ, RZ, R26 ;  /* 0x000000ffff1d7224 */ /* 0x000fe400078e001a */
[----:B------:R-:W-:Y:S02]  /*28140*/  IMAD.MOV.U32 R0, RZ, RZ, R27 ;  /* 0x000000ffff007224 */ /* 0x000fe400078e001b */
[----:B------:R-:W3:Y:S04]  /*28150*/  LDL.LU.64 R26, [R1+0x1e10] ;  /* 0x001e1000011a7983 */ /* 0x000ee80000300a00 */
[----:B0-----:R-:W3:Y:S04]  /*28160*/  LDL.LU.64 R24, [R1+0x1e08] ;  /* 0x001e080001187983 */ /* 0x001ee80000300a00 */
[----:B------:R-:W-:Y:S04]  /*28170*/  STL [R1+0x1db4], R3 ;  /* 0x001db40301007387 */ /* 0x000fe80000100800 */
[----:B------:R-:W-:Y:S04]  /*28180*/  STL [R1+0x1cf0], R0 ;  /* 0x001cf00001007387 */ /* 0x000fe80000100800 */
[----:B------:R-:W-:Y:S01]  /*28190*/  STL [R1+0x1cd8], R29 ;  /* 0x001cd81d01007387 */ /* 0x000fe20000100800 */
[----:B------:R-:W-:Y:S01]  /*281a0*/  IMAD R7, R28, 0x100, R7 ;  /* 0x000001001c077824 */ /* 0x000fe200078e0207 */
[----:B------:R-:W-:Y:S01]  /*281b0*/  F2FP.F16.E4M3.UNPACK_B R4, R4 ;  /* 0x00000004ff04723e */ /* 0x000fe200020006ff */
[----:B---3--:R-:W-:Y:S01]  /*281c0*/  HMMA.16816.F32 R16, R16, R22, R24 ;  /* 0x000000161010723c */ /* 0x008fe20000001818 */
[----:B------:R-:W3:Y:S04]  /*281d0*/  LDL.LU.64 R26, [R1+0x1e00] ;  /* 0x001e0000011a7983 */ /* 0x000ee80000300a00 */
[----:B------:R-:W2:Y:S01]  /*281e0*/  LDL.LU.64 R24, [R1+0x1df8] ;  /* 0x001df80001187983 */ /* 0x000ea20000300a00 */
[----:B------:R-:W-:-:S02]  /*281f0*/  F2FP.F16.E4M3.UNPACK_B R5, R5 ;  /* 0x00000005ff05723e */ /* 0x000fc400020006ff */
[----:B------:R-:W-:Y:S02]  /*28200*/  F2FP.F16.E4M3.UNPACK_B R6, R6 ;  /* 0x00000006ff06723e */ /* 0x000fe400020006ff */
[----:B------:R-:W-:-:S13]  /*28210*/  F2FP.F16.E4M3.UNPACK_B R7, R7 ;  /* 0x00000007ff07723e */ /* 0x000fda00020006ff */
[----:B------:R0:W-:Y:S04]  /*28220*/  STL.64 [R1+0xc0], R16 ;  /* 0x0000c01001007387 */ /* 0x0001e80000100a00 */
[----:B------:R1:W-:Y:S04]  /*28230*/  STL.64 [R1+0xc8], R18 ;  /* 0x0000c81201007387 */ /* 0x0003e80000100a00 */
[----:B0-----:R-:W4:Y:S04]  /*28240*/  LDL.LU R16, [R1+0x60] ;  /* 0x0000600001107983 */ /* 0x001f280000300800 */
[----:B------:R-:W4:Y:S04]  /*28250*/  LDL.LU R17, [R1+0x64] ;  /* 0x0000640001117983 */ /* 0x000f280000300800 */
[----:B-1----:R-:W4:Y:S04]  /*28260*/  LDL.LU R18, [R1+0x68] ;  /* 0x0000680001127983 */ /* 0x002f280000300800 */
[----:B------:R-:W4:Y:S01]  /*28270*/  LDL.LU R19, [R1+0x6c] ;  /* 0x00006c0001137983 */ /* 0x000f220000300800 */
[----:B--2---:R-:W-:-:S15]  /*28280*/  HMMA.16816.F32 R8, R4, R24, R8 ;  /* 0x000000180408723c */ /* 0x004fde0000001808 */
[----:B------:R-:W-:-:S08]  /*28290*/  NOP ;  /* 0x0000000000007918 */ /* 0x000fd00000000000 */
[----:B------:R0:W-:Y:S04]  /*282a0*/  STL.64 [R1+0xa0], R8 ;  /* 0x0000a00801007387 */ /* 0x0001e80000100a00 */
[----:B------:R1:W-:Y:S04]  /*282b0*/  STL.64 [R1+0xa8], R10 ;  /* 0x0000a80a01007387 */ /* 0x0003e80000100a00 */
[----:B0-----:R-:W2:Y:S04]  /*282c0*/  LDL.LU R8, [R1+0x40] ;  /* 0x0000400001087983 */ /* 0x001ea80000300800 */
[----:B------:R-:W2:Y:S04]  /*282d0*/  LDL.LU R9, [R1+0x44] ;  /* 0x0000440001097983 */ /* 0x000ea80000300800 */
[----:B-1----:R-:W3:Y:S04]  /*282e0*/  LDL.LU R10, [R1+0x48] ;  /* 0x00004800010a7983 */ /* 0x002ee80000300800 */
[----:B------:R-:W3:Y:S01]  /*282f0*/  LDL.LU R11, [R1+0x4c] ;  /* 0x00004c00010b7983 */ /* 0x000ee20000300800 */
[----:B----4-:R-:W-:Y:S03]  /*28300*/  HMMA.16816.F32 R16, R4, R20, R16 ;  /* 0x000000140410723c */ /* 0x010fe60000001810 */
[----:B---3--:R-:W-:Y:S04]  /*28310*/  STL.64 [R1+0x1df0], R10 ;  /* 0x001df00a01007387 */ /* 0x008fe80000100a00 */
[----:B--2---:R0:W-:Y:S04]  /*28320*/  STL.64 [R1+0x1de8], R8 ;  /* 0x001de80801007387 */ /* 0x0041e80000100a00 */
[----:B0-----:R-:W2:Y:S04]  /*28330*/  LDL.LU R8, [R1+0x50] ;  /* 0x0000500001087983 */ /* 0x001ea80000300800 */
[----:B------:R-:W2:Y:S04]  /*28340*/  LDL.LU R9, [R1+0x54] ;  /* 0x0000540001097983 */ /* 0x000ea80000300800 */
[----:B------:R-:W3:Y:S04]  /*28350*/  LDL.LU R29, [R1+0x318] ;  /* 0x00031800011d7983 */ /* 0x000ee80000300800 */
[----:B------:R-:W4:Y:S04]  /*28360*/  LDL.LU R0, [R1+0x31c] ;  /* 0x00031c0001007983 */ /* 0x000f280000300800 */
[----:B------:R0:W-:Y:S01]  /*28370*/  STL.64 [R1+0x80], R16 ;  /* 0x0000801001007387 */ /* 0x0001e20000100a00 */
[----:B------:R-:W-:-:S02]  /*28380*/  IMAD.MOV.U32 R10, RZ, RZ, R27 ;  /* 0x000000ffff0a7224 */ /* 0x000fc400078e001b */
[----:B------:R-:W-:Y:S02]  /*28390*/  IMAD.MOV.U32 R27, RZ, RZ, R18 ;  /* 0x000000ffff1b7224 */ /* 0x000fe400078e0012 */
[----:B------:R-:W-:Y:S02]  /*283a0*/  IMAD.MOV.U32 R11, RZ, RZ, R26 ;  /* 0x000000ffff0b7224 */ /* 0x000fe400078e001a */
[----:B------:R-:W-:Y:S01]  /*283b0*/  IMAD.MOV.U32 R26, RZ, RZ, R19 ;  /* 0x000000ffff1a7224 */ /* 0x000fe200078e0013 */
[----:B0-----:R-:W2:Y:S04]  /*283c0*/  LDL.LU R16, [R1+0x5a8] ;  /* 0x0005a80001107983 */ /* 0x001ea80000300800 */
[----:B------:R-:W3:Y:S04]  /*283d0*/  LDL.LU R3, [R1+0x5c8] ;  /* 0x0005c80001037983 */ /* 0x000ee80000300800 */
[----:B------:R-:W2:Y:S04]  /*283e0*/  LDL.LU R17, [R1+0x5b0] ;  /* 0x0005b00001117983 */ /* 0x000ea80000300800 */
[----:B------:R-:W4:Y:S04]  /*283f0*/  LDL.LU R28, [R1+0x5d0] ;  /* 0x0005d000011c7983 */ /* 0x000f280000300800 */
[----:B------:R-:W3:Y:S04]  /*28400*/  LDL.LU R18, [R1+0x5cc] ;  /* 0x0005cc0001127983 */ /* 0x000ee80000300800 */
        /* <DEDUP_REMOVED lines=8> */
[----:B------:R-:W4:Y:S04]  /*28490*/  LDL.LU R25, [R1+0x2f8] ;  /* 0x0002f80001197983 */ /* 0x000f280000300800 */
[----:B------:R-:W-:Y:S01]  /*284a0*/  STL.64 [R1+0x1dc0], R26 ;  /* 0x001dc01a01007387 */ /* 0x000fe20000100a00 */
[C---:B------:R-:W-:Y:S03]  /*284b0*/  HMMA.16816.F32 R8, R4.reuse, R14, R8 ;  /* 0x0000000e0408723c */ /* 0x040fe60000001808 */
[----:B----4-:R0:W-:Y:S04]  /*284c0*/  STL.64 [R1+0x1db8], R24 ;  /* 0x001db81801007387 */ /* 0x0101e80000100a00 */
[----:B0-----:R-:W3:Y:S04]  /*284d0*/  LDL.LU R24, [R1+0x20] ;  /* 0x0000200001187983 */ /* 0x001ee80000300800 */
[----:B------:R-:W3:Y:S04]  /*284e0*/  LDL.LU R25, [R1+0x24] ;  /* 0x0000240001197983 */ /* 0x000ee80000300800 */
[----:B------:R-:W3:Y:S04]  /*284f0*/  LDL.LU R26, [R1+0x28] ;  /* 0x00002800011a7983 */ /* 0x000ee80000300800 */
[----:B------:R-:W3:Y:S04]  /*28500*/  LDL.LU R27, [R1+0x2c] ;  /* 0x00002c00011b7983 */ /* 0x000ee80000300800 */
[----:B------:R-:W4:Y:S04]  /*28510*/  LDL.LU R20, [R1+0x308] ;  /* 0x0003080001147983 */ /* 0x000f280000300800 */
[----:B------:R-:W4:Y:S04]  /*28520*/  LDL.LU R21, [R1+0x30c] ;  /* 0x00030c0001157983 */ /* 0x000f280000300800 */
[----:B------:R-:W-:Y:S04]  /*28530*/  STL.64 [R1+0x1da8], R22 ;  /* 0x001da81601007387 */ /* 0x000fe80000100a00 */
[----:B----4-:R0:W-:Y:S04]  /*28540*/  STL.64 [R1+0x1da0], R20 ;  /* 0x001da01401007387 */ /* 0x0101e80000100a00 */
[----:B0-----:R-:W4:Y:S04]  /*28550*/  LDL.LU R20, [R1+0x10] ;  /* 0x0000100001147983 */ /* 0x001f280000300800 */
[----:B------:R-:W4:Y:S04]  /*28560*/  LDL.LU R21, [R1+0x14] ;  /* 0x0000140001157983 */ /* 0x000f280000300800 */
[----:B------:R-:W4:Y:S04]  /*28570*/  LDL.LU R22, [R1+0x18] ;  /* 0x0000180001167983 */ /* 0x000f280000300800 */
[----:B------:R-:W4:Y:S04]  /*28580*/  LDL.LU R23, [R1+0x1c] ;  /* 0x00001c0001177983 */ /* 0x000f280000300800 */
[----:B------:R-:W-:Y:S04]  /*28590*/  STL.64 [R1+0x70], R8 ;  /* 0x0000700801007387 */ /* 0x000fe80000100a00 */
[----:B------:R0:W-:Y:S04]  /*285a0*/  STL.64 [R1+0x78], R10 ;  /* 0x0000780a01007387 */ /* 0x0001e80000100a00 */
[----:B0-----:R-:W2:Y:S04]  /*285b0*/  LDL.LU.64 R10, [R1+0x1df0] ;  /* 0x001df000010a7983 */ /* 0x001ea80000300a00 */
[----:B------:R-:W2:Y:S02]  /*285c0*/  LDL.LU.64 R8, [R1+0x1de8] ;  /* 0x001de80001087983 */ /* 0x000ea40000300a00 */
[----:B--2---:R-:W-:Y:S02]  /*285d0*/  HMMA.16816.F32 R12, R4, R12, R8 ;  /* 0x0000000c040c723c */ /* 0x004fe40000001808 */
[----:B------:R-:W2:Y:S04]  /*285e0*/  LDL.LU.64 R10, [R1+0x1de0] ;  /* 0x001de000010a7983 */ /* 0x000ea80000300a00 */
[----:B------:R-:W3:-:S15]  /*285f0*/  LDL.LU.64 R8, [R1+0x1dd8] ;  /* 0x001dd80001087983 */ /* 0x000ede0000300a00 */
[----:B------:R-:W-:-:S02]  /*28600*/  NOP ;  /* 0x0000000000007918 */ /* 0x000fc40000000000 */
[----:B------:R0:W-:Y:S04]  /*28610*/  STL.64 [R1+0x60], R12 ;  /* 0x0000600c01007387 */ /* 0x0001e80000100a00 */
[----:B------:R1:W-:Y:S04]  /*28620*/  STL.64 [R1+0x68], R14 ;  /* 0x0000680e01007387 */ /* 0x0003e80000100a00 */
[----:B0-----:R-:W4:Y:S04]  /*28630*/  LDL.LU R12, [R1+0x120] ;  /* 0x00012000010c7983 */ /* 0x001f280000300800 */
[----:B------:R-:W4:Y:S04]  /*28640*/  LDL.LU R13, [R1+0x124] ;  /* 0x00012400010d7983 */ /* 0x000f280000300800 */
[----:B-1----:R-:W3:Y:S04]  /*28650*/  LDL.LU R14, [R1+0x128] ;  /* 0x00012800010e7983 */ /* 0x002ee80000300800 */
[----:B------:R-:W3:Y:S01]  /*28660*/  LDL.LU R15, [R1+0x12c] ;  /* 0x00012c00010f7983 */ /* 0x000ee20000300800 */
[----:B--2---:R-:W-:Y:S03]  /*28670*/  HMMA.16816.F32 R16, R4, R10, R16 ;  /* 0x0000000a0410723c */ /* 0x004fe60000001810 */
[----:B---3--:R-:W-:Y:S04]  /*28680*/  STL.64 [R1+0x1d98], R14 ;  /* 0x001d980e01007387 */ /* 0x008fe80000100a00 */
[----:B----4-:R0:W-:Y:S04]  /*28690*/  STL.64 [R1+0x1d90], R12 ;  /* 0x001d900c01007387 */ /* 0x0101e80000100a00 */
[----:B0-----:R-:W2:Y:S04]  /*286a0*/  LDL.LU R12, [R1] ;  /* 0x00000000010c7983 */ /* 0x001ea80000300800 */
[----:B------:R-:W2:Y:S04]  /*286b0*/  LDL.LU R13, [R1+0x4] ;  /* 0x00000400010d7983 */ /* 0x000ea80000300800 */
[----:B------:R-:W2:Y:S04]  /*286c0*/  LDL.LU R14, [R1+0x8] ;  /* 0x00000800010e7983 */ /* 0x000ea80000300800 */
[----:B------:R-:W2:Y:S04]  /*286d0*/  LDL.LU R15, [R1+0xc] ;  /* 0x00000c00010f7983 */ /* 0x000ea80000300800 */
[----:B------:R-:W-:Y:S04]  /*286e0*/  STL.64 [R1+0x40], R16 ;  /* 0x0000401001007387 */ /* 0x000fe80000100a00 */
[----:B------:R0:W-:Y:S04]  /*286f0*/  STL.64 [R1+0x48], R18 ;  /* 0x0000481201007387 */ /* 0x0001e80000100a00 */
[----:B0-----:R-:W3:Y:S04]  /*28700*/  LDL.LU.64 R18, [R1+0x1dd0] ;  /* 0x001dd00001127983 */ /* 0x001ee80000300a00 */
[----:B------:R-:W4:Y:S04]  /*28710*/  LDL.LU.64 R16, [R1+0x1dc8] ;  /* 0x001dc80001107983 */ /* 0x000f280000300a00 */
[----:B------:R-:W4:Y:S02]  /*28720*/  LDL.LU R11, [R1+0x5ac] ;  /* 0x0005ac00010b7983 */ /* 0x000f240000300800 */
[----:B----4-:R-:W-:-:S02]  /*28730*/  IMAD R16, R16, 0x100, R11 ;  /* 0x0000010010107824 */ /* 0x010fc400078e020b */
[----:B------:R-:W-:Y:S01]  /*28740*/  HMMA.16816.F32 R8, R4, R8, R24 ;  /* 0x000000080408723c */ /* 0x000fe20000001818 */
[----:B------:R-:W4:Y:S04]  /*28750*/  LDL.LU.64 R26, [R1+0x1dc0] ;  /* 0x001dc000011a7983 */ /* 0x000f280000300a00 */
[----:B------:R-:W2:Y:S01]  /*28760*/  LDL.LU.64 R24, [R1+0x1db8] ;  /* 0x001db80001187983 */ /* 0x000ea20000300a00 */
[----:B------:R-:W-:-:S15]  /*28770*/  IMAD R17, R17, 0x100, R3 ;  /* 0x0000010011117824 */ /* 0x000fde00078e0203 */
[----:B------:R-:W-:-:S02]  /*28780*/  NOP ;  /* 0x0000000000007918 */ /* 0x000fc40000000000 */
[----:B------:R0:W-:Y:S04]  /*28790*/  STL.64 [R1+0x20], R8 ;  /* 0x0000200801007387 */ /* 0x0001e80000100a00 */
[----:B------:R1:W-:Y:S04]  /*287a0*/  STL.64 [R1+0x28], R10 ;  /* 0x0000280a01007387 */ /* 0x0003e80000100a00 */
[----:B0-----:R-:W4:Y:S04]  /*287b0*/  LDL.LU R8, [R1+0x110] ;  /* 0x0001100001087983 */ /* 0x001f280000300800 */
[----:B------:R-:W4:Y:S04]  /*287c0*/  LDL.LU R9, [R1+0x114] ;  /* 0x0001140001097983 */ /* 0x000f280000300800 */
[----:B-1----:R-:W4:Y:S04]  /*287d0*/  LDL.LU R10, [R1+0x118] ;  /* 0x00011800010a7983 */ /* 0x002f280000300800 */
[----:B------:R-:W4:Y:S04]  /*287e0*/  LDL.LU R11, [R1+0x11c] ;  /* 0x00011c00010b7983 */ /* 0x000f280000300800 */
[----:B------:R-:W4:Y:S01]  /*287f0*/  LDL.LU R3, [R1+0x1db4] ;  /* 0x001db40001037983 */ /* 0x000f220000300800 */
[----:B---3--:R-:W-:-:S03]  /*28800*/  IMAD R18, R18, 0x100, R28 ;  /* 0x0000010012127824 */ /* 0x008fc600078e021c */
[----:B------:R-:W3:Y:S01]  /*28810*/  LDL.LU R28, [R1+0x1db0] ;  /* 0x001db000011c7983 */ /* 0x000ee20000300800 */
[----:B--2---:R-:W-:Y:S01]  /*28820*/  IMAD R19, R19, 0x100, R24 ;  /* 0x0000010013137824 */ /* 0x004fe200078e0218 */
[----:B------:R-:W-:Y:S01]  /*28830*/  F2FP.F16.E4M3.UNPACK_B R24, R25.H1 ;  /* 0x00000019ff18723e */ /* 0x000fe200030006ff */
[----:B----4-:R-:W-:Y:S01]  /*28840*/  HMMA.16816.F32 R20, R4, R2, R20 ;  /* 0x000000020414723c */ /* 0x010fe20000001814 */
[----:B---3--:R-:W-:-:S15]  /*28850*/  F2FP.F16.E4M3.UNPACK_B R25, R28.H1 ;  /* 0x0000001cff19723e */ /* 0x008fde00030006ff */
[----:B------:R-:W-:-:S07]  /*28860*/  NOP ;  /* 0x0000000000007918 */ /* 0x000fce0000000000 */
[----:B------:R-:W-:Y:S04]  /*28870*/  STL.64 [R1+0x10], R20 ;  /* 0x0000101401007387 */ /* 0x000fe80000100a00 */
[----:B------:R0:W-:Y:S01]  /*28880*/  STL [R1+0x18], R22 ;  /* 0x0000181601007387 */ /* 0x0001e20000100800 */
[----:B------:R-:W-:-:S03]  /*28890*/  IMAD.MOV.U32 R28, RZ, RZ, R23 ;  /* 0x000000ffff1c7224 */ /* 0x000fc600078e0017 */
[----:B0-----:R-:W2:Y:S04]  /*288a0*/  LDL.LU.64 R22, [R1+0x1da8] ;  /* 0x001da80001167983 */ /* 0x001ea80000300a00 */
[----:B------:R-:W3:Y:S04]  /*288b0*/  LDL.LU.64 R20, [R1+0x1da0] ;  /* 0x001da00001147983 */ /* 0x000ee80000300a00 */
[----:B------:R-:W-:Y:S01]  /*288c0*/  STL [R1+0x1c58], R28 ;  /* 0x001c581c01007387 */ /* 0x000fe20000100800 */
[----:B------:R-:W-:Y:S02]  /*288d0*/  F2FP.F16.E4M3.UNPACK_B R16, R16 ;  /* 0x00000010ff10723e */ /* 0x000fe400020006ff */
[----:B------:R-:W-:-:S02]  /*288e0*/  F2FP.F16.E4M3.UNPACK_B R17, R17 ;  /* 0x00000011ff11723e */ /* 0x000fc400020006ff */
[----:B------:R-:W-:Y:S02]  /*288f0*/  F2FP.F16.E4M3.UNPACK_B R18, R18 ;  /* 0x00000012ff12723e */ /* 0x000fe400020006ff */
[----:B------:R-:W-:Y:S01]  /*28900*/  F2FP.F16.E4M3.UNPACK_B R19, R19 ;  /* 0x00000013ff13723e */ /* 0x000fe200020006ff */
[----:B--2---:R-:W-:Y:S01]  /*28910*/  HMMA.16816.F32 R4, R4, R22, R12 ;  /* 0x000000160404723c */ /* 0x004fe2000000180c */
[----:B------:R-:W2:Y:S04]  /*28920*/  LDL.LU.64 R14, [R1+0x1d98] ;  /* 0x001d9800010e7983 */ /* 0x000ea80000300a00 */
[----:B------:R-:W2:Y:S01]  /*28930*/  LDL.LU.64 R12, [R1+0x1d90] ;  /* 0x001d9000010c7983 */ /* 0x000ea20000300a00 */
[----:B---3--:R-:W-:-:S15]  /*28940*/  F2FP.F16.E4M3.UNPACK_B R2, R20.H1 ;  /* 0x00000014ff02723e */ /* 0x008fde00030006ff */
[----:B------:R-:W-:-:S02]  /*28950*/  NOP ;  /* 0x0000000000007918 */ /* 0x000fc40000000000 */
[----:B------:R-:W-:Y:S04]  /*28960*/  STL.64 [R1], R4 ;  /* 0x0000000401007387 */ /* 0x000fe80000100a00 */
[----:B------:R0:W-:Y:S02]  /*28970*/  STL.64 [R1+0x8], R6 ;  /* 0x0000080601007387 */ /* 0x0001e40000100a00 */
[----:B0-----:R-:W-:Y:S01]  /*28980*/  HMMA.16816.F32 R4, R16, R24, R8 ;  /* 0x000000181004723c */ /* 0x001fe20000001808 */
[----:B------:R-:W-:Y:S01]  /*28990*/  F2FP.F16.E4M3.UNPACK_B R3, R21.H1 ;  /* 0x00000015ff03723e */ /* 0x000fe200030006ff */
[----:B------:R-:W-:Y:S04]  /*289a0*/  STL.64 [R1+0x1d40], R26 ;  /* 0x001d401a01007387 */ /* 0x000fe80000100a00 */
[----:B------:R-:W-:-:S15]  /*289b0*/  STL.64 [R1+0x1d38], R24 ;  /* 0x001d381801007387 */ /* 0x000fde0000100a00 */
[----:B------:R-:W-:-:S02]  /*289c0*/  NOP ;  /* 0x0000000000007918 */ /* 0x000fc40000000000 */
[----:B------:R-:W-:Y:S04]  /*289d0*/  STL.64 [R1+0x30], R4 ;  /* 0x0000300401007387 */ /* 0x000fe80000100a00 */
[----:B------:R2:W-:Y:S04]  /*289e0*/  STL.64 [R1+0x38], R6 ;  /* 0x0000380601007387 */ /* 0x0005e80000100a00 */
[----:B------:R0:W-:Y:S04]  /*289f0*/  STL [R1+0x1d78], R2 ;  /* 0x001d780201007387 */ /* 0x0001e80000100800 */
[----:B------:R-:W-:Y:S01]  /*28a00*/  STL [R1+0x1d74], R3 ;  /* 0x001d740301007387 */ /* 0x000fe20000100800 */
[----:B------:R-:W-:-:S02]  /*28a10*/  F2FP.F16.E4M3.UNPACK_B R8, R29.H1 ;  /* 0x0000001dff08723e */ /* 0x000fc400030006ff */
[----:B------:R-:W-:Y:S01]  /*28a20*/  F2FP.F16.E4M3.UNPACK_B R9, R0.H1 ;  /* 0x00000000ff09723e */ /* 0x000fe200030006ff */
[----:B--2---:R-:W-:-:S15]  /*28a30*/  HMMA.16816.F32 R4, R16, R2, R12 ;  /* 0x000000021004723c */ /* 0x004fde000000180c */
[----:B------:R-:W-:-:S08]  /*28a40*/  NOP ;  /* 0x0000000000007918 */ /* 0x000fd00000000000 */
[----:B------:R1:W-:Y:S04]  /*28a50*/  STL.64 [R1+0x50], R4 ;  /* 0x0000500401007387 */ /* 0x0003e80000100a00 */
[----:B------:R2:W-:Y:S04]  /*28a60*/  STL.64 [R1+0x58], R6 ;  /* 0x0000580601007387 */ /* 0x0005e80000100a00 */
[----:B------:R-:W3:Y:S04]  /*28a70*/  LDL.LU R29, [R1+0x368] ;  /* 0x00036800011d7983 */ /* 0x000ee80000300800 */
[----:B------:R-:W4:Y:S04]  /*28a80*/  LDL.LU R0, [R1+0x36c] ;  /* 0x00036c0001007983 */ /* 0x000f280000300800 */
[----:B------:R-:W3:Y:S04]  /*28a90*/  LDL.LU R24, [R1+0x240] ;  /* 0x0002400001187983 */ /* 0x000ee80000300800 */
[----:B------:R-:W3:Y:S04]  /*28aa0*/  LDL.LU R25, [R1+0x244] ;  /* 0x0002440001197983 */ /* 0x000ee80000300800 */
[----:B------:R-:W4:Y:S04]  /*28ab0*/  LDL.LU R26, [R1+0x248] ;  /* 0x00024800011a7983 */ /* 0x000f280000300800 */
[----:B------:R-:W4:Y:S04]  /*28ac0*/  LDL.LU R27, [R1+0x24c] ;  /* 0x00024c00011b7983 */ /* 0x000f280000300800 */
[----:B------:R-:W3:Y:S04]  /*28ad0*/  LDL.LU R10, [R1+0x328] ;  /* 0x00032800010a7983 */ /* 0x000ee80000300800 */
[----:B------:R-:W3:Y:S04]  /*28ae0*/  LDL.LU R11, [R1+0x32c] ;  /* 0x00032c00010b7983 */ /* 0x000ee80000300800 */
[----:B0-----:R-:W3:Y:S04]  /*28af0*/  LDL.LU R2, [R1+0x5e0] ;  /* 0x0005e00001027983 */ /* 0x001ee80000300800 */
[----:B-1----:R-:W4:Y:S04]  /*28b00*/  LDL.LU R4, [R1+0x5dc] ;  /* 0x0005dc0001047983 */ /* 0x002f280000300800 */
[----:B------:R-:W3:Y:S04]  /*28b10*/  LDL.LU R3, [R1+0x5e8] ;  /* 0x0005e80001037983 */ /* 0x000ee80000300800 */
[----:B------:R-:W4:Y:S04]  /*28b20*/  LDL.LU R5, [R1+0x5e4] ;  /* 0x0005e40001057983 */ /* 0x000f280000300800 */
[----:B--2---:R-:W2:Y:S04]  /*28b30*/  LDL.LU R6, [R1+0x5f0] ;  /* 0x0005f00001067983 */ /* 0x004ea80000300800 */
[----:B------:R-:W2:Y:S04]  /*28b40*/  LDL.LU R7, [R1+0x5ec] ;  /* 0x0005ec0001077983 */ /* 0x000ea80000300800 */
[----:B--2---:R-:W-:Y:S04]  /*28b50*/  STL.64 [R1+0x1d88], R6 ;  /* 0x001d880601007387 */ /* 0x004fe80000100a00 */
[----:B----4-:R0:W-:Y:S04]  /*28b60*/  STL.64 [R1+0x1d80], R4 ;  /* 0x001d800401007387 */ /* 0x0101e80000100a00 */
[----:B0-----:R-:W2:Y:S04]  /*28b70*/  LDL.LU R4, [R1+0x130] ;  /* 0x0001300001047983 */ /* 0x001ea80000300800 */
[----:B------:R-:W2:Y:S04]  /*28b80*/  LDL.LU R5, [R1+0x134] ;  /* 0x0001340001057983 */ /* 0x000ea80000300800 */
[----:B------:R-:W2:Y:S04]  /*28b90*/  LDL.LU R6, [R1+0x138] ;  /* 0x0001380001067983 */ /* 0x000ea80000300800 */
[----:B------:R-:W2:Y:S04]  /*28ba0*/  LDL.LU R7, [R1+0x13c] ;  /* 0x00013c0001077983 */ /* 0x000ea80000300800 */
[----:B------:R-:W4:Y:S04]  /*28bb0*/  LDL.LU R12, [R1+0x338] ;  /* 0x00033800010c7983 */ /* 0x000f280000300800 */
[----:B------:R-:W4:Y:S04]  /*28bc0*/  LDL.LU R13, [R1+0x33c] ;  /* 0x00033c00010d7983 */ /* 0x000f280000300800 */
[----:B------:R-:W3:Y:S04]  /*28bd0*/  LDL.LU R23, [R1+0x5f8] ;  /* 0x0005f80001177983 */ /* 0x000ee80000300800 */
[----:B------:R-:W4:Y:S04]  /*28be0*/  LDL.LU R28, [R1+0x5f4] ;  /* 0x0005f400011c7983 */ /* 0x000f280000300800 */
[----:B------:R-:W4:Y:S04]  /*28bf0*/  LDL.LU R14, [R1+0x348] ;  /* 0x00034800010e7983 */ /* 0x000f280000300800 */
[----:B------:R-:W4:Y:S04]  /*28c00*/  LDL.LU R15, [R1+0x34c] ;  /* 0x00034c00010f7983 */ /* 0x000f280000300800 */
[----:B------:R-:W2:Y:S04]  /*28c10*/  LDL.LU R20, [R1+0x358] ;  /* 0x0003580001147983 */ /* 0x000ea80000300800 */
[----:B------:R-:W2:Y:S04]  /*28c20*/  LDL.LU R21, [R1+0x35c] ;  /* 0x00035c0001157983 */ /* 0x000ea80000300800 */
[----:B---3--:R-:W-:Y:S04]  /*28c30*/  STL [R1+0x1d70], R23 ;  /* 0x001d701701007387 */ /* 0x008fe80000100800 */
[----:B--2---:R0:W-:Y:S04]  /*28c40*/  STL.64 [R1+0x1d68], R20 ;  /* 0x001d681401007387 */ /* 0x0041e80000100a00 */
        /* <DEDUP_REMOVED lines=8> */
[----:B------:R-:W4:Y:S04]  /*28cd0*/  LDL.LU R26, [R1+0x268] ;  /* 0x00026800011a7983 */ /* 0x000f280000300800 */
[----:B------:R-:W4:Y:S01]  /*28ce0*/  LDL.LU R27, [R1+0x26c] ;  /* 0x00026c00011b7983 */ /* 0x000f220000300800 */
[----:B------:R-:W-:Y:S01]  /*28cf0*/  HMMA.16816.F32 R4, R16, R8, R4 ;  /* 0x000000081004723c */ /* 0x000fe20000001804 */
[----:B------:R-:W-:-:S02]  /*28d00*/  F2FP.F16.E4M3.UNPACK_B R10, R10.H1 ;  /* 0x0000000aff0a723e */ /* 0x000fc400030006ff */
[----:B------:R-:W-:Y:S01]  /*28d10*/  F2FP.F16.E4M3.UNPACK_B R11, R11.H1 ;  /* 0x0000000bff0b723e */ /* 0x000fe200030006ff */
        /* <DEDUP_REMOVED lines=9> */
[----:B------:R-:W4:Y:S01]  /*28db0*/  LDL.LU.64 R4, [R1+0x1d80] ;  /* 0x001d800001047983 */ /* 0x000f220000300a00 */
[----:B--2---:R-:W-:Y:S01]  /*28dc0*/  HMMA.16816.F32 R20, R16, R10, R20 ;  /* 0x0000000a1014723c */ /* 0x004fe20000001814 */
[----:B------:R-:W-:-:S02]  /*28dd0*/  F2FP.F16.E4M3.UNPACK_B R12, R12.H1 ;  /* 0x0000000cff0c723e */ /* 0x000fc400030006ff */
[----:B------:R-:W-:-:S07]  /*28de0*/  F2FP.F16.E4M3.UNPACK_B R13, R13.H1 ;  /* 0x0000000dff0d723e */ /* 0x000fce00030006ff */
[----:B---3--:R-:W-:Y:S01]  /*28df0*/  HMMA.16816.F32 R24, R16, R12, R24 ;  /* 0x0000000c1018723c */ /* 0x008fe20000001818 */
[----:B----4-:R-:W-:Y:S02]  /*28e00*/  IMAD R4, R4, 0x100, R2 ;  /* 0x0000010004047824 */ /* 0x010fe400078e0202 */
[----:B------:R-:W-:Y:S01]  /*28e10*/  IMAD R5, R5, 0x100, R3 ;  /* 0x0000010005057824 */ /* 0x000fe200078e0203 */
[----:B------:R-:W2:Y:S04]  /*28e20*/  LDL.LU R2, [R1+0x1d78] ;  /* 0x001d780001027983 */ /* 0x000ea80000300800 */
[----:B------:R-:W2:Y:S05]  /*28e30*/  LDL.LU R3, [R1+0x1d74] ;  /* 0x001d740001037983 */ /* 0x000eaa0000300800 */
[----:B------:R-:W-:Y:S04]  /*28e40*/  STL.64 [R1+0xb0], R20 ;  /* 0x0000b01401007387 */ /* 0x000fe80000100a00 */
[----:B------:R0:W-:Y:S04]  /*28e50*/  STL.64 [R1+0xb8], R22 ;  /* 0x0000b81601007387 */ /* 0x0001e80000100a00 */
[----:B0-----:R-:W3:Y:S04]  /*28e60*/  LDL.LU R23, [R1+0x1d70] ;  /* 0x001d700001177983 */ /* 0x001ee80000300800 */
[----:B------:R-:W4:Y:S04]  /*28e70*/  LDL.LU.64 R20, [R1+0x1d68] ;  /* 0x001d680001147983 */ /* 0x000f280000300a00 */
[----:B------:R-:W-:Y:S04]  /*28e80*/  STL.64 [R1+0x1d20], R10 ;  /* 0x001d200a01007387 */ /* 0x000fe80000100a00 */
[----:B------:R0:W-:Y:S04]  /*28e90*/  STL.64 [R1+0x1d18], R8 ;  /* 0x001d180801007387 */ /* 0x0001e80000100a00 */
[----:B0-----:R-:W2:Y:S04]  /*28ea0*/  LDL.LU R8, [R1+0x1c0] ;  /* 0x0001c00001087983 */ /* 0x001ea80000300800 */
[----:B------:R-:W2:Y:S04]  /*28eb0*/  LDL.LU R9, [R1+0x1c4] ;  /* 0x0001c40001097983 */ /* 0x000ea80000300800 */
[----:B------:R-:W2:Y:S04]  /*28ec0*/  LDL.LU R10, [R1+0x1c8] ;  /* 0x0001c800010a7983 */ /* 0x000ea80000300800 */
[----:B------:R-:W2:Y:S04]  /*28ed0*/  LDL.LU R11, [R1+0x1cc] ;  /* 0x0001cc00010b7983 */ /* 0x000ea80000300800 */
[----:B------:R-:W-:Y:S04]  /*28ee0*/  STL.64 [R1+0xe0], R24 ;  /* 0x0000e01801007387 */ /* 0x000fe80000100a00 */
[----:B------:R0:W-:Y:S04]  /*28ef0*/  STL.64 [R1+0xe8], R26 ;  /* 0x0000e81a01007387 */ /* 0x0001e80000100a00 */
[----:B0-----:R-:W4:Y:S04]  /*28f00*/  LDL.LU.64 R26, [R1+0x1d60] ;  /* 0x001d6000011a7983 */ /* 0x001f280000300a00 */
[----:B------:R-:W4:Y:S01]  /*28f10*/  LDL.LU.64 R24, [R1+0x1d58] ;  /* 0x001d580001187983 */ /* 0x000f220000300a00 */
[----:B------:R-:W-:-:S02]  /*28f20*/  F2FP.F16.E4M3.UNPACK_B R14, R14.H1 ;  /* 0x0000000eff0e723e */ /* 0x000fc400030006ff */
[----:B------:R-:W-:Y:S01]  /*28f30*/  F2FP.F16.E4M3.UNPACK_B R15, R15.H1 ;  /* 0x0000000fff0f723e */ /* 0x000fe200030006ff */
[----:B------:R-:W-:Y:S01]  /*28f40*/  IMAD R6, R7, 0x100, R6 ;  /* 0x0000010007067824 */ /* 0x000fe200078e0206 */
[----:B------:R-:W-:Y:S01]  /*28f50*/  STL [R1+0x1cf4], R13 ;  /* 0x001cf40d01007387 */ /* 0x000fe20000100800 */
[----:B---3--:R-:W-:-:S03]  /*28f60*/  IMAD R7, R28, 0x100, R23 ;  /* 0x000001001c077824 */ /* 0x008fc600078e0217 */
[----:B------:R-:W3:Y:S01]  /*28f70*/  LDL.LU R28, [R1+0x614] ;  /* 0x00061400011c7983 */ /* 0x000ee20000300800 */
[----:B----4-:R-:W-:-:S15]  /*28f80*/  HMMA.16816.F32 R24, R16, R14, R24 ;  /* 0x0000000e1018723c */ /* 0x010fde0000001818 */
[----:B------:R-:W-:-:S08]  /*28f90*/  NOP ;  /* 0x0000000000007918 */ /* 0x000fd00000000000 */
[----:B------:R-:W-:Y:S04]  /*28fa0*/  STL.64 [R1+0x250], R24 ;  /* 0x0002501801007387 */ /* 0x000fe80000100a00 */
[----:B------:R0:W-:Y:S04]  /*28fb0*/  STL.64 [R1+0x258], R26 ;  /* 0x0002581a01007387 */ /* 0x0001e80000100a00 */
[----:B0-----:R-:W4:Y:S04]  /*28fc0*/  LDL.LU.64 R26, [R1+0x1d50] ;  /* 0x001d5000011a7983 */ /* 0x001f280000300a00 */
[----:B------:R-:W4:Y:S01]  /*28fd0*/  LDL.LU.64 R24, [R1+0x1d48] ;  /* 0x001d480001187983 */ /* 0x000f220000300a00 */
[----:B------:R-:W-:-:S02]  /*28fe0*/  F2FP.F16.E4M3.UNPACK_B R20, R20.H1 ;  /* 0x00000014ff14723e */ /* 0x000fc400030006ff */
[----:B------:R-:W-:Y:S02]  /*28ff0*/  F2FP.F16.E4M3.UNPACK_B R21, R21.H1 ;  /* 0x00000015ff15723e */ /* 0x000fe400030006ff */
[----:B------:R-:W-:Y:S02]  /*29000*/  F2FP.F16.E4M3.UNPACK_B R22, R29.H1 ;  /* 0x0000001dff16723e */ /* 0x000fe400030006ff */
[----:B------:R-:W3:Y:S03]  /*29010*/  LDL.LU R29, [R1+0x610] ;  /* 0x00061000011d7983 */ /* 0x000ee60000300800 */
[----:B----4-:R-:W-:-:S15]  /*29020*/  HMMA.16816.F32 R24, R16, R20, R24 ;  /* 0x000000141018723c */ /* 0x010fde0000001818 */
[----:B------:R-:W-:-:S08]  /*29030*/  NOP ;  /* 0x0000000000007918 */ /* 0x000fd00000000000 */
[----:B------:R-:W-:Y:S04]  /*29040*/  STL.64 [R1+0x240], R24 ;  /* 0x0002401801007387 */ /* 0x000fe80000100a00 */
[----:B------:R0:W-:Y:S04]  /*29050*/  STL.64 [R1+0x248], R26 ;  /* 0x0002481a01007387 */ /* 0x0001e80000100a00 */
[----:B0-----:R-:W4:Y:S04]  /*29060*/  LDL.LU.64 R26, [R1+0x1d40] ;  /* 0x001d4000011a7983 */ /* 0x001f280000300a00 */
[----:B------:R-:W3:Y:S04]  /*29070*/  LDL.LU.64 R24, [R1+0x1d38] ;  /* 0x001d380001187983 */ /* 0x000ee80000300a00 */
[----:B------:R-:W4:Y:S01]  /*29080*/  LDL.LU R13, [R1+0x600] ;  /* 0x00060000010d7983 */ /* 0x000f220000300800 */
[----:B------:R-:W-:-:S07]  /*29090*/  F2FP.F16.E4M3.UNPACK_B R23, R0.H1 ;  /* 0x00000000ff17723e */ /* 0x000fce00030006ff */
[----:B--2---:R-:W-:Y:S01]  /*290a0*/  HMMA.16816.F32 R8, R16, R22, R8 ;  /* 0x000000161008723c */ /* 0x004fe20000001808 */
[----:B------:R-:W-:-:S15]  /*290b0*/  STL.64 [R1+0x1d00], R14 ;  /* 0x001d000e01007387 */ /* 0x000fde0000100a00 */
[----:B------:R-:W-:-:S07]  /*290c0*/  NOP ;  /* 0x0000000000007918 */ /* 0x000fce0000000000 */
[----:B------:R-:W-:Y:S04]  /*290d0*/  STL.64 [R1+0x100], R8 ;  /* 0x0001000801007387 */ /* 0x000fe80000100a00 */
[----:B------:R-:W-:Y:S04]  /*290e0*/  STL.64 [R1+0x108], R10 ;  /* 0x0001080a01007387 */ /* 0x000fe80000100a00 */
[----:B----4-:R0:W-:Y:S04]  /*290f0*/  STL.64 [R1+0x1cf8], R12 ;  /* 0x001cf80c01007387 */ /* 0x0101e80000100a00 */
[----:B0-----:R-:W2:Y:S04]  /*29100*/  LDL.LU R12, [R1+0x1e0] ;  /* 0x0001e000010c7983 */ /* 0x001ea80000300800 */
[----:B------:R-:W2:Y:S04]  /*29110*/  LDL.LU R13, [R1+0x1e4] ;  /* 0x0001e400010d7983 */ /* 0x000ea80000300800 */
[----:B------:R-:W4:Y:S04]  /*29120*/  LDL.LU R14, [R1+0x1e8] ;  /* 0x0001e800010e7983 */ /* 0x000f280000300800 */
[----:B------:R-:W4:Y:S04]  /*29130*/  LDL.LU R15, [R1+0x1ec] ;  /* 0x0001ec00010f7983 */ /* 0x000f280000300800 */
[----:B------:R-:W3:Y:S04]  /*29140*/  LDL.LU R8, [R1+0x210] ;  /* 0x0002100001087983 */ /* 0x000ee80000300800 */
[----:B------:R-:W3:Y:S04]  /*29150*/  LDL.LU R9, [R1+0x214] ;  /* 0x0002140001097983 */ /* 0x000ee80000300800 */
[----:B------:R-:W2:Y:S04]  /*29160*/  LDL.LU R10, [R1+0x218] ;  /* 0x00021800010a7983 */ /* 0x000ea80000300800 */
[----:B------:R-:W2:Y:S01]  /*29170*/  LDL.LU R11, [R1+0x21c] ;  /* 0x00021c00010b7983 */ /* 0x000ea20000300800 */
[----:B------:R-:W-:-:S02]  /*29180*/  F2FP.F16.E4M3.UNPACK_B R4, R4 ;  /* 0x00000004ff04723e */ /* 0x000fc400020006ff */
[----:B------:R-:W-:Y:S01]  /*29190*/  F2FP.F16.E4M3.UNPACK_B R5, R5 ;  /* 0x00000005ff05723e */ /* 0x000fe200020006ff */
[----:B--2---:R-:W-:Y:S04]  /*291a0*/  STL.64 [R1+0x1d30], R10 ;  /* 0x001d300a01007387 */ /* 0x004fe80000100a00 */
[----:B---3--:R0:W-:Y:S04]  /*291b0*/  STL.64 [R1+0x1d28], R8 ;  /* 0x001d280801007387 */ /* 0x0081e80000100a00 */
[----:B0-----:R-:W2:Y:S04]  /*291c0*/  LDL.LU R8, [R1+0x230] ;  /* 0x0002300001087983 */ /* 0x001ea80000300800 */
[----:B------:R-:W2:Y:S04]  /*291d0*/  LDL.LU R9, [R1+0x234] ;  /* 0x0002340001097983 */ /* 0x000ea80000300800 */
[----:B------:R-:W2:Y:S04]  /*291e0*/  LDL.LU R10, [R1+0x238] ;  /* 0x00023800010a7983 */ /* 0x000ea80000300800 */
[----:B------:R-:W2:Y:S04]  /*291f0*/  LDL.LU R11, [R1+0x23c] ;  /* 0x00023c00010b7983 */ /* 0x000ea80000300800 */
[----:B----4-:R-:W-:Y:S04]  /*29200*/  STL.64 [R1+0x1d10], R14 ;  /* 0x001d100e01007387 */ /* 0x010fe80000100a00 */
[----:B------:R0:W-:Y:S04]  /*29210*/  STL.64 [R1+0x1d08], R12 ;  /* 0x001d080c01007387 */ /* 0x0001e80000100a00 */
        /* <DEDUP_REMOVED lines=11> */
[----:B0-----:R-:W3:Y:S04]  /*292d0*/  LDL.LU R20, [R1+0x220] ;  /* 0x0002200001147983 */ /* 0x001ee80000300800 */
[----:B------:R-:W3:Y:S04]  /*292e0*/  LDL.LU R21, [R1+0x224] ;  /* 0x0002240001157983 */ /* 0x000ee80000300800 */
[----:B------:R-:W4:Y:S04]  /*292f0*/  LDL.LU R22, [R1+0x228] ;  /* 0x0002280001167983 */ /* 0x000f280000300800 */
[----:B------:R-:W4:Y:S01]  /*29300*/  LDL.LU R23, [R1+0x22c] ;  /* 0x00022c0001177983 */ /* 0x000f220000300800 */
[----:B------:R-:W-:-:S02]  /*29310*/  F2FP.F16.E4M3.UNPACK_B R6, R6 ;  /* 0x00000006ff06723e */ /* 0x000fc400020006ff */
[----:B------:R-:W-:-:S07]  /*29320*/  F2FP.F16.E4M3.UNPACK_B R7, R7 ;  /* 0x00000007ff07723e */ /* 0x000fce00020006ff */
[C---:B--2---:R-:W-:Y:S01]  /*29330*/  HMMA.16816.F32 R8, R4.reuse, R24, R8 ;  /* 0x000000180408723c */ /* 0x044fe20000001808 */
        /* <DEDUP_REMOVED lines=9> */
[----:B------:R-:W3:Y:S04]  /*293d0*/  LDL.LU.64 R8, [R1+0x1d28] ;  /* 0x001d280001087983 */ /* 0x000ee80000300a00 */
[----:B------:R-:W-:Y:S04]  /*293e0*/  STL.64 [R1+0x1cc0], R26 ;  /* 0x001cc01a01007387 */ /* 0x000fe80000100a00 */
[----:B------:R0:W-:Y:S04]  /*293f0*/  STL.64 [R1+0x1cb8], R24 ;  /* 0x001cb81801007387 */ /* 0x0001e80000100a00 */
[----:B0-----:R-:W4:Y:S04]  /*29400*/  LDL.LU R24, [R1+0x200] ;  /* 0x0002000001187983 */ /* 0x001f280000300800 */
        /* <DEDUP_REMOVED lines=8> */
[----:B------:R-:W2:Y:S02]  /*29490*/  LDL.LU.64 R8, [R1+0x1d18] ;  /* 0x001d180001087983 */ /* 0x000ea40000300a00 */
        /* <DEDUP_REMOVED lines=11> */
[----:B------:R-:W3:Y:S04]  /*29550*/  LDL.LU.64 R12, [R1+0x1cf8] ;  /* 0x001cf800010c7983 */ /* 0x000ee80000300a00 */
[----:B------:R-:W-:Y:S04]  /*29560*/  STL.64 [R1+0x1cb0], R10 ;  /* 0x001cb00a01007387 */ /* 0x000fe80000100a00 */
[----:B------:R0:W-:Y:S04]  /*29570*/  STL.64 [R1+0x1ca8], R8 ;  /* 0x001ca80801007387 */ /* 0x0001e80000100a00 */
[----:B0-----:R-:W4:Y:S04]  /*29580*/  LDL.LU R8, [R1+0x1a0] ;  /* 0x0001a00001087983 */ /* 0x001f280000300800 */
[----:B------:R-:W4:Y:S04]  /*29590*/  LDL.LU R9, [R1+0x1a4] ;  /* 0x0001a40001097983 */ /* 0x000f280000300800 */
[----:B------:R-:W4:Y:S04]  /*295a0*/  LDL.LU R10, [R1+0x1a8] ;  /* 0x0001a800010a7983 */ /* 0x000f280000300800 */
[----:B------:R-:W4:Y:S01]  /*295b0*/  LDL.LU R11, [R1+0x1ac] ;  /* 0x0001ac00010b7983 */ /* 0x000f220000300800 */
[----:B---3--:R-:W-:-:S03]  /*295c0*/  IMAD R16, R16, 0x100, R13 ;  /* 0x0000010010107824 */ /* 0x008fc600078e020d */
[----:B------:R-:W3:Y:S01]  /*295d0*/  LDL.LU R13, [R1+0x1cf4] ;  /* 0x001cf400010d7983 */ /* 0x000ee20000300800 */
[----:B------:R-:W-:-:S03]  /*295e0*/  IMAD R17, R17, 0x100, R0 ;  /* 0x0000010011117824 */ /* 0x000fc600078e0200 */
[----:B------:R-:W4:Y:S01]  /*295f0*/  LDL.LU R0, [R1+0x1cf0] ;  /* 0x001cf00001007983 */ /* 0x000f220000300800 */
[----:B---3--:R-:W-:-:S15]  /*29600*/  HMMA.16816.F32 R20, R4, R12, R20 ;  /* 0x0000000c0414723c */ /* 0x008fde0000001814 */
[----:B------:R-:W-:-:S08]  /*29610*/  NOP ;  /* 0x0000000000007918 */ /* 0x000fd00000000000 */
[----:B------:R-:W-:Y:S04]  /*29620*/  STL.64 [R1+0x1c0], R20 ;  /* 0x0001c01401007387 */ /* 0x000fe80000100a00 */
[----:B------:R0:W-:Y:S04]  /*29630*/  STL.64 [R1+0x1c8], R22 ;  /* 0x0001c81601007387 */ /* 0x0001e80000100a00 */
[----:B0-----:R-:W2:Y:S04]  /*29640*/  LDL.LU.64 R22, [R1+0x1ce8] ;  /* 0x001ce80001167983 */ /* 0x001ea80000300a00 */
[----:B------:R-:W2:Y:S01]  /*29650*/  LDL.LU.64 R20, [R1+0x1ce0] ;  /* 0x001ce00001147983 */ /* 0x000ea20000300a00 */
[----:B------:R-:W-:-:S03]  /*29660*/  IMAD R18, R18, 0x100, R29 ;  /* 0x0000010012127824 */ /* 0x000fc600078e021d */
[----:B------:R-:W3:Y:S01]  /*29670*/  LDL.LU R29, [R1+0x1cd8] ;  /* 0x001cd800011d7983 */ /* 0x000ee20000300800 */
        /* <DEDUP_REMOVED lines=17> */
[----:B------:R-:W3:Y:S01]  /*29790*/  LDL.LU.64 R24, [R1+0x1cb8] ;  /* 0x001cb80001187983 */ /* 0x000ee20000300a00 */
[----:B------:R-:W-:Y:S01]  /*297a0*/  IMAD R19, R28, 0x100, R19 ;  /* 0x000001001c137824 */ /* 0x000fe200078e0213 */
[----:B------:R-:W-:-:S02]  /*297b0*/  F2FP.F16.E4M3.UNPACK_B R16, R16 ;  /* 0x00000010ff10723e */ /* 0x000fc400020006ff */
[----:B------:R-:W-:Y:S02]  /*297c0*/  F2FP.F16.E4M3.UNPACK_B R17, R17 ;  /* 0x00000011ff11723e */ /* 0x000fe400020006ff */
[----:B------:R-:W-:Y:S02]  /*297d0*/  F2FP.F16.E4M3.UNPACK_B R18, R18 ;  /* 0x00000012ff12723e */ /* 0x000fe400020006ff */
[----:B------:R-:W-:Y:S01]  /*297e0*/  F2FP.F16.E4M3.UNPACK_B R19, R19 ;  /* 0x00000013ff13723e */ /* 0x000fe200020006ff */
[----:B--2---:R-:W-:Y:S01]  /*297f0*/  HMMA.16816.F32 R12, R4, R22, R12 ;  /* 0x00000016040c723c */ /* 0x004fe2000000180c */
[----:B------:R-:W-:Y:S04]  /*29800*/  STL [R1+0x1c60], R20 ;  /* 0x001c601401007387 */ /* 0x000fe80000100800 */
[----:B------:R-:W-:Y:S04]  /*29810*/  STL [R1+0x1c5c], R21 ;  /* 0x001c5c1501007387 */ /* 0x000fe80000100800 */
[----:B------:R-:W2:-:S14]  /*29820*/  LDL.LU R7, [R1+0x634] ;  /* 0x0006340001077983 */ /* 0x000e9c0000300800 */
[----:B------:R0:W-:Y:S04]  /*29830*/  STL.64 [R1+0x1b0], R12 ;  /* 0x0001b00c01007387 */ /* 0x0001e80000100a00 */
[----:B------:R1:W-:Y:S04]  /*29840*/  STL.64 [R1+0x1b8], R14 ;  /* 0x0001b80e01007387 */ /* 0x0003e80000100a00 */
[----:B0-----:R-:W4:Y:S01]  /*29850*/  LDL.LU R12, [R1+0x160] ;  /* 0x00016000010c7983 */ /* 0x001f220000300800 */
[----:B---3--:R-:W-:-:S15]  /*29860*/  HMMA.16816.F32 R8, R16, R24, R8 ;  /* 0x000000181008723c */ /* 0x008fde0000001808 */
[----:B------:R-:W-:-:S08]  /*29870*/  NOP ;  /* 0x0000000000007918 */ /* 0x000fd00000000000 */
[----:B------:R-:W-:Y:S04]  /*29880*/  STL.64 [R1+0x1a0], R8 ;  /* 0x0001a00801007387 */ /* 0x000fe80000100a00 */
[----:B------:R-:W-:Y:S04]  /*29890*/  STL.64 [R1+0x1a8], R10 ;  /* 0x0001a80a01007387 */ /* 0x000fe80000100a00 */
[----:B------:R-:W4:Y:S04]  /*298a0*/  LDL.LU R13, [R1+0x164] ;  /* 0x00016400010d7983 */ /* 0x000f280000300800 */
[----:B-1----:R-:W3:Y:S04]  /*298b0*/  LDL.LU R14, [R1+0x168] ;  /* 0x00016800010e7983 */ /* 0x002ee80000300800 */
[----:B------:R-:W3:Y:S04]  /*298c0*/  LDL.LU R15, [R1+0x16c] ;  /* 0x00016c00010f7983 */ /* 0x000ee80000300800 */
[----:B---3--:R-:W-:Y:S04]  /*298d0*/  STL.64 [R1+0x1ca0], R14 ;  /* 0x001ca00e01007387 */ /* 0x008fe80000100a00 */
[----:B----4-:R0:W-:Y:S04]  /*298e0*/  STL.64 [R1+0x1c98], R12 ;  /* 0x001c980c01007387 */ /* 0x0101e80000100a00 */
        /* <DEDUP_REMOVED lines=8> */
[----:B------:R-:W2:Y:S04]  /*29970*/  LDL.LU R20, [R1+0x620] ;  /* 0x0006200001147983 */ /* 0x000ea80000300800 */
[----:B------:R-:W3:Y:S04]  /*29980*/  LDL.LU R4, [R1+0x61c] ;  /* 0x00061c0001047983 */ /* 0x000ee80000300800 */
[----:B------:R-:W2:Y:S04]  /*29990*/  LDL.LU R21, [R1+0x628] ;  /* 0x0006280001157983 */ /* 0x000ea80000300800 */
[----:B------:R-:W-:Y:S04]  /*299a0*/  STL.64 [R1+0x1c70], R22 ;  /* 0x001c701601007387 */ /* 0x000fe80000100a00 */
        /* <DEDUP_REMOVED lines=10> */
[----:B------:R-:W2:Y:S04]  /*29a50*/  LDL.LU R22, [R1+0x148] ;  /* 0x0001480001167983 */ /* 0x000ea80000300800 */
[----:B------:R-:W2:Y:S04]  /*29a60*/  LDL.LU R23, [R1+0x14c] ;  /* 0x00014c0001177983 */ /* 0x000ea80000300800 */
[----:B------:R-:W3:Y:S04]  /*29a70*/  LDL.LU R5, [R1+0x624] ;  /* 0x0006240001057983 */ /* 0x000ee80000300800 */
[----:B------:R-:W4:Y:S04]  /*29a80*/  LDL.LU R28, [R1+0x630] ;  /* 0x00063000011c7983 */ /* 0x000f280000300800 */
[----:B------:R-:W4:Y:S04]  /*29a90*/  LDL.LU R6, [R1+0x62c] ;  /* 0x00062c0001067983 */ /* 0x000f280000300800 */
[----:B------:R-:W-:Y:S04]  /*29aa0*/  STL.64 [R1+0x1c40], R26 ;  /* 0x001c401a01007387 */ /* 0x000fe80000100a00 */
[----:B------:R0:W-:Y:S04]  /*29ab0*/  STL.64 [R1+0x1c38], R24 ;  /* 0x001c381801007387 */ /* 0x0001e80000100a00 */
        /* <DEDUP_REMOVED lines=8> */
[----:B------:R-:W-:Y:S04]  /*29b40*/  STL.64 [R1+0x180], R8 ;  /* 0x0001800801007387 */ /* 0x000fe80000100a00 */
[----:B------:R0:W-:Y:S04]  /*29b50*/  STL.64 [R1+0x188], R10 ;  /* 0x0001880a01007387 */ /* 0x0001e80000100a00 */
[----:B0-----:R-:W3:Y:S04]  /*29b60*/  LDL.LU.64 R10, [R1+0x1cb0] ;  /* 0x001cb000010a7983 */ /* 0x001ee80000300a00 */
[----:B------:R-:W4:Y:S02]  /*29b70*/  LDL.LU.64 R8, [R1+0x1ca8] ;  /* 0x001ca80001087983 */ /* 0x000f240000300a00 */
[----:B----4-:R-:W-:-:S15]  /*29b80*/  HMMA.16816.F32 R12, R16, R8, R12 ;  /* 0x00000008100c723c */ /* 0x010fde000000180c */
        /* <DEDUP_REMOVED lines=9> */
[----:B0-----:R-:W3:Y:S04]  /*29c20*/  LDL.LU.64 R14, [R1+0x1c90] ;  /* 0x001c9000010e7983 */ /* 0x001ee80000300a00 */
[----:B------:R-:W4:Y:S01]  /*29c30*/  LDL.LU.64 R12, [R1+0x1c88] ;  /* 0x001c8800010c7983 */ /* 0x000f220000300a00 */
[----:B------:R-:W-:-:S02]  /*29c40*/  IMAD.MOV.U32 R26, RZ, RZ, R29 ;  /* 0x000000ffff1a7224 */ /* 0x000fc400078e001d */
[----:B------:R-:W-:Y:S01]  /*29c50*/  IMAD.MOV.U32 R27, RZ, RZ, R0 ;  /* 0x000000ffff1b7224 */ /* 0x000fe200078e0000 */
[----:B----4-:R-:W-:-:S15]  /*29c60*/  HMMA.16816.F32 R20, R16, R12, R20 ;  /* 0x0000000c1014723c */ /* 0x010fde0000001814 */
[----:B------:R-:W-:-:S08]  /*29c70*/  NOP ;  /* 0x0000000000007918 */ /* 0x000fd00000000000 */
[----:B------:R0:W-:Y:S01]  /*29c80*/  STL.64 [R1+0x120], R20 ;  /* 0x0001201401007387 */ /* 0x0001e20000100a00 */
[----:B------:R-:W-:Y:S02]  /*29c90*/  IMAD.MOV.U32 R29, RZ, RZ, R22 ;  /* 0x000000ffff1d7224 */ /* 0x000fe400078e0016 */
[----:B------:R-:W-:Y:S02]  /*29ca0*/  IMAD.MOV.U32 R0, RZ, RZ, R23 ;  /* 0x000000ffff007224 */ /* 0x000fe400078e0017 */
[----:B------:R-:W3:Y:S04]  /*29cb0*/  LDL.LU.64 R22, [R1+0x1c80] ;  /* 0x001c800001167983 */ /* 0x000ee80000300a00 */
[----:B0-----:R-:W3:Y:S04]  /*29cc0*/  LDL.LU.64 R20, [R1+0x1c78] ;  /* 0x001c780001147983 */ /* 0x001ee80000300a00 */
[----:B------:R0:W-:Y:S04]  /*29cd0*/  STL [R1+0x1bb0], R0 ;  /* 0x001bb00001007387 */ /* 0x0001e80000100800 */
[----:B0-----:R-:W4:Y:S04]  /*29ce0*/  LDL.LU R0, [R1+0x638] ;  /* 0x0006380001007983 */ /* 0x001f280000300800 */
[----:B------:R0:W-:Y:S04]  /*29cf0*/  STL [R1+0x1b88], R29 ;  /* 0x001b881d01007387 */ /* 0x0001e80000100800 */
[----:B0-----:R-:W4:Y:S01]  /*29d00*/  LDL R29, [R1+0x146c] ;  /* 0x00146c00011d7983 */ /* 0x001f220000100800 */
[----:B---3--:R-:W-:-:S15]  /*29d10*/  HMMA.16816.F32 R20, R16, R14, R20 ;  /* 0x0000000e1014723c */ /* 0x008fde0000001814 */
[----:B------:R-:W-:-:S08]  /*29d20*/  NOP ;  /* 0x0000000000007918 */ /* 0x000fd00000000000 */
[----:B------:R-:W-:Y:S04]  /*29d30*/  STL.64 [R1+0x190], R20 ;  /* 0x0001901401007387 */ /* 0x000fe80000100a00 */
[----:B------:R0:W-:Y:S04]  /*29d40*/  STL.64 [R1+0x198], R22 ;  /* 0x0001981601007387 */ /* 0x0001e80000100a00 */
[----:B0-----:R-:W3:Y:S04]  /*29d50*/  LDL.LU.64 R22, [R1+0x1c70] ;  /* 0x001c700001167983 */ /* 0x001ee80000300a00 */
[----:B------:R-:W2:Y:S04]  /*29d60*/  LDL.LU.64 R20, [R1+0x1c68] ;  /* 0x001c680001147983 */ /* 0x000ea80000300a00 */
[----:B------:R-:W-:Y:S04]  /*29d70*/  STL.64 [R1+0x1c20], R14 ;  /* 0x001c200e01007387 */ /* 0x000fe80000100a00 */
[----:B------:R0:W-:Y:S04]  /*29d80*/  STL.64 [R1+0x1c18], R12 ;  /* 0x001c180c01007387 */ /* 0x0001e80000100a00 */
[----:B0-----:R-:W3:Y:S04]  /*29d90*/  LDL.LU R12, [R1+0xa0] ;  /* 0x0000a000010c7983 */ /* 0x001ee80000300800 */
[----:B------:R-:W3:Y:S04]  /*29da0*/  LDL.LU R13, [R1+0xa4] ;  /* 0x0000a400010d7983 */ /* 0x000ee80000300800 */
[----:B------:R-:W3:Y:S04]  /*29db0*/  LDL.LU R14, [R1+0xa8] ;  /* 0x0000a800010e7983 */ /* 0x000ee80000300800 */
[----:B------:R-:W3:Y:S01]  /*29dc0*/  LDL.LU R15, [R1+0xac] ;  /* 0x0000ac00010f7983 */ /* 0x000ee20000300800 */
[----:B--2---:R-:W-:-:S02]  /*29dd0*/  IMAD R4, R4, 0x100, R20 ;  /* 0x0000010004047824 */ /* 0x004fc400078e0214 */
[----:B------:R-:W-:Y:S01]  /*29de0*/  IMAD R5, R5, 0x100, R21 ;  /* 0x0000010005057824 */ /* 0x000fe200078e0215 */
[----:B------:R-:W2:Y:S04]  /*29df0*/  LDL.LU R20, [R1+0x1c60] ;  /* 0x001c600001147983 */ /* 0x000ea80000300800 */
[----:B------:R-:W2:Y:S01]  /*29e00*/  LDL.LU R21, [R1+0x1c5c] ;  /* 0x001c5c0001157983 */ /* 0x000ea20000300800 */
[----:B------:R-:W-:-:S03]  /*29e10*/  IMAD R6, R6, 0x100, R28 ;  /* 0x0000010006067824 */ /* 0x000fc600078e021c */
[----:B------:R-:W3:Y:S01]  /*29e20*/  LDL.LU R28, [R1+0x1c58] ;  /* 0x001c5800011c7983 */ /* 0x000ee20000300800 */
[----:B--2---:R-:W-:-:S15]  /*29e30*/  HMMA.16816.F32 R24, R16, R20, R24 ;  /* 0x000000141018723c */ /* 0x004fde0000001818 */
[----:B------:R-:W-:-:S08]  /*29e40*/  NOP ;  /* 0x0000000000007918 */ /* 0x000fd00000000000 */
[----:B------:R-:W-:Y:S04]  /*29e50*/  STL.64 [R1+0x140], R24 ;  /* 0x0001401801007387 */ /* 0x000fe80000100a00 */
[----:B------:R0:W-:Y:S04]  /*29e60*/  STL.64 [R1+0x148], R26 ;  /* 0x0001481a01007387 */ /* 0x0001e80000100a00 */
[----:B0-----:R-:W3:Y:S04]  /*29e70*/  LDL.LU.64 R26, [R1+0x1c50] ;  /* 0x001c5000011a7983 */ /* 0x001ee80000300a00 */
[----:B------:R-:W3:Y:S01]  /*29e80*/  LDL.LU.64 R24, [R1+0x1c48] ;  /* 0x001c480001187983 */ /* 0x000ee20000300a00 */
[----:B----4-:R-:W-:Y:S01]  /*29e90*/  IMAD R7, R7, 0x100, R0 ;  /* 0x0000010007077824 */ /* 0x010fe200078e0200 */
[----:B------:R-:W-:-:S02]  /*29ea0*/  F2FP.F16.E4M3.UNPACK_B R4, R4 ;  /* 0x00000004ff04723e */ /* 0x000fc400020006ff */
[----:B------:R-:W-:Y:S02]  /*29eb0*/  F2FP.F16.E4M3.UNPACK_B R5, R5 ;  /* 0x00000005ff05723e */ /* 0x000fe400020006ff */
[----:B------:R-:W-:Y:S01]  /*29ec0*/  F2FP.F16.E4M3.UNPACK_B R6, R6 ;  /* 0x00000006ff06723e */ /* 0x000fe200020006ff */
[----:B---3--:R-:W-:Y:S01]  /*29ed0*/  HMMA.16816.F32 R16, R16, R22, R24 ;  /* 0x000000161010723c */ /* 0x008fe20000001818 */
[----:B------:R-:W2:Y:S04]  /*29ee0*/  LDL.LU.64 R26, [R1+0x1c40] ;  /* 0x001c4000011a7983 */ /* 0x000ea80000300a00 */
[----:B------:R-:W3:-:S15]  /*29ef0*/  LDL.LU.64 R24, [R1+0x1c38] ;  /* 0x001c380001187983 */ /* 0x000ede0000300a00 */
[----:B------:R-:W-:-:S03]  /*29f00*/  NOP ;  /* 0x0000000000007918 */ /* 0x000fc60000000000 */
[----:B------:R0:W-:Y:S04]  /*29f10*/  STL.64 [R1+0xf0], R16 ;  /* 0x0000f01001007387 */ /* 0x0001e80000100a00 */
[----:B------:R-:W-:Y:S04]  /*29f20*/  STL.64 [R1+0xf8], R18 ;  /* 0x0000f81201007387 */ /* 0x000fe80000100a00 */
[----:B0-----:R-:W4:Y:S04]  /*29f30*/  LDL.LU R16, [R1+0x80] ;  /* 0x0000800001107983 */ /* 0x001f280000300800 */
[----:B------:R-:W4:Y:S04]  /*29f40*/  LDL.LU R17, [R1+0x84] ;  /* 0x0000840001117983 */ /* 0x000f280000300800 */
[----:B------:R-:W-:Y:S04]  /*29f50*/  STL.64 [R1+0x1bf8], R22 ;  /* 0x001bf81601007387 */ /* 0x000fe80000100a00 */
[----:B------:R-:W-:Y:S04]  /*29f60*/  STL.64 [R1+0x1bf0], R20 ;  /* 0x001bf01401007387 */ /* 0x000fe80000100a00 */
[----:B------:R-:W0:Y:S01]  /*29f70*/  LDSM.16.M88.4 R20, [R29+UR4] ;  /* 0x000000041d14783b */ /* 0x000e220008000200 */
[----:B------:R-:W-:-:S03]  /*29f80*/  F2FP.F16.E4M3.UNPACK_B R7, R7 ;  /* 0x00000007ff07723e */ /* 0x000fc600020006ff */
[----:B0-----:R3:W-:Y:S01]  /*29f90*/  STL.64 [R1+0x370], R20 ;  /* 0x0003701401007387 */ /* 0x0017e20000100a00 */
[----:B--2---:R-:W-:Y:S02]  /*29fa0*/  IMAD.MOV.U32 R18, RZ, RZ, R27 ;  /* 0x000000ffff127224 */ /* 0x004fe400078e001b */
[----:B------:R-:W-:Y:S02]  /*29fb0*/  IMAD.MOV.U32 R19, RZ, RZ, R26 ;  /* 0x000000ffff137224 */ /* 0x000fe400078e001a */
[----:B------:R-:W-:Y:S02]  /*29fc0*/  IMAD.MOV.U32 R27, RZ, RZ, R22 ;  /* 0x000000ffff1b7224 */ /* 0x000fe400078e0016 */
[----:B------:R-:W-:Y:S02]  /*29fd0*/  IMAD.MOV.U32 R26, RZ, RZ, R23 ;  /* 0x000000ffff1a7224 */ /* 0x000fe400078e0017 */
[C---:B---3--:R-:W-:Y:S03]  /*29fe0*/  HMMA.16816.F32 R20, R4.reuse, R24, R12 ;  /* 0x000000180414723c */ /* 0x048fe6000000180c */
[----:B------:R0:W-:Y:S04]  /*29ff0*/  STL [R1+0x1874], R26 ;  /* 0x0018741a01007387 */ /* 0x0001e80000100800 */
[----:B0-----:R-:W2:Y:S04]  /*2a000*/  LDL.LU R26, [R1+0x374] ;  /* 0x00037400011a7983 */ /* 0x001ea80000300800 */
[----:B------:R0:W-:Y:S04]  /*2a010*/  STL [R1+0x1870], R27 ;  /* 0x0018701b01007387 */ /* 0x0001e80000100800 */
[----:B0-----:R-:W2:Y:S04]  /*2a020*/  LDL.LU R27, [R1+0x370] ;  /* 0x00037000011b7983 */ /* 0x001ea80000300800 */
[----:B------:R-:W3:Y:S04]  /*2a030*/  LDL.LU R12, [R1+0x60] ;  /* 0x00006000010c7983 */ /* 0x000ee80000300800 */
[----:B------:R-:W-:Y:S04]  /*2a040*/  STL.64 [R1+0xd0], R20 ;  /* 0x0000d01401007387 */ /* 0x000fe80000100a00 */
[----:B------:R4:W-:Y:S04]  /*2a050*/  STL.64 [R1+0xd8], R22 ;  /* 0x0000d81601007387 */ /* 0x0009e80000100a00 */
[----:B------:R-:W3:Y:S04]  /*2a060*/  LDL.LU R13, [R1+0x64] ;  /* 0x00006400010d7983 */ /* 0x000ee80000300800 */
[----:B------:R-:W2:Y:S04]  /*2a070*/  LDL.LU R14, [R1+0x68] ;  /* 0x00006800010e7983 */ /* 0x000ea80000300800 */
[----:B------:R-:W2:Y:S01]  /*2a080*/  LDL.LU R15, [R1+0x6c] ;  /* 0x00006c00010f7983 */ /* 0x000ea20000300800 */
[C---:B----4-:R-:W-:Y:S03]  /*2a090*/  HMMA.16816.F32 R20, R4.reuse, R2, R16 ;  /* 0x000000020414723c */ /* 0x050fe60000001810 */
[----:B--2---:R-:W-:Y:S04]  /*2a0a0*/  STL.64 [R1+0x1c30], R14 ;  /* 0x001c300e01007387 */ /* 0x004fe80000100a00 */
[----:B---3--:R0:W-:Y:S04]  /*2a0b0*/  STL.64 [R1+0x1c28], R12 ;  /* 0x001c280c01007387 */ /* 0x0081e80000100a00 */
[----:B0-----:R-:W2:Y:S04]  /*2a0c0*/  LDL.LU R12, [R1+0x70] ;  /* 0x00007000010c7983 */ /* 0x001ea80000300800 */
[----:B------:R-:W2:Y:S04]  /*2a0d0*/  LDL.LU R13, [R1+0x74] ;  /* 0x00007400010d7983 */ /* 0x000ea80000300800 */
[----:B------:R-:W2:Y:S04]  /*2a0e0*/  LDL.LU R14, [R1+0x78] ;  /* 0x00007800010e7983 */ /* 0x000ea80000300800 */
[----:B------:R-:W2:Y:S04]  /*2a0f0*/  LDL.LU R15, [R1+0x7c] ;  /* 0x00007c00010f7983 */ /* 0x000ea80000300800 */
[----:B------:R-:W-:Y:S04]  /*2a100*/  STL.64 [R1+0x1be8], R26 ;  /* 0x001be81a01007387 */ /* 0x000fe80000100a00 */
[----:B------:R-:W0:Y:S04]  /*2a110*/  LDSM.16.M88.4 R24, [R29+UR4+0x400] ;  /* 0x000400041d18783b */ /* 0x000e280008000200 */
[----:B------:R-:W3:Y:S04]  /*2a120*/  LDL.LU R3, [R1+0x640] ;  /* 0x0006400001037983 */ /* 0x000ee80000300800 */
[----:B0-----:R-:W-:Y:S04]  /*2a130*/  STL.64 [R1+0x390], R24 ;  /* 0x0003901801007387 */ /* 0x001fe80000100a00 */
[----:B------:R-:W-:Y:S04]  /*2a140*/  STL.64 [R1+0x398], R26 ;  /* 0x0003981a01007387 */ /* 0x000fe80000100a00 */
[----:B------:R-:W0:Y:S04]  /*2a150*/  LDSM.16.M88.4 R24, [R29+UR4+0x800] ;  /* 0x000800041d18783b */ /* 0x000e280008000200 */
[----:B------:R-:W3:Y:S04]  /*2a160*/  LDL.LU R16, [R1+0x63c] ;  /* 0x00063c0001107983 */ /* 0x000ee80000300800 */
[----:B------:R-:W-:Y:S04]  /*2a170*/  STL.64 [R1+0xc0], R20 ;  /* 0x0000c01401007387 */ /* 0x000fe80000100a00 */
[----:B------:R1:W-:Y:S04]  /*2a180*/  STL.64 [R1+0xc8], R22 ;  /* 0x0000c81601007387 */ /* 0x0003e80000100a00 */
[----:B-1----:R-:W4:Y:S04]  /*2a190*/  LDL.LU R22, [R1+0x648] ;  /* 0x0006480001167983 */ /* 0x002f280000300800 */
[----:B------:R-:W3:Y:S04]  /*2a1a0*/  LDL.LU R17, [R1+0x644] ;  /* 0x0006440001117983 */ /* 0x000ee80000300800 */
[----:B0-----:R-:W-:Y:S04]  /*2a1b0*/  STL.64 [R1+0x380], R24 ;  /* 0x0003801801007387 */ /* 0x001fe80000100a00 */
[----:B------:R-:W-:Y:S04]  /*2a1c0*/  STL.64 [R1+0x388], R26 ;  /* 0x0003881a01007387 */ /* 0x000fe80000100a00 */
[----:B------:R-:W2:Y:S04]  /*2a1d0*/  LDL.LU R23, [R1+0x650] ;  /* 0x0006500001177983 */ /* 0x000ea80000300800 */
[----:B--2---:R-:W-:Y:S04]  /*2a1e0*/  STL [R1+0x1c00], R23 ;  /* 0x001c001701007387 */ /* 0x004fe80000100800 */
[----:B----4-:R0:W-:Y:S04]  /*2a1f0*/  STL [R1+0x1c04], R22 ;  /* 0x001c041601007387 */ /* 0x0101e80000100800 */
[----:B------:R-:W2:Y:S04]  /*2a200*/  LDL.LU R20, [R1+0x20] ;  /* 0x0000200001147983 */ /* 0x000ea80000300800 */
[----:B------:R-:W2:Y:S04]  /*2a210*/  LDL.LU R21, [R1+0x24] ;  /* 0x0000240001157983 */ /* 0x000ea80000300800 */
[----:B0-----:R-:W4:Y:S04]  /*2a220*/  LDL.LU R22, [R1+0x28] ;  /* 0x0000280001167983 */ /* 0x001f280000300800 */
[----:B------:R-:W4:Y:S01]  /*2a230*/  LDL.LU R23, [R1+0x2c] ;  /* 0x00002c0001177983 */ /* 0x000f220000300800 */
[C---:B------:R-:W-:Y:S03]  /*2a240*/  HMMA.16816.F32 R12, R4.reuse, R8, R12 ;  /* 0x00000008040c723c */ /* 0x040fe6000000180c */
[----:B----4-:R-:W-:Y:S04]  /*2a250*/  STL.64 [R1+0x1c10], R22 ;  /* 0x001c101601007387 */ /* 0x010fe80000100a00 */
[----:B--2---:R0:W-:Y:S04]  /*2a260*/  STL.64 [R1+0x1c08], R20 ;  /* 0x001c081401007387 */ /* 0x0041e80000100a00 */
[----:B0-----:R-:W2:Y:S04]  /*2a270*/  LDL.LU R20, [R1+0x40] ;  /* 0x0000400001147983 */ /* 0x001ea80000300800 */
[----:B------:R-:W2:Y:S04]  /*2a280*/  LDL.LU R21, [R1+0x44] ;  /* 0x0000440001157983 */ /* 0x000ea80000300800 */
[----:B------:R-:W2:Y:S04]  /*2a290*/  LDL.LU R22, [R1+0x48] ;  /* 0x0000480001167983 */ /* 0x000ea80000300800 */
[----:B------:R-:W2:Y:S04]  /*2a2a0*/  LDL.LU R23, [R1+0x4c] ;  /* 0x00004c0001177983 */ /* 0x000ea80000300800 */
[----:B------:R-:W4:Y:S04]  /*2a2b0*/  LDL.LU R18, [R1+0x64c] ;  /* 0x00064c0001127983 */ /* 0x000f280000300800 */
[----:B------:R-:W4:Y:S04]  /*2a2c0*/  LDL.LU R19, [R1+0x658] ;  /* 0x0006580001137983 */ /* 0x000f280000300800 */
[----:B------:R-:W4:Y:S04]  /*2a2d0*/  LDL.LU R0, [R1+0x654] ;  /* 0x0006540001007983 */ /* 0x000f280000300800 */
[----:B------:R-:W4:Y:S04]  /*2a2e0*/  LDL.LU R24, [R1+0x10] ;  /* 0x0000100001187983 */ /* 0x000f280000300800 */
[----:B------:R-:W4:Y:S04]  /*2a2f0*/  LDL.LU R25, [R1+0x14] ;  /* 0x0000140001197983 */ /* 0x000f280000300800 */
[----:B------:R-:W4:Y:S04]  /*2a300*/  LDL.LU R26, [R1+0x18] ;  /* 0x00001800011a7983 */ /* 0x000f280000300800 */
[----:B------:R-:W-:Y:S04]  /*2a310*/  STL.64 [R1+0xa0], R12 ;  /* 0x0000a00c01007387 */ /* 0x000fe80000100a00 */
[----:B------:R-:W-:Y:S04]  /*2a320*/  STL.64 [R1+0xa8], R14 ;  /* 0x0000a80e01007387 */ /* 0x000fe80000100a00 */
[----:B------:R-:W0:Y:S04]  /*2a330*/  LDSM.16.M88.4 R12, [R29+UR4+0xc00] ;  /* 0x000c00041d0c783b */ /* 0x000e280008000200 */
[----:B0-----:R-:W-:Y:S04]  /*2a340*/  STL.64 [R1+0x360], R12 ;  /* 0x0003600c01007387 */ /* 0x001fe80000100a00 */
[----:B------:R0:W-:Y:S04]  /*2a350*/  STL.64 [R1+0x368], R14 ;  /* 0x0003680e01007387 */ /* 0x0001e80000100a00 */
[----:B0-----:R-:W3:Y:S04]  /*2a360*/  LDL.LU.64 R14, [R1+0x1c30] ;  /* 0x001c3000010e7983 */ /* 0x001ee80000300a00 */
[----:B------:R-:W3:Y:S02]  /*2a370*/  LDL.LU.64 R12, [R1+0x1c28] ;  /* 0x001c2800010c7983 */ /* 0x000ee40000300a00 */
[----:B---3--:R-:W-:Y:S02]  /*2a380*/  HMMA.16816.F32 R8, R4, R10, R12 ;  /* 0x0000000a0408723c */ /* 0x008fe4000000180c */
[----:B------:R-:W0:-:S15]  /*2a390*/  LDSM.16.M88.4 R12, [R29+UR4+0x1000] ;  /* 0x001000041d0c783b */ /* 0x000e1e0008000200 */
[----:B------:R-:W-:-:S06]  /*2a3a0*/  NOP ;  /* 0x0000000000007918 */ /* 0x000fcc0000000000 */
[----:B------:R-:W-:Y:S04]  /*2a3b0*/  STL.64 [R1+0x80], R8 ;  /* 0x0000800801007387 */ /* 0x000fe80000100a00 */
[----:B------:R1:W-:Y:S04]  /*2a3c0*/  STL.64 [R1+0x88], R10 ;  /* 0x0000880a01007387 */ /* 0x0003e80000100a00 */
[----:B0-----:R-:W-:Y:S04]  /*2a3d0*/  STL.64 [R1+0x350], R12 ;  /* 0x0003500c01007387 */ /* 0x001fe80000100a00 */
[----:B------:R0:W-:Y:S01]  /*2a3e0*/  STL.64 [R1+0x358], R14 ;  /* 0x0003580e01007387 */ /* 0x0001e20000100a00 */
[----:B-1----:R-:W-:-:S02]  /*2a3f0*/  IMAD.MOV.U32 R10, RZ, RZ, R12 ;  /* 0x000000ffff0a7224 */ /* 0x002fc400078e000c */
[----:B------:R-:W-:Y:S01]  /*2a400*/  IMAD.MOV.U32 R11, RZ, RZ, R13 ;  /* 0x000000ffff0b7224 */ /* 0x000fe200078e000d */
[----:B0-----:R-:W3:Y:S04]  /*2a410*/  LDL.LU.64 R14, [R1+0x1c20] ;  /* 0x001c2000010e7983 */ /* 0x001ee80000300a00 */
[----:B------:R-:W2:Y:S04]  /*2a420*/  LDL.LU.64 R12, [R1+0x1c18] ;  /* 0x001c1800010c7983 */ /* 0x000ea80000300a00 */
[----:B------:R-:W-:Y:S01]  /*2a430*/  STL [R1+0x1bb4], R10 ;  /* 0x001bb40a01007387 */ /* 0x000fe20000100800 */
[----:B------:R-:W-:Y:S01]  /*2a440*/  IMAD.MOV.U32 R27, RZ, RZ, R28 ;  /* 0x000000ffff1b7224 */ /* 0x000fe200078e001c */
[----:B--2---:R-:W-:-:S15]  /*2a450*/  HMMA.16816.F32 R20, R4, R12, R20 ;  /* 0x0000000c0414723c */ /* 0x004fde0000001814 */
[----:B------:R-:W-:-:S08]  /*2a460*/  NOP ;  /* 0x0000000000007918 */ /* 0x000fd00000000000 */
[----:B------:R-:W-:Y:S04]  /*2a470*/  STL.64 [R1+0x60], R20 ;  /* 0x0000601401007387 */ /* 0x000fe80000100a00 */
[----:B------:R-:W-:Y:S01]  /*2a480*/  STL [R1+0x68], R22 ;  /* 0x0000681601007387 */ /* 0x000fe20000100800 */
[----:B------:R-:W-:-:S03]  /*2a490*/  IMAD.MOV.U32 R28, RZ, RZ, R23 ;  /* 0x000000ffff1c7224 */ /* 0x000fc600078e0017 */
[----:B------:R-:W0:Y:S04]  /*2a4a0*/  LDSM.16.M88.4 R20, [R29+UR4+0x1400] ;  /* 0x001400041d14783b */ /* 0x000e280008000200 */
[----:B------:R-:W-:Y:S04]  /*2a4b0*/  STL [R1+0x1a88], R28 ;  /* 0x001a881c01007387 */ /* 0x000fe80000100800 */
[----:B0-----:R-:W-:Y:S04]  /*2a4c0*/  STL.64 [R1+0x340], R20 ;  /* 0x0003401401007387 */ /* 0x001fe80000100a00 */
[----:B------:R0:W-:Y:S01]  /*2a4d0*/  STL.64 [R1+0x348], R22 ;  /* 0x0003481601007387 */ /* 0x0001e20000100a00 */
[----:B------:R-:W-:-:S02]  /*2a4e0*/  IMAD.MOV.U32 R8, RZ, RZ, R20 ;  /* 0x000000ffff087224 */ /* 0x000fc400078e0014 */
[----:B------:R-:W-:Y:S01]  /*2a4f0*/  IMAD.MOV.U32 R9, RZ, RZ, R21 ;  /* 0x000000ffff097224 */ /* 0x000fe200078e0015 */
[----:B0-----:R-:W3:Y:S04]  /*2a500*/  LDL.LU.64 R22, [R1+0x1c10] ;  /* 0x001c100001167983 */ /* 0x001ee80000300a00 */
[----:B------:R-:W3:Y:S02]  /*2a510*/  LDL.LU.64 R20, [R1+0x1c08] ;  /* 0x001c080001147983 */ /* 0x000ee40000300a00 */
[----:B---3--:R-:W-:Y:S02]  /*2a520*/  HMMA.16816.F32 R12, R4, R14, R20 ;  /* 0x0000000e040c723c */ /* 0x008fe40000001814 */
[----:B------:R-:W2:-:S15]  /*2a530*/  LDL.LU R22, [R1+0x1c04] ;  /* 0x001c040001167983 */ /* 0x000e9e0000300800 */
[----:B------:R-:W-:-:S06]  /*2a540*/  NOP ;  /* 0x0000000000007918 */ /* 0x000fcc0000000000 */
[----:B------:R0:W-:Y:S04]  /*2a550*/  STL.64 [R1+0x20], R12 ;  /* 0x0000200c01007387 */ /* 0x0001e80000100a00 */
[----:B------:R1:W-:Y:S01]  /*2a560*/  STL [R1+0x2c], R15 ;  /* 0x00002c0f01007387 */ /* 0x0003e20000100800 */
[----:B------:R-:W-:-:S03]  /*2a570*/  IMAD.MOV.U32 R28, RZ, RZ, R14 ;  /* 0x000000ffff1c7224 */ /* 0x000fc600078e000e */
[----:B0-----:R-:W3:Y:S04]  /*2a580*/  LDL.LU R12, [R1] ;  /* 0x00000000010c7983 */ /* 0x001ee80000300800 */
[----:B------:R-:W3:Y:S04]  /*2a590*/  LDL.LU R13, [R1+0x4] ;  /* 0x00000400010d7983 */ /* 0x000ee80000300800 */
[----:B------:R-:W3:Y:S04]  /*2a5a0*/  LDL.LU R14, [R1+0x8] ;  /* 0x00000800010e7983 */ /* 0x000ee80000300800 */
[----:B-1----:R-:W3:Y:S04]  /*2a5b0*/  LDL.LU R15, [R1+0xc] ;  /* 0x00000c00010f7983 */ /* 0x002ee80000300800 */
[----:B------:R-:W-:Y:S01]  /*2a5c0*/  STL [R1+0x1ab0], R28 ;  /* 0x001ab01c01007387 */ /* 0x000fe20000100800 */
[----:B--2---:R-:W-:-:S03]  /*2a5d0*/  IMAD R17, R17, 0x100, R22 ;  /* 0x0000010011117824 */ /* 0x004fc600078e0216 */
[----:B------:R-:W0:Y:S04]  /*2a5e0*/  LDSM.16.M88.4 R20, [R29+UR4+0x1800] ;  /* 0x001800041d14783b */ /* 0x000e280008000200 */
[----:B0-----:R-:W-:Y:S04]  /*2a5f0*/  STL.64 [R1+0x320], R20 ;  /* 0x0003201401007387 */ /* 0x001fe80000100a00 */
[----:B------:R0:W-:Y:S04]  /*2a600*/  STL.64 [R1+0x328], R22 ;  /* 0x0003281601007387 */ /* 0x0001e80000100a00 */
[----:B0-----:R-:W4:Y:S01]  /*2a610*/  LDL.LU R23, [R1+0x1c00] ;  /* 0x001c000001177983 */ /* 0x001f220000300800 */
[----:B------:R-:W-:-:S02]  /*2a620*/  IMAD R16, R16, 0x100, R3 ;  /* 0x0000010010107824 */ /* 0x000fc400078e0203 */
[----:B------:R-:W-:Y:S02]  /*2a630*/  IMAD.MOV.U32 R2, RZ, RZ, R20 ;  /* 0x000000ffff027224 */ /* 0x000fe400078e0014 */
[----:B------:R-:W-:Y:S02]  /*2a640*/  IMAD.MOV.U32 R3, RZ, RZ, R21 ;  /* 0x000000ffff037224 */ /* 0x000fe400078e0015 */
[----:B----4-:R-:W-:Y:S02]  /*2a650*/  IMAD R18, R18, 0x100, R23 ;  /* 0x0000010012127824 */ /* 0x010fe400078e0217 */
[----:B------:R-:W0:Y:S04]  /*2a660*/  LDSM.16.M88.4 R20, [R29+UR4+0x1c00] ;  /* 0x001c00041d14783b */ /* 0x000e280008000200 */
[----:B0-----:R-:W-:Y:S04]  /*2a670*/  STL.64 [R1+0x330], R20 ;  /* 0x0003301401007387 */ /* 0x001fe80000100a00 */
[----:B------:R0:W-:Y:S01]  /*2a680*/  STL.64 [R1+0x338], R22 ;  /* 0x0003381601007387 */ /* 0x0001e20000100a00 */
[----:B------:R-:W-:-:S02]  /*2a690*/  IMAD.MOV.U32 R29, RZ, RZ, R20 ;  /* 0x000000ffff1d7224 */ /* 0x000fc400078e0014 */
[----:B------:R-:W-:Y:S01]  /*2a6a0*/  IMAD.MOV.U32 R28, RZ, RZ, R21 ;  /* 0x000000ffff1c7224 */ /* 0x000fe200078e0015 */
[----:B0-----:R-:W3:Y:S04]  /*2a6b0*/  LDL.LU.64 R22, [R1+0x1bf8] ;  /* 0x001bf80001167983 */ /* 0x001ee80000300a00 */
[----:B------:R-:W2:Y:S02]  /*2a6c0*/  LDL.LU.64 R20, [R1+0x1bf0] ;  /* 0x001bf00001147983 */ /* 0x000ea40000300a00 */
[----:B--2---:R-:W-:-:S15]  /*2a6d0*/  HMMA.16816.F32 R24, R4, R20, R24 ;  /* 0x000000140418723c */ /* 0x004fde0000001818 */
[----:B------:R-:W-:-:S08]  /*2a6e0*/  NOP ;  /* 0x0000000000007918 */ /* 0x000fd00000000000 */
[----:B------:R-:W-:Y:S04]  /*2a6f0*/  STL.64 [R1+0x10], R24 ;  /* 0x0000101801007387 */ /* 0x000fe80000100a00 */
[----:B------:R0:W-:Y:S04]  /*2a700*/  STL.64 [R1+0x18], R26 ;  /* 0x0000181a01007387 */ /* 0x0001e80000100a00 */
[----:B0-----:R-:W2:Y:S04]  /*2a710*/  LDL.LU.64 R26, [R1+0x1be8] ;  /* 0x001be800011a7983 */ /* 0x001ea80000300a00 */
[----:B------:R-:W4:Y:S04]  /*2a720*/  LDL R20, [R1+0x390] ;  /* 0x0003900001147983 */ /* 0x000f280000100800 */
[----:B------:R-:W4:Y:S04]  /*2a730*/  LDL R21, [R1+0x394] ;  /* 0x0003940001157983 */ /* 0x000f280000100800 */
[----:B------:R-:W2:Y:S01]  /*2a740*/  LDL.LU R10, [R1+0x660] ;  /* 0x00066000010a7983 */ /* 0x000ea20000300800 */
[----:B---3--:R-:W-:Y:S03]  /*2a750*/  HMMA.16816.F32 R4, R4, R22, R12 ;  /* 0x000000160404723c */ /* 0x008fe6000000180c */
[----:B--2---:R-:W-:-:S15]  /*2a760*/  STL.64 [R1+0x1bc0], R10 ;  /* 0x001bc00a01007387 */ /* 0x004fde0000100a00 */
[----:B------:R-:W-:-:S05]  /*2a770*/  NOP ;  /* 0x0000000000007918 */ /* 0x000fca0000000000 */
[----:B------:R-:W-:Y:S04]  /*2a780*/  STL.64 [R1], R4 ;  /* 0x0000000401007387 */ /* 0x000fe80000100a00 */
        /* <DEDUP_REMOVED lines=10> */
[----:B------:R-:W3:Y:S04]  /*2a830*/  LDL.LU R10, [R1+0x58] ;  /* 0x00005800010a7983 */ /* 0x000ee80000300800 */
[----:B------:R-:W3:Y:S01]  /*2a840*/  LDL.LU R11, [R1+0x5c] ;  /* 0x00005c00010b7983 */ /* 0x000ee20000300800 */
[----:B------:R-:W-:Y:S01]  /*2a850*/  IMAD R19, R0, 0x100, R19 ;  /* 0x0000010000137824 */ /* 0x000fe200078e0213 */
[----:B------:R-:W-:-:S02]  /*2a860*/  F2FP.F16.E4M3.UNPACK_B R16, R16 ;  /* 0x00000010ff10723e */ /* 0x000fc400020006ff */
[----:B---3--:R-:W-:Y:S04]  /*2a870*/  STL.64 [R1+0x1be0], R10 ;  /* 0x001be00a01007387 */ /* 0x008fe80000100a00 */
[----:B--2---:R0:W-:Y:S04]  /*2a880*/  STL.64 [R1+0x1bd8], R8 ;  /* 0x001bd80801007387 */ /* 0x0041e80000100a00 */
[----:B0-----:R-:W2:Y:S04]  /*2a890*/  LDL.LU R8, [R1+0x30] ;  /* 0x0000300001087983 */ /* 0x001ea80000300800 */
[----:B------:R-:W2:Y:S04]  /*2a8a0*/  LDL.LU R9, [R1+0x34] ;  /* 0x0000340001097983 */ /* 0x000ea80000300800 */
[----:B------:R-:W2:Y:S04]  /*2a8b0*/  LDL.LU R10, [R1+0x38] ;  /* 0x00003800010a7983 */ /* 0x000ea80000300800 */
[----:B------:R-:W2:Y:S01]  /*2a8c0*/  LDL.LU R11, [R1+0x3c] ;  /* 0x00003c00010b7983 */ /* 0x000ea20000300800 */
[----:B------:R-:W-:-:S02]  /*2a8d0*/  F2FP.F16.E4M3.UNPACK_B R17, R17 ;  /* 0x00000011ff11723e */ /* 0x000fc400020006ff */
[----:B------:R-:W-:Y:S02]  /*2a8e0*/  F2FP.F16.E4M3.UNPACK_B R18, R18 ;  /* 0x00000012ff12723e */ /* 0x000fe400020006ff */
[----:B------:R-:W-:Y:S02]  /*2a8f0*/  F2FP.F16.E4M3.UNPACK_B R19, R19 ;  /* 0x00000013ff13723e */ /* 0x000fe400020006ff */
[----:B------:R-:W-:Y:S02]  /*2a900*/  F2FP.F16.E4M3.UNPACK_B R24, R27 ;  /* 0x0000001bff18723e */ /* 0x000fe400020006ff */
[----:B------:R-:W-:Y:S01]  /*2a910*/  F2FP.F16.E4M3.UNPACK_B R25, R26 ;  /* 0x0000001aff19723e */ /* 0x000fe200020006ff */
[----:B------:R-:W3:Y:S04]  /*2a920*/  LDL R14, [R1+0x380] ;  /* 0x00038000010e7983 */ /* 0x000ee80000100800 */
[----:B------:R-:W3:Y:S04]  /*2a930*/  LDL R15, [R1+0x384] ;  /* 0x00038400010f7983 */ /* 0x000ee80000100800 */
[----:B------:R-:W3:Y:S04]  /*2a940*/  LDL R12, [R1+0x360] ;  /* 0x00036000010c7983 */ /* 0x000ee80000100800 */
[----:B------:R-:W3:Y:S04]  /*2a950*/  LDL R13, [R1+0x364] ;  /* 0x00036400010d7983 */ /* 0x000ee80000100800 */
[----:B------:R-:W3:Y:S04]  /*2a960*/  LDL.LU R4, [R1+0x65c] ;  /* 0x00065c0001047983 */ /* 0x000ee80000300800 */
[----:B------:R-:W3:Y:S04]  /*2a970*/  LDL.LU R0, [R1+0x668] ;  /* 0x0006680001007983 */ /* 0x000ee80000300800 */
        /* <DEDUP_REMOVED lines=8> */
[----:B------:R-:W2:Y:S04]  /*2aa00*/  LDL.LU.64 R8, [R1+0x1bd8] ;  /* 0x001bd80001087983 */ /* 0x000ea80000300a00 */
[----:B------:R-:W3:Y:S04]  /*2aa10*/  LDL.LU R22, [R1+0x678] ;  /* 0x0006780001167983 */ /* 0x000ee80000300800 */
[----:B------:R-:W3:Y:S04]  /*2aa20*/  LDL.LU R23, [R1+0x674] ;  /* 0x0006740001177983 */ /* 0x000ee80000300800 */
[----:B------:R-:W-:Y:S04]  /*2aa30*/  STL.64 [R1+0x1b80], R26 ;  /* 0x001b801a01007387 */ /* 0x000fe80000100a00 */
[----:B------:R0:W-:Y:S04]  /*2aa40*/  STL.64 [R1+0x1b78], R24 ;  /* 0x001b781801007387 */ /* 0x0001e80000100a00 */
[----:B0-----:R-:W2:Y:S04]  /*2aa50*/  LDL.LU R24, [R1+0x250] ;  /* 0x0002500001187983 */ /* 0x001ea80000300800 */
[----:B------:R-:W2:Y:S04]  /*2aa60*/  LDL.LU R25, [R1+0x254] ;  /* 0x0002540001197983 */ /* 0x000ea80000300800 */
[----:B------:R-:W3:Y:S04]  /*2aa70*/  LDL.LU R26, [R1+0x258] ;  /* 0x00025800011a7983 */ /* 0x000ee80000300800 */
[----:B------:R-:W3:Y:S01]  /*2aa80*/  LDL.LU R27, [R1+0x25c] ;  /* 0x00025c00011b7983 */ /* 0x000ee20000300800 */
[----:B----4-:R-:W-:-:S02]  /*2aa90*/  F2FP.F16.E4M3.UNPACK_B R20, R20 ;  /* 0x00000014ff14723e */ /* 0x010fc400020006ff */
[----:B------:R-:W-:Y:S01]  /*2aaa0*/  F2FP.F16.E4M3.UNPACK_B R21, R21 ;  /* 0x00000015ff15723e */ /* 0x000fe200020006ff */
        /* <DEDUP_REMOVED lines=16> */
[----:B------:R-:W3:Y:S01]  /*2abb0*/  LDL.LU.64 R8, [R1+0x1bc8] ;  /* 0x001bc80001087983 */ /* 0x000ee20000300a00 */
[----:B------:R-:W-:-:S02]  /*2abc0*/  F2FP.F16.E4M3.UNPACK_B R14, R14 ;  /* 0x0000000eff0e723e */ /* 0x000fc400020006ff */
[----:B------:R-:W-:-:S07]  /*2abd0*/  F2FP.F16.E4M3.UNPACK_B R15, R15 ;  /* 0x0000000fff0f723e */ /* 0x000fce00020006ff */
[----:B---3--:R-:W-:-:S15]  /*2abe0*/  HMMA.16816.F32 R8, R16, R14, R8 ;  /* 0x0000000e1008723c */ /* 0x008fde0000001808 */
[----:B------:R-:W-:-:S08]  /*2abf0*/  NOP ;  /* 0x0000000000007918 */ /* 0x000fd00000000000 */
[----:B------:R-:W-:Y:S04]  /*2ac00*/  STL.64 [R1+0x50], R8 ;  /* 0x0000500801007387 */ /* 0x000fe80000100a00 */
[----:B------:R0:W-:Y:S04]  /*2ac10*/  STL.64 [R1+0x58], R10 ;  /* 0x0000580a01007387 */ /* 0x0001e80000100a00 */
[----:B0-----:R-:W3:Y:S01]  /*2ac20*/  LDL.LU.64 R10, [R1+0x1bc0] ;  /* 0x001bc000010a7983 */ /* 0x001ee20000300a00 */
[----:B------:R-:W-:Y:S02]  /*2ac30*/  F2FP.F16.E4M3.UNPACK_B R12, R12 ;  /* 0x0000000cff0c723e */ /* 0x000fe400020006ff */
[----:B------:R-:W-:Y:S01]  /*2ac40*/  F2FP.F16.E4M3.UNPACK_B R13, R13 ;  /* 0x0000000dff0d723e */ /* 0x000fe200020006ff */
[----:B------:R-:W4:Y:S06]  /*2ac50*/  LDL.LU.64 R8, [R1+0x1bb8] ;  /* 0x001bb80001087983 */ /* 0x000f2c0000300a00 */
[----:B--2---:R-:W-:Y:S01]  /*2ac60*/  HMMA.16816.F32 R24, R16, R12, R24 ;  /* 0x0000000c1018723c */ /* 0x004fe20000001818 */
[----:B------:R-:W-:-:S02]  /*2ac70*/  IMAD R5, R5, 0x100, R0 ;  /* 0x0000010005057824 */ /* 0x000fc400078e0200 */
[----:B---3--:R-:W-:Y:S02]  /*2ac80*/  IMAD R4, R4, 0x100, R10 ;  /* 0x0000010004047824 */ /* 0x008fe400078e020a */
[----:B------:R-:W2:Y:S04]  /*2ac90*/  LDL.LU R10, [R1+0x1bb4] ;  /* 0x001bb400010a7983 */ /* 0x000ea80000300800 */
[----:B------:R-:W3:-:S14]  /*2aca0*/  LDL.LU R0, [R1+0x1bb0] ;  /* 0x001bb00001007983 */ /* 0x000edc0000300800 */
[----:B------:R-:W-:Y:S04]  /*2acb0*/  STL.64 [R1+0x70], R24 ;  /* 0x0000701801007387 */ /* 0x000fe80000100a00 */
[----:B------:R0:W-:Y:S04]  /*2acc0*/  STL.64 [R1+0x78], R26 ;  /* 0x0000781a01007387 */ /* 0x0001e80000100a00 */
[----:B0-----:R-:W4:Y:S04]  /*2acd0*/  LDL.LU.64 R26, [R1+0x1ba8] ;  /* 0x001ba800011a7983 */ /* 0x001f280000300a00 */
[----:B------:R-:W4:Y:S01]  /*2ace0*/  LDL.LU.64 R24, [R1+0x1ba0] ;  /* 0x001ba00001187983 */ /* 0x000f220000300a00 */
[----:B------:R-:W-:-:S03]  /*2acf0*/  F2FP.F16.E4M3.UNPACK_B R11, R11 ;  /* 0x0000000bff0b723e */ /* 0x000fc600020006ff */
[----:B------:R-:W-:Y:S04]  /*2ad00*/  STL.64 [R1+0x1b60], R14 ;  /* 0x001b600e01007387 */ /* 0x000fe80000100a00 */
[----:B------:R0:W-:Y:S04]  /*2ad10*/  STL.64 [R1+0x1b58], R12 ;  /* 0x001b580c01007387 */ /* 0x0001e80000100a00 */
[----:B0-----:R-:W3:Y:S04]  /*2ad20*/  LDL.LU R12, [R1+0x100] ;  /* 0x00010000010c7983 */ /* 0x001ee80000300800 */
[----:B------:R-:W3:Y:S04]  /*2ad30*/  LDL.LU R13, [R1+0x104] ;  /* 0x00010400010d7983 */ /* 0x000ee80000300800 */
[----:B------:R-:W3:Y:S04]  /*2ad40*/  LDL.LU R14, [R1+0x108] ;  /* 0x00010800010e7983 */ /* 0x000ee80000300800 */
[----:B------:R-:W3:Y:S01]  /*2ad50*/  LDL.LU R15, [R1+0x10c] ;  /* 0x00010c00010f7983 */ /* 0x000ee20000300800 */
[----:B--2---:R-:W-:-:S07]  /*2ad60*/  F2FP.F16.E4M3.UNPACK_B R10, R10 ;  /* 0x0000000aff0a723e */ /* 0x004fce00020006ff */
[----:B----4-:R-:W-:-:S15]  /*2ad70*/  HMMA.16816.F32 R24, R16, R10, R24 ;  /* 0x0000000a1018723c */ /* 0x010fde0000001818 */
[----:B------:R-:W-:-:S08]  /*2ad80*/  NOP ;  /* 0x0000000000007918 */ /* 0x000fd00000000000 */
[----:B------:R-:W-:Y:S04]  /*2ad90*/  STL.64 [R1+0x90], R24 ;  /* 0x0000901801007387 */ /* 0x000fe80000100a00 */
[----:B------:R0:W-:Y:S04]  /*2ada0*/  STL.64 [R1+0x98], R26 ;  /* 0x0000981a01007387 */ /* 0x0001e80000100a00 */
[----:B0-----:R-:W2:Y:S04]  /*2adb0*/  LDL.LU.64 R26, [R1+0x1b98] ;  /* 0x001b9800011a7983 */ /* 0x001ea80000300a00 */
[----:B------:R-:W2:Y:S01]  /*2adc0*/  LDL.LU.64 R24, [R1+0x1b90] ;  /* 0x001b900001187983 */ /* 0x000ea20000300a00 */
[----:B------:R-:W-:-:S02]  /*2add0*/  F2FP.F16.E4M3.UNPACK_B R8, R8 ;  /* 0x00000008ff08723e */ /* 0x000fc400020006ff */
[----:B------:R-:W-:Y:S01]  /*2ade0*/  F2FP.F16.E4M3.UNPACK_B R9, R9 ;  /* 0x00000009ff09723e */ /* 0x000fe200020006ff */
[----:B------:R-:W-:Y:S02]  /*2adf0*/  IMAD R6, R7, 0x100, R6 ;  /* 0x0000010007067824 */ /* 0x000fe400078e0206 */
[----:B------:R-:W-:Y:S01]  /*2ae00*/  IMAD R7, R23, 0x100, R22 ;  /* 0x0000010017077824 */ /* 0x000fe200078e0216 */
[----:B------:R-:W-:Y:S02]  /*2ae10*/  F2FP.F16.E4M3.UNPACK_B R22, R29 ;  /* 0x0000001dff16723e */ /* 0x000fe400020006ff */
[----:B------:R-:W4:Y:S01]  /*2ae20*/  LDL.LU R29, [R1+0x1b88] ;  /* 0x001b8800011d7983 */ /* 0x000f220000300800 */
        /* <DEDUP_REMOVED lines=8> */
[----:B0-----:R-:W3:Y:S04]  /*2aeb0*/  LDL.LU R8, [R1+0x240] ;  /* 0x0002400001087983 */ /* 0x001ee80000300800 */
[----:B------:R-:W3:Y:S04]  /*2aec0*/  LDL.LU R9, [R1+0x244] ;  /* 0x0002440001097983 */ /* 0x000ee80000300800 */
[----:B------:R-:W3:Y:S04]  /*2aed0*/  LDL.LU R10, [R1+0x248] ;  /* 0x00024800010a7983 */ /* 0x000ee80000300800 */
[----:B------:R-:W3:Y:S01]  /*2aee0*/  LDL.LU R11, [R1+0x24c] ;  /* 0x00024c00010b7983 */ /* 0x000ee20000300800 */
[----:B------:R-:W-:-:S02]  /*2aef0*/  F2FP.F16.E4M3.UNPACK_B R2, R2 ;  /* 0x00000002ff02723e */ /* 0x000fc400020006ff */
[----:B------:R-:W-:Y:S02]  /*2af00*/  F2FP.F16.E4M3.UNPACK_B R3, R3 ;  /* 0x00000003ff03723e */ /* 0x000fe400020006ff */
[----:B------:R-:W-:Y:S02]  /*2af10*/  F2FP.F16.E4M3.UNPACK_B R23, R28 ;  /* 0x0000001cff17723e */ /* 0x000fe400020006ff */
[----:B------:R-:W2:Y:S03]  /*2af20*/  LDL.LU R28, [R1+0x694] ;  /* 0x00069400011c7983 */ /* 0x000ea60000300800 */
[----:B---3--:R-:W-:-:S15]  /*2af30*/  HMMA.16816.F32 R8, R16, R2, R8 ;  /* 0x000000021008723c */ /* 0x008fde0000001808 */
[----:B------:R-:W-:-:S08]  /*2af40*/  NOP ;  /* 0x0000000000007918 */ /* 0x000fd00000000000 */
[----:B------:R-:W-:Y:S04]  /*2af50*/  STL.64 [R1+0x230], R8 ;  /* 0x0002300801007387 */ /* 0x000fe80000100a00 */
[----:B------:R0:W-:Y:S02]  /*2af60*/  STL.64 [R1+0x238], R10 ;  /* 0x0002380a01007387 */ /* 0x0001e40000100a00 */
[----:B0-----:R-:W-:Y:S06]  /*2af70*/  HMMA.16816.F32 R8, R16, R22, R12 ;  /* 0x000000161008723c */ /* 0x001fec000000180c */
[----:B------:R-:W-:Y:S04]  /*2af80*/  STL.64 [R1+0x1b70], R22 ;  /* 0x001b701601007387 */ /* 0x000fe80000100a00 */
[----:B------:R0:W-:-:S13]  /*2af90*/  STL.64 [R1+0x1b68], R20 ;  /* 0x001b681401007387 */ /* 0x0001da0000100a00 */
[----:B------:R1:W-:Y:S04]  /*2afa0*/  STL.64 [R1+0xb0], R8 ;  /* 0x0000b00801007387 */ /* 0x0003e80000100a00 */
[----:B------:R3:W-:Y:S04]  /*2afb0*/  STL.64 [R1+0xb8], R10 ;  /* 0x0000b80a01007387 */ /* 0x0007e80000100a00 */
[----:B0-----:R-:W4:Y:S04]  /*2afc0*/  LDL.LU R20, [R1+0x110] ;  /* 0x0001100001147983 */ /* 0x001f280000300800 */
[----:B------:R-:W4:Y:S04]  /*2afd0*/  LDL.LU R21, [R1+0x114] ;  /* 0x0001140001157983 */ /* 0x000f280000300800 */
[----:B------:R-:W4:Y:S04]  /*2afe0*/  LDL.LU R22, [R1+0x118] ;  /* 0x0001180001167983 */ /* 0x000f280000300800 */
[----:B------:R-:W4:Y:S04]  /*2aff0*/  LDL.LU R23, [R1+0x11c] ;  /* 0x00011c0001177983 */ /* 0x000f280000300800 */
[----:B-1----:R-:W2:Y:S04]  /*2b000*/  LDL.LU R8, [R1+0x1e0] ;  /* 0x0001e00001087983 */ /* 0x002ea80000300800 */
[----:B------:R-:W2:Y:S04]  /*2b010*/  LDL.LU R9, [R1+0x1e4] ;  /* 0x0001e40001097983 */ /* 0x000ea80000300800 */
[----:B---3--:R-:W3:Y:S04]  /*2b020*/  LDL.LU R10, [R1+0x1e8] ;  /* 0x0001e800010a7983 */ /* 0x008ee80000300800 */
[----:B------:R-:W3:Y:S01]  /*2b030*/  LDL.LU R11, [R1+0x1ec] ;  /* 0x0001ec00010b7983 */ /* 0x000ee20000300800 */
[----:B------:R-:W-:-:S02]  /*2b040*/  F2FP.F16.E4M3.UNPACK_B R4, R4 ;  /* 0x00000004ff04723e */ /* 0x000fc400020006ff */
[----:B------:R-:W-:Y:S02]  /*2b050*/  F2FP.F16.E4M3.UNPACK_B R5, R5 ;  /* 0x00000005ff05723e */ /* 0x000fe400020006ff */
[----:B------:R-:W-:Y:S02]  /*2b060*/  F2FP.F16.E4M3.UNPACK_B R6, R6 ;  /* 0x00000006ff06723e */ /* 0x000fe400020006ff */
[----:B------:R-:W-:Y:S01]  /*2b070*/  F2FP.F16.E4M3.UNPACK_B R7, R7 ;  /* 0x00000007ff07723e */ /* 0x000fe200020006ff */
[----:B------:R-:W2:Y:S04]  /*2b080*/  LDL.LU R12, [R1+0x130] ;  /* 0x00013000010c7983 */ /* 0x000ea80000300800 */
[----:B------:R-:W2:Y:S04]  /*2b090*/  LDL.LU R13, [R1+0x134] ;  /* 0x00013400010d7983 */ /* 0x000ea80000300800 */
[----:B------:R-:W2:Y:S04]  /*2b0a0*/  LDL.LU R14, [R1+0x138] ;  /* 0x00013800010e7983 */ /* 0x000ea80000300800 */
[----:B------:R-:W2:Y:S01]  /*2b0b0*/  LDL.LU R15, [R1+0x13c] ;  /* 0x00013c00010f7983 */ /* 0x000ea20000300800 */
        /* <DEDUP_REMOVED lines=9> */
[----:B------:R-:W-:Y:S04]  /*2b150*/  STL.64 [R1+0x110], R20 ;  /* 0x0001101401007387 */ /* 0x000fe80000100a00 */
[----:B------:R0:W-:Y:S04]  /*2b160*/  STL.64 [R1+0x118], R22 ;  /* 0x0001181601007387 */ /* 0x0001e80000100a00 */
[----:B0-----:R-:W4:Y:S04]  /*2b170*/  LDL.LU.64 R22, [R1+0x1b70] ;  /* 0x001b700001167983 */ /* 0x001f280000300a00 */
[----:B------:R-:W2:Y:S04]  /*2b180*/  LDL.LU.64 R20, [R1+0x1b68] ;  /* 0x001b680001147983 */ /* 0x000ea80000300a00 */
[----:B------:R-:W3:Y:S04]  /*2b190*/  LDL.LU R16, [R1+0x67c] ;  /* 0x00067c0001107983 */ /* 0x000ee80000300800 */
        /* <DEDUP_REMOVED lines=13> */
[C---:B------:R-:W-:Y:S03]  /*2b270*/  HMMA.16816.F32 R12, R4.reuse, R20, R12 ;  /* 0x00000014040c723c */ /* 0x040fe6000000180c */
        /* <DEDUP_REMOVED lines=26> */
[----:B0-----:R-:W2:Y:S04]  /*2b420*/  LDL.LU.64 R10, [R1+0x1b40] ;  /* 0x001b4000010a7983 */ /* 0x001ea80000300a00 */
[----:B------:R-:W3:Y:S04]  /*2b430*/  LDL.LU.64 R8, [R1+0x1b38] ;  /* 0x001b380001087983 */ /* 0x000ee80000300a00 */
[----:B------:R0:W-:Y:S04]  /*2b440*/  STL.64 [R1+0x1ae0], R14 ;  /* 0x001ae00e01007387 */ /* 0x0001e80000100a00 */
[----:B0-----:R-:W4:Y:S04]  /*2b450*/  LDL.LU R14, [R1+0x688] ;  /* 0x00068800010e7983 */ /* 0x001f280000300800 */
[----:B------:R-:W3:Y:S04]  /*2b460*/  LDL.LU R15, [R1+0x690] ;  /* 0x00069000010f7983 */ /* 0x000ee80000300800 */
[----:B------:R0:W-:Y:S04]  /*2b470*/  STL.64 [R1+0x1ad8], R12 ;  /* 0x001ad80c01007387 */ /* 0x0001e80000100a00 */
[----:B0-----:R-:W4:Y:S01]  /*2b480*/  LDL.LU R13, [R1+0x680] ;  /* 0x00068000010d7983 */ /* 0x001f220000300800 */
[----:B--2---:R-:W-:-:S15]  /*2b490*/  HMMA.16816.F32 R24, R4, R10, R24 ;  /* 0x0000000a0418723c */ /* 0x004fde0000001818 */
[----:B------:R-:W-:-:S08]  /*2b4a0*/  NOP ;  /* 0x0000000000007918 */ /* 0x000fd00000000000 */
[----:B------:R-:W-:Y:S04]  /*2b4b0*/  STL.64 [R1+0x1f0], R24 ;  /* 0x0001f01801007387 */ /* 0x000fe80000100a00 */
[----:B------:R0:W-:Y:S04]  /*2b4c0*/  STL.64 [R1+0x1f8], R26 ;  /* 0x0001f81a01007387 */ /* 0x0001e80000100a00 */
[----:B0-----:R-:W2:Y:S04]  /*2b4d0*/  LDL.LU.64 R26, [R1+0x1b30] ;  /* 0x001b3000011a7983 */ /* 0x001ea80000300a00 */
[----:B------:R-:W2:Y:S01]  /*2b4e0*/  LDL.LU.64 R24, [R1+0x1b28] ;  /* 0x001b280001187983 */ /* 0x000ea20000300a00 */
[----:B----4-:R-:W-:-:S03]  /*2b4f0*/  IMAD R16, R16, 0x100, R13 ;  /* 0x0000010010107824 */ /* 0x010fc600078e020d */
[----:B------:R-:W4:Y:S01]  /*2b500*/  LDL.LU R12, [R1+0x180] ;  /* 0x00018000010c7983 */ /* 0x000f220000300800 */
[----:B------:R-:W-:-:S03]  /*2b510*/  IMAD R17, R17, 0x100, R14 ;  /* 0x0000010011117824 */ /* 0x000fc600078e020e */
[----:B------:R-:W4:Y:S01]  /*2b520*/  LDL.LU R13, [R1+0x184] ;  /* 0x00018400010d7983 */ /* 0x000f220000300800 */
[----:B---3--:R-:W-:-:S03]  /*2b530*/  IMAD R18, R18, 0x100, R15 ;  /* 0x0000010012127824 */ /* 0x008fc600078e020f */
        /* <DEDUP_REMOVED lines=13> */
[----:B------:R-:W-:Y:S01]  /*2b610*/  STL [R1+0x1ab4], R9 ;  /* 0x001ab40901007387 */ /* 0x000fe20000100800 */
[----:B---3--:R-:W-:-:S15]  /*2b620*/  HMMA.16816.F32 R24, R4, R2, R24 ;  /* 0x000000020418723c */ /* 0x008fde0000001818 */
[----:B------:R-:W-:-:S08]  /*2b630*/  NOP ;  /* 0x0000000000007918 */ /* 0x000fd00000000000 */
[----:B------:R-:W-:Y:S04]  /*2b640*/  STL.64 [R1+0x210], R24 ;  /* 0x0002101801007387 */ /* 0x000fe80000100a00 */
[----:B------:R0:W-:Y:S04]  /*2b650*/  STL.64 [R1+0x218], R26 ;  /* 0x0002181a01007387 */ /* 0x0001e80000100a00 */
[----:B0-----:R-:W3:Y:S04]  /*2b660*/  LDL.LU.64 R26, [R1+0x1b10] ;  /* 0x001b1000011a7983 */ /* 0x001ee80000300a00 */
[----:B------:R-:W3:Y:S02]  /*2b670*/  LDL.LU.64 R24, [R1+0x1b08] ;  /* 0x001b080001187983 */ /* 0x000ee40000300a00 */
[----:B---3--:R-:W-:Y:S02]  /*2b680*/  HMMA.16816.F32 R4, R4, R22, R24 ;  /* 0x000000160404723c */ /* 0x008fe40000001818 */
[----:B------:R-:W3:Y:S04]  /*2b690*/  LDL.LU.64 R26, [R1+0x1b00] ;  /* 0x001b0000011a7983 */ /* 0x000ee80000300a00 */
[----:B------:R-:W2:-:S15]  /*2b6a0*/  LDL.LU.64 R24, [R1+0x1af8] ;  /* 0x001af80001187983 */ /* 0x000e9e0000300a00 */
[----:B------:R-:W-:-:S02]  /*2b6b0*/  NOP ;  /* 0x0000000000007918 */ /* 0x000fc40000000000 */
[----:B------:R0:W-:Y:S04]  /*2b6c0*/  STL.64 [R1+0x1e0], R4 ;  /* 0x0001e00401007387 */ /* 0x0001e80000100a00 */
[----:B------:R-:W-:Y:S04]  /*2b6d0*/  STL.64 [R1+0x1e8], R6 ;  /* 0x0001e80601007387 */ /* 0x000fe80000100a00 */
[----:B0-----:R-:W4:Y:S04]  /*2b6e0*/  LDL.LU R4, [R1+0x69c] ;  /* 0x00069c0001047983 */ /* 0x001f280000300800 */
[----:B------:R-:W4:Y:S04]  /*2b6f0*/  LDL.LU R5, [R1+0x6a4] ;  /* 0x0006a40001057983 */ /* 0x000f280000300800 */
[----:B------:R-:W3:Y:S04]  /*2b700*/  LDL.LU R9, [R1+0x6b0] ;  /* 0x0006b00001097983 */ /* 0x000ee80000300800 */
[----:B------:R-:W-:Y:S01]  /*2b710*/  STL.64 [R1+0x1ac0], R10 ;  /* 0x001ac00a01007387 */ /* 0x000fe20000100a00 */
[----:B------:R-:W-:Y:S01]  /*2b720*/  IMAD R19, R28, 0x100, R19 ;  /* 0x000001001c137824 */ /* 0x000fe200078e0213 */
[----:B------:R-:W-:-:S02]  /*2b730*/  F2FP.F16.E4M3.UNPACK_B R16, R16 ;  /* 0x00000010ff10723e */ /* 0x000fc400020006ff */
[----:B------:R-:W-:Y:S02]  /*2b740*/  F2FP.F16.E4M3.UNPACK_B R17, R17 ;  /* 0x00000011ff11723e */ /* 0x000fe400020006ff */
[----:B------:R-:W-:Y:S02]  /*2b750*/  F2FP.F16.E4M3.UNPACK_B R18, R18 ;  /* 0x00000012ff12723e */ /* 0x000fe400020006ff */
[----:B------:R-:W-:Y:S01]  /*2b760*/  F2FP.F16.E4M3.UNPACK_B R19, R19 ;  /* 0x00000013ff13723e */ /* 0x000fe200020006ff */
        /* <DEDUP_REMOVED lines=17> */
[----:B0-----:R-:W2:Y:S04]  /*2b880*/  LDL.LU.64 R14, [R1+0x1af0] ;  /* 0x001af000010e7983 */ /* 0x001ea80000300a00 */
[----:B------:R-:W2:Y:S04]  /*2b890*/  LDL.LU.64 R12, [R1+0x1ae8] ;  /* 0x001ae800010c7983 */ /* 0x000ea80000300a00 */
[----:B------:R-:W-:Y:S04]  /*2b8a0*/  STL.64 [R1+0x1a98], R26 ;  /* 0x001a981a01007387 */ /* 0x000fe80000100a00 */
[----:B------:R0:W-:Y:S04]  /*2b8b0*/  STL.64 [R1+0x1a90], R24 ;  /* 0x001a901801007387 */ /* 0x0001e80000100a00 */
[----:B0-----:R-:W3:Y:S04]  /*2b8c0*/  LDL.LU R24, [R1+0x120] ;  /* 0x0001200001187983 */ /* 0x001ee80000300800 */
[----:B------:R-:W3:Y:S01]  /*2b8d0*/  LDL.LU R25, [R1+0x124] ;  /* 0x0001240001197983 */ /* 0x000ee20000300800 */
[----:B--2---:R-:W-:-:S15]  /*2b8e0*/  HMMA.16816.F32 R12, R16, R20, R12 ;  /* 0x00000014100c723c */ /* 0x004fde000000180c */
[----:B------:R-:W-:-:S08]  /*2b8f0*/  NOP ;  /* 0x0000000000007918 */ /* 0x000fd00000000000 */
[----:B------:R-:W-:Y:S04]  /*2b900*/  STL.64 [R1+0x1c0], R12 ;  /* 0x0001c00c01007387 */ /* 0x000fe80000100a00 */
[----:B------:R0:W-:Y:S04]  /*2b910*/  STL.64 [R1+0x1c8], R14 ;  /* 0x0001c80e01007387 */ /* 0x0001e80000100a00 */
[----:B0-----:R-:W2:Y:S04]  /*2b920*/  LDL.LU.64 R14, [R1+0x1ae0] ;  /* 0x001ae000010e7983 */ /* 0x001ea80000300a00 */
[----:B------:R-:W4:Y:S04]  /*2b930*/  LDL.LU.64 R12, [R1+0x1ad8] ;  /* 0x001ad800010c7983 */ /* 0x000f280000300a00 */
[----:B------:R0:W-:Y:S01]  /*2b940*/  STL.64 [R1+0x1aa8], R22 ;  /* 0x001aa81601007387 */ /* 0x0001e20000100a00 */
[----:B------:R-:W-:-:S02]  /*2b950*/  IMAD.MOV.U32 R26, RZ, RZ, R29 ;  /* 0x000000ffff1a7224 */ /* 0x000fc400078e001d */
[----:B------:R-:W-:Y:S01]  /*2b960*/  IMAD.MOV.U32 R27, RZ, RZ, R0 ;  /* 0x000000ffff1b7224 */ /* 0x000fe200078e0000 */
[----:B0-----:R-:W3:Y:S04]  /*2b970*/  LDL.LU R22, [R1+0x6a0] ;  /* 0x0006a00001167983 */ /* 0x001ee80000300800 */
[----:B------:R-:W3:Y:S04]  /*2b980*/  LDL.LU R23, [R1+0x6a8] ;  /* 0x0006a80001177983 */ /* 0x000ee80000300800 */
[----:B------:R-:W-:Y:S01]  /*2b990*/  STL.64 [R1+0x1aa0], R20 ;  /* 0x001aa01401007387 */ /* 0x000fe20000100a00 */
[----:B--2---:R-:W-:-:S15]  /*2b9a0*/  HMMA.16816.F32 R8, R16, R14, R8 ;  /* 0x0000000e1008723c */ /* 0x004fde0000001808 */
[----:B------:R-:W-:-:S08]  /*2b9b0*/  NOP ;  /* 0x0000000000007918 */ /* 0x000fd00000000000 */
[----:B------:R0:W-:Y:S01]  /*2b9c0*/  STL.64 [R1+0x1b0], R8 ;  /* 0x0001b00801007387 */ /* 0x0001e20000100a00 */
[----:B------:R-:W-:Y:S02]  /*2b9d0*/  IMAD.MOV.U32 R29, RZ, RZ, R10 ;  /* 0x000000ffff1d7224 */ /* 0x000fe400078e000a */
[----:B------:R-:W-:Y:S02]  /*2b9e0*/  IMAD.MOV.U32 R0, RZ, RZ, R11 ;  /* 0x000000ffff007224 */ /* 0x000fe400078e000b */
[----:B------:R-:W4:Y:S04]  /*2b9f0*/  LDL.LU.64 R10, [R1+0x1ad0] ;  /* 0x001ad000010a7983 */ /* 0x000f280000300a00 */
[----:B0-----:R-:W4:Y:S04]  /*2ba00*/  LDL.LU.64 R8, [R1+0x1ac8] ;  /* 0x001ac80001087983 */ /* 0x001f280000300a00 */
[----:B------:R-:W-:Y:S01]  /*2ba10*/  STL [R1+0x19f0], R29 ;  /* 0x0019f01d01007387 */ /* 0x000fe20000100800 */
[----:B----4-:R-:W-:-:S15]  /*2ba20*/  HMMA.16816.F32 R8, R16, R12, R8 ;  /* 0x0000000c1008723c */ /* 0x010fde0000001808 */
[----:B------:R-:W-:-:S08]  /*2ba30*/  NOP ;  /* 0x0000000000007918 */ /* 0x000fd00000000000 */
[----:B------:R-:W-:Y:S04]  /*2ba40*/  STL.64 [R1+0x1a0], R8 ;  /* 0x0001a00801007387 */ /* 0x000fe80000100a00 */
[----:B------:R0:W-:Y:S04]  /*2ba50*/  STL.64 [R1+0x1a8], R10 ;  /* 0x0001a80a01007387 */ /* 0x0001e80000100a00 */
[----:B0-----:R-:W2:Y:S04]  /*2ba60*/  LDL.LU.64 R10, [R1+0x1ac0] ;  /* 0x001ac000010a7983 */ /* 0x001ea80000300a00 */
[----:B------:R-:W4:Y:S04]  /*2ba70*/  LDL.LU.64 R8, [R1+0x1ab8] ;  /* 0x001ab80001087983 */ /* 0x000f280000300a00 */
[----:B------:R-:W-:Y:S04]  /*2ba80*/  STL.64 [R1+0x1a70], R14 ;  /* 0x001a700e01007387 */ /* 0x000fe80000100a00 */
[----:B------:R0:W-:Y:S01]  /*2ba90*/  STL.64 [R1+0x1a68], R12 ;  /* 0x001a680c01007387 */ /* 0x0001e20000100a00 */
[----:B---3--:R-:W-:-:S02]  /*2baa0*/  IMAD R4, R4, 0x100, R22 ;  /* 0x0000010004047824 */ /* 0x008fc400078e0216 */
[----:B------:R-:W-:Y:S01]  /*2bab0*/  IMAD R5, R5, 0x100, R23 ;  /* 0x0000010005057824 */ /* 0x000fe200078e0217 */
[----:B0-----:R-:W3:Y:S04]  /*2bac0*/  LDL.LU R12, [R1+0x190] ;  /* 0x00019000010c7983 */ /* 0x001ee80000300800 */
[----:B------:R-:W3:Y:S04]  /*2bad0*/  LDL.LU R13, [R1+0x194] ;  /* 0x00019400010d7983 */ /* 0x000ee80000300800 */
[----:B------:R-:W3:Y:S04]  /*2bae0*/  LDL.LU R14, [R1+0x198] ;  /* 0x00019800010e7983 */ /* 0x000ee80000300800 */
[----:B------:R-:W3:Y:S04]  /*2baf0*/  LDL.LU R15, [R1+0x19c] ;  /* 0x00019c00010f7983 */ /* 0x000ee80000300800 */
[----:B------:R-:W3:Y:S04]  /*2bb00*/  LDL.LU R29, [R1+0x6d8] ;  /* 0x0006d800011d7983 */ /* 0x000ee80000300800 */
[----:B------:R-:W3:Y:S01]  /*2bb10*/  LDL.LU R20, [R1+0x140] ;  /* 0x0001400001147983 */ /* 0x000ee20000300800 */
[----:B--2---:R-:W-:Y:S01]  /*2bb20*/  HMMA.16816.F32 R24, R16, R10, R24 ;  /* 0x0000000a1018723c */ /* 0x004fe20000001818 */
[----:B----4-:R-:W-:-:S15]  /*2bb30*/  IMAD R6, R6, 0x100, R9 ;  /* 0x0000010006067824 */ /* 0x010fde00078e0209 */
[----:B------:R-:W-:-:S07]  /*2bb40*/  NOP ;  /* 0x0000000000007918 */ /* 0x000fce0000000000 */
[----:B------:R0:W-:Y:S04]  /*2bb50*/  STL.64 [R1+0x170], R24 ;  /* 0x0001701801007387 */ /* 0x0001e80000100a00 */
[----:B------:R1:W-:Y:S04]  /*2bb60*/  STL.64 [R1+0x178], R26 ;  /* 0x0001781a01007387 */ /* 0x0003e80000100a00 */
[----:B------:R-:W2:Y:S04]  /*2bb70*/  LDL.LU R21, [R1+0x144] ;  /* 0x0001440001157983 */ /* 0x000ea80000300800 */
[----:B------:R-:W2:Y:S04]  /*2bb80*/  LDL.LU R22, [R1+0x148] ;  /* 0x0001480001167983 */ /* 0x000ea80000300800 */
[----:B------:R-:W2:Y:S04]  /*2bb90*/  LDL.LU R23, [R1+0x14c] ;  /* 0x00014c0001177983 */ /* 0x000ea80000300800 */
[----:B0-----:R-:W4:Y:S04]  /*2bba0*/  LDL.LU R24, [R1+0xf0] ;  /* 0x0000f00001187983 */ /* 0x001f280000300800 */
[----:B------:R-:W4:Y:S04]  /*2bbb0*/  LDL.LU R25, [R1+0xf4] ;  /* 0x0000f40001197983 */ /* 0x000f280000300800 */
[----:B-1----:R-:W4:Y:S04]  /*2bbc0*/  LDL.LU R26, [R1+0xf8] ;  /* 0x0000f800011a7983 */ /* 0x002f280000300800 */
[----:B------:R-:W4:Y:S04]  /*2bbd0*/  LDL.LU R27, [R1+0xfc] ;  /* 0x0000fc00011b7983 */ /* 0x000f280000300800 */
[----:B------:R-:W3:Y:S01]  /*2bbe0*/  LDL.LU R9, [R1+0x1ab4] ;  /* 0x001ab40001097983 */ /* 0x000ee20000300800 */
[----:B------:R-:W-:-:S03]  /*2bbf0*/  IMAD R7, R7, 0x100, R28 ;  /* 0x0000010007077824 */ /* 0x000fc600078e021c */
[----:B------:R-:W4:Y:S01]  /*2bc00*/  LDL.LU R28, [R1+0x1ab0] ;  /* 0x001ab000011c7983 */ /* 0x000f220000300800 */
[----:B---3--:R-:W-:-:S15]  /*2bc10*/  HMMA.16816.F32 R12, R16, R8, R12 ;  /* 0x00000008100c723c */ /* 0x008fde000000180c */
[----:B------:R-:W-:-:S08]  /*2bc20*/  NOP ;  /* 0x0000000000007918 */ /* 0x000fd00000000000 */
[----:B------:R0:W-:Y:S04]  /*2bc30*/  STL.64 [R1+0x190], R12 ;  /* 0x0001900c01007387 */ /* 0x0001e80000100a00 */
[----:B------:R1:W-:Y:S04]  /*2bc40*/  STL.64 [R1+0x198], R14 ;  /* 0x0001980e01007387 */ /* 0x0003e80000100a00 */
[----:B0-----:R-:W3:Y:S04]  /*2bc50*/  LDL.LU R12, [R1+0xc0] ;  /* 0x0000c000010c7983 */ /* 0x001ee80000300800 */
[----:B------:R-:W3:Y:S04]  /*2bc60*/  LDL.LU R13, [R1+0xc4] ;  /* 0x0000c400010d7983 */ /* 0x000ee80000300800 */
[----:B-1----:R-:W4:Y:S04]  /*2bc70*/  LDL.LU R14, [R1+0xc8] ;  /* 0x0000c800010e7983 */ /* 0x002f280000300800 */
        /* <DEDUP_REMOVED lines=23> */
[----:B------:R-:W3:Y:S01]  /*2bdf0*/  LDL.LU.64 R20, [R1+0x1aa0] ;  /* 0x001aa00001147983 */ /* 0x000ee20000300a00 */
[----:B----4-:R-:W-:Y:S03]  /*2be00*/  HMMA.16816.F32 R16, R16, R22, R24 ;  /* 0x000000161010723c */ /* 0x010fe60000001818 */
[----:B------:R-:W4:Y:S04]  /*2be10*/  LDL.LU.64 R26, [R1+0x1a98] ;  /* 0x001a9800011a7983 */ /* 0x000f280000300a00 */
[----:B------:R-:W2:-:S15]  /*2be20*/  LDL.LU.64 R24, [R1+0x1a90] ;  /* 0x001a900001187983 */ /* 0x000e9e0000300a00 */
[----:B------:R-:W-:-:S01]  /*2be30*/  NOP ;  /* 0x0000000000007918 */ /* 0x000fc20000000000 */
[----:B------:R0:W-:Y:S04]  /*2be40*/  STL.64 [R1+0x160], R16 ;  /* 0x0001601001007387 */ /* 0x0001e80000100a00 */
[----:B------:R1:W-:Y:S04]  /*2be50*/  STL.64 [R1+0x168], R18 ;  /* 0x0001681201007387 */ /* 0x0003e80000100a00 */
[----:B0-----:R-:W3:Y:S04]  /*2be60*/  LDL.LU R16, [R1+0x6c0] ;  /* 0x0006c00001107983 */ /* 0x001ee80000300800 */
[----:B------:R-:W3:Y:S04]  /*2be70*/  LDL.LU R17, [R1+0x6c8] ;  /* 0x0006c80001117983 */ /* 0x000ee80000300800 */
[----:B-1----:R-:W4:Y:S04]  /*2be80*/  LDL.LU R18, [R1+0x6d0] ;  /* 0x0006d00001127983 */ /* 0x002f280000300800 */
[----:B------:R-:W4:Y:S01]  /*2be90*/  LDL.LU R19, [R1+0x6dc] ;  /* 0x0006dc0001137983 */ /* 0x000f220000300800 */
[----:B------:R-:W-:-:S02]  /*2bea0*/  F2FP.F16.E4M3.UNPACK_B R4, R4 ;  /* 0x00000004ff04723e */ /* 0x000fc400020006ff */
[----:B------:R-:W-:Y:S02]  /*2beb0*/  F2FP.F16.E4M3.UNPACK_B R5, R5 ;  /* 0x00000005ff05723e */ /* 0x000fe400020006ff */
[----:B------:R-:W-:Y:S02]  /*2bec0*/  F2FP.F16.E4M3.UNPACK_B R6, R6 ;  /* 0x00000006ff06723e */ /* 0x000fe400020006ff */
[----:B------:R-:W-:Y:S01]  /*2bed0*/  F2FP.F16.E4M3.UNPACK_B R7, R7 ;  /* 0x00000007ff07723e */ /* 0x000fe200020006ff */
[----:B----4-:R0:W-:Y:S04]  /*2bee0*/  STL.64 [R1+0x1a30], R18 ;  /* 0x001a301201007387 */ /* 0x0101e80000100a00 */
[----:B---3--:R1:W-:Y:S01]  /*2bef0*/  STL.64 [R1+0x1a28], R16 ;  /* 0x001a281001007387 */ /* 0x0083e20000100a00 */
[----:B0-----:R-:W-:-:S03]  /*2bf00*/  IMAD.MOV.U32 R18, RZ, RZ, R28 ;  /* 0x000000ffff127224 */ /* 0x001fc600078e001c */
[----:B-1----:R-:W3:Y:S04]  /*2bf10*/  LDL.LU R16, [R1+0x20] ;  /* 0x0000200001107983 */ /* 0x002ee80000300800 */
[----:B------:R-:W3:Y:S04]  /*2bf20*/  LDL.LU R17, [R1+0x24] ;  /* 0x0000240001117983 */ /* 0x000ee80000300800 */
[----:B------:R-:W4:Y:S04]  /*2bf30*/  LDL.LU R28, [R1+0x1a88] ;  /* 0x001a8800011c7983 */ /* 0x000f280000300800 */
[----:B------:R-:W3:Y:S01]  /*2bf40*/  LDL.LU R19, [R1+0x2c] ;  /* 0x00002c0001137983 */ /* 0x000ee20000300800 */
[C---:B--2---:R-:W-:Y:S03]  /*2bf50*/  HMMA.16816.F32 R12, R4.reuse, R24, R12 ;  /* 0x00000018040c723c */ /* 0x044fe6000000180c */
[----:B---3--:R-:W-:Y:S04]  /*2bf60*/  STL.64 [R1+0x1a40], R18 ;  /* 0x001a401201007387 */ /* 0x008fe80000100a00 */
[----:B------:R0:W-:Y:S04]  /*2bf70*/  STL.64 [R1+0x1a38], R16 ;  /* 0x001a381001007387 */ /* 0x0001e80000100a00 */
[----:B0-----:R-:W2:Y:S04]  /*2bf80*/  LDL.LU R16, [R1+0x60] ;  /* 0x0000600001107983 */ /* 0x001ea80000300800 */
[----:B------:R-:W2:Y:S04]  /*2bf90*/  LDL.LU R17, [R1+0x64] ;  /* 0x0000640001117983 */ /* 0x000ea80000300800 */
[----:B------:R-:W2:Y:S04]  /*2bfa0*/  LDL.LU R18, [R1+0x68] ;  /* 0x0000680001127983 */ /* 0x000ea80000300800 */
[----:B------:R-:W-:Y:S04]  /*2bfb0*/  STL.64 [R1+0x140], R12 ;  /* 0x0001400c01007387 */ /* 0x000fe80000100a00 */
[----:B------:R0:W-:Y:S04]  /*2bfc0*/  STL.64 [R1+0x148], R14 ;  /* 0x0001480e01007387 */ /* 0x0001e80000100a00 */
[----:B0-----:R-:W3:Y:S04]  /*2bfd0*/  LDL.LU.64 R14, [R1+0x1a80] ;  /* 0x001a8000010e7983 */ /* 0x001ee80000300a00 */
[----:B------:R-:W3:Y:S04]  /*2bfe0*/  LDL.LU.64 R12, [R1+0x1a78] ;  /* 0x001a7800010c7983 */ /* 0x000ee80000300a00 */
[----:B------:R-:W2:Y:S04]  /*2bff0*/  LDL.LU R24, [R1+0x6cc] ;  /* 0x0006cc0001187983 */ /* 0x000ea80000300800 */
[----:B------:R-:W2:Y:S01]  /*2c000*/  LDL.LU R25, [R1+0x6d4] ;  /* 0x0006d40001197983 */ /* 0x000ea20000300800 */
[----:B---3--:R-:W-:-:S15]  /*2c010*/  HMMA.16816.F32 R12, R4, R20, R12 ;  /* 0x00000014040c723c */ /* 0x008fde000000180c */
[----:B------:R-:W-:-:S08]  /*2c020*/  NOP ;  /* 0x0000000000007918 */ /* 0x000fd00000000000 */
[----:B------:R-:W-:Y:S04]  /*2c030*/  STL.64 [R1+0x120], R12 ;  /* 0x0001200c01007387 */ /* 0x000fe80000100a00 */
[----:B------:R0:W-:Y:S04]  /*2c040*/  STL.64 [R1+0x128], R14 ;  /* 0x0001280e01007387 */ /* 0x0001e80000100a00 */
[----:B0-----:R-:W3:Y:S04]  /*2c050*/  LDL.LU.64 R14, [R1+0x1a70] ;  /* 0x001a7000010e7983 */ /* 0x001ee80000300a00 */
[----:B------:R-:W2:Y:S04]  /*2c060*/  LDL.LU.64 R12, [R1+0x1a68] ;  /* 0x001a6800010c7983 */ /* 0x000ea80000300a00 */
[----:B------:R-:W2:Y:S01]  /*2c070*/  LDL.LU R21, [R1+0x6c4] ;  /* 0x0006c40001157983 */ /* 0x000ea20000300800 */
[----:B----4-:R-:W-:Y:S01]  /*2c080*/  IMAD.MOV.U32 R19, RZ, RZ, R28 ;  /* 0x000000ffff137224 */ /* 0x010fe200078e001c */
[----:B---3--:R-:W-:-:S15]  /*2c090*/  HMMA.16816.F32 R8, R4, R14, R8 ;  /* 0x0000000e0408723c */ /* 0x008fde0000001808 */
[----:B------:R-:W-:-:S08]  /*2c0a0*/  NOP ;  /* 0x0000000000007918 */ /* 0x000fd00000000000 */
[----:B------:R-:W-:Y:S04]  /*2c0b0*/  STL.64 [R1+0x100], R8 ;  /* 0x0001000801007387 */ /* 0x000fe80000100a00 */
[----:B------:R0:W-:Y:S01]  /*2c0c0*/  STL [R1+0x108], R10 ;  /* 0x0001080a01007387 */ /* 0x0001e20000100800 */
[----:B------:R-:W-:-:S03]  /*2c0d0*/  IMAD.MOV.U32 R28, RZ, RZ, R11 ;  /* 0x000000ffff1c7224 */ /* 0x000fc600078e000b */
[----:B0-----:R-:W2:Y:S04]  /*2c0e0*/  LDL.LU.64 R10, [R1+0x1a60] ;  /* 0x001a6000010a7983 */ /* 0x001ea80000300a00 */
[----:B------:R-:W2:Y:S04]  /*2c0f0*/  LDL.LU.64 R8, [R1+0x1a58] ;  /* 0x001a580001087983 */ /* 0x000ea80000300a00 */
[----:B------:R-:W-:Y:S01]  /*2c100*/  STL [R1+0x1900], R28 ;  /* 0x0019001c01007387 */ /* 0x000fe20000100800 */
[----:B--2---:R-:W-:Y:S03]  /*2c110*/  HMMA.16816.F32 R12, R4, R12, R8 ;  /* 0x0000000c040c723c */ /* 0x004fe60000001808 */
[----:B------:R-:W2:Y:S04]  /*2c120*/  LDL.LU.64 R10, [R1+0x1a50] ;  /* 0x001a5000010a7983 */ /* 0x000ea80000300a00 */
[----:B------:R-:W3:-:S15]  /*2c130*/  LDL.LU.64 R8, [R1+0x1a48] ;  /* 0x001a480001087983 */ /* 0x000ede0000300a00 */
[----:B------:R-:W-:-:S01]  /*2c140*/  NOP ;  /* 0x0000000000007918 */ /* 0x000fc20000000000 */
[----:B------:R0:W-:Y:S04]  /*2c150*/  STL.64 [R1+0xf0], R12 ;  /* 0x0000f00c01007387 */ /* 0x0001e80000100a00 */
[----:B------:R1:W-:Y:S04]  /*2c160*/  STL.64 [R1+0xf8], R14 ;  /* 0x0000f80e01007387 */ /* 0x0003e80000100a00 */
[----:B0-----:R-:W4:Y:S04]  /*2c170*/  LDL.LU R12, [R1] ;  /* 0x00000000010c7983 */ /* 0x001f280000300800 */
[----:B------:R-:W4:Y:S04]  /*2c180*/  LDL.LU R13, [R1+0x4] ;  /* 0x00000400010d7983 */ /* 0x000f280000300800 */
[----:B-1----:R-:W4:Y:S04]  /*2c190*/  LDL.LU R14, [R1+0x8] ;  /* 0x00000800010e7983 */ /* 0x002f280000300800 */
[----:B------:R-:W4:Y:S01]  /*2c1a0*/  LDL.LU R15, [R1+0xc] ;  /* 0x00000c00010f7983 */ /* 0x000f220000300800 */
[----:B--2---:R-:W-:-:S15]  /*2c1b0*/  HMMA.16816.F32 R16, R4, R10, R16 ;  /* 0x0000000a0410723c */ /* 0x004fde0000001810 */
[----:B------:R-:W-:-:S08]  /*2c1c0*/  NOP ;  /* 0x0000000000007918 */ /* 0x000fd00000000000 */
[----:B------:R-:W-:Y:S04]  /*2c1d0*/  STL.64 [R1+0xe0], R16 ;  /* 0x0000e01001007387 */ /* 0x000fe80000100a00 */
[----:B------:R0:W-:Y:S04]  /*2c1e0*/  STL.64 [R1+0xe8], R18 ;  /* 0x0000e81201007387 */ /* 0x0001e80000100a00 */
[----:B0-----:R-:W3:Y:S04]  /*2c1f0*/  LDL.LU.64 R18, [R1+0x1a40] ;  /* 0x001a400001127983 */ /* 0x001ee80000300a00 */
[----:B------:R-:W3:Y:S02]  /*2c200*/  LDL.LU.64 R16, [R1+0x1a38] ;  /* 0x001a380001107983 */ /* 0x000ee40000300a00 */
[----:B---3--:R-:W-:Y:S02]  /*2c210*/  HMMA.16816.F32 R8, R4, R8, R16 ;  /* 0x000000080408723c */ /* 0x008fe40000001810 */
[----:B------:R-:W2:Y:S04]  /*2c220*/  LDL.LU.64 R18, [R1+0x1a30] ;  /* 0x001a300001127983 */ /* 0x000ea80000300a00 */
[----:B------:R-:W3:-:S15]  /*2c230*/  LDL.LU.64 R16, [R1+0x1a28] ;  /* 0x001a280001107983 */ /* 0x000ede0000300a00 */
[----:B------:R-:W-:-:S02]  /*2c240*/  NOP ;  /* 0x0000000000007918 */ /* 0x000fc40000000000 */
[----:B------:R0:W-:Y:S04]  /*2c250*/  STL.64 [R1+0xd0], R8 ;  /* 0x0000d00801007387 */ /* 0x0001e80000100a00 */
[----:B------:R1:W-:Y:S04]  /*2c260*/  STL.64 [R1+0xd8], R10 ;  /* 0x0000d80a01007387 */ /* 0x0003e80000100a00 */
[----:B0-----:R-:W4:Y:S04]  /*2c270*/  LDL.LU R8, [R1+0x10] ;  /* 0x0000100001087983 */ /* 0x001f280000300800 */
[----:B------:R-:W4:Y:S04]  /*2c280*/  LDL.LU R9, [R1+0x14] ;  /* 0x0000140001097983 */ /* 0x000f280000300800 */
[----:B-1----:R-:W4:Y:S04]  /*2c290*/  LDL.LU R10, [R1+0x18] ;  /* 0x00001800010a7983 */ /* 0x002f280000300800 */
[----:B------:R-:W4:Y:S01]  /*2c2a0*/  LDL.LU R11, [R1+0x1c] ;  /* 0x00001c00010b7983 */ /* 0x000f220000300800 */
[----:B---3--:R-:W-:Y:S01]  /*2c2b0*/  IMAD R16, R16, 0x100, R21 ;  /* 0x0000010010107824 */ /* 0x008fe200078e0215 */
[C---:B----4-:R-:W-:Y:S06]  /*2c2c0*/  HMMA.16816.F32 R8, R4.reuse, R2, R8 ;  /* 0x000000020408723c */ /* 0x050fec0000001808 */
[----:B------:R-:W-:-:S15]  /*2c2d0*/  HMMA.16816.F32 R4, R4, R22, R12 ;  /* 0x000000160404723c */ /* 0x000fde000000180c */
[----:B------:R-:W-:-:S02]  /*2c2e0*/  NOP ;  /* 0x0000000000007918 */ /* 0x000fc40000000000 */
[----:B------:R0:W-:Y:S04]  /*2c2f0*/  STL.64 [R1+0x20], R8 ;  /* 0x0000200801007387 */ /* 0x0001e80000100a00 */
[----:B------:R-:W-:Y:S04]  /*2c300*/  STL.64 [R1+0x28], R10 ;  /* 0x0000280a01007387 */ /* 0x000fe80000100a00 */
[----:B------:R-:W3:Y:S04]  /*2c310*/  LDL.LU R3, [R1+0x700] ;  /* 0x0007000001037983 */ /* 0x000ee80000300800 */
[----:B0-----:R-:W3:Y:S04]  /*2c320*/  LDL.LU R8, [R1+0x6fc] ;  /* 0x0006fc0001087983 */ /* 0x001ee80000300800 */
[----:B------:R-:W-:Y:S04]  /*2c330*/  STL.64 [R1], R4 ;  /* 0x0000000401007387 */ /* 0x000fe80000100a00 */
[----:B------:R-:W4:Y:S04]  /*2c340*/  LDL.LU R20, [R1+0x390] ;  /* 0x0003900001147983 */ /* 0x000f280000300800 */
[----:B------:R-:W3:Y:S04]  /*2c350*/  LDL.LU R21, [R1+0x394] ;  /* 0x0003940001157983 */ /* 0x000ee80000300800 */
[----:B------:R-:W4:Y:S04]  /*2c360*/  LDL.LU R14, [R1+0x380] ;  /* 0x00038000010e7983 */ /* 0x000f280000300800 */
[----:B------:R-:W4:Y:S04]  /*2c370*/  LDL.LU R15, [R1+0x384] ;  /* 0x00038400010f7983 */ /* 0x000f280000300800 */
[----:B------:R-:W3:Y:S04]  /*2c380*/  LDL.LU R12, [R1+0x360] ;  /* 0x00036000010c7983 */ /* 0x000ee80000300800 */
[----:B------:R-:W3:Y:S01]  /*2c390*/  LDL.LU R13, [R1+0x364] ;  /* 0x00036400010d7983 */ /* 0x000ee20000300800 */
[----:B--2---:R-:W-:-:S02]  /*2c3a0*/  IMAD R19, R29, 0x100, R19 ;  /* 0x000001001d137824 */ /* 0x004fc400078e0213 */
[----:B------:R-:W-:Y:S02]  /*2c3b0*/  IMAD R18, R18, 0x100, R25 ;  /* 0x0000010012127824 */ /* 0x000fe400078e0219 */
[----:B------:R-:W-:Y:S01]  /*2c3c0*/  IMAD R17, R17, 0x100, R24 ;  /* 0x0000010011117824 */ /* 0x000fe200078e0218 */
[----:B------:R-:W-:Y:S02]  /*2c3d0*/  F2FP.F16.E4M3.UNPACK_B R25, R26.H1 ;  /* 0x0000001aff19723e */ /* 0x000fe400030006ff */
[----:B------:R-:W-:Y:S01]  /*2c3e0*/  F2FP.F16.E4M3.UNPACK_B R24, R27.H1 ;  /* 0x0000001bff18723e */ /* 0x000fe200030006ff */
[----:B------:R-:W-:Y:S02]  /*2c3f0*/  IMAD.MOV.U32 R26, RZ, RZ, R6 ;  /* 0x000000ffff1a7224 */ /* 0x000fe400078e0006 */
[----:B------:R-:W-:Y:S01]  /*2c400*/  IMAD.MOV.U32 R27, RZ, RZ, R7 ;  /* 0x000000ffff1b7224 */ /* 0x000fe200078e0007 */
        /* <DEDUP_REMOVED lines=9> */
[----:B------:R-:W2:Y:S04]  /*2c4a0*/  LDL.LU R6, [R1+0x6ec] ;  /* 0x0006ec0001067983 */ /* 0x000ea80000300800 */
[----:B------:R-:W2:Y:S04]  /*2c4b0*/  LDL.LU R7, [R1+0x6f8] ;  /* 0x0006f80001077983 */ /* 0x000ea80000300800 */
[----:B--2---:R-:W-:Y:S04]  /*2c4c0*/  STL.64 [R1+0x1a00], R6 ;  /* 0x001a000601007387 */ /* 0x004fe80000100a00 */
[----:B----4-:R0:W-:Y:S04]  /*2c4d0*/  STL.64 [R1+0x19f8], R4 ;  /* 0x0019f80401007387 */ /* 0x0101e80000100a00 */
[----:B0-----:R-:W2:Y:S04]  /*2c4e0*/  LDL.LU R4, [R1+0x50] ;  /* 0x0000500001047983 */ /* 0x001ea80000300800 */
[----:B------:R-:W2:Y:S04]  /*2c4f0*/  LDL.LU R5, [R1+0x54] ;  /* 0x0000540001057983 */ /* 0x000ea80000300800 */
[----:B------:R-:W4:Y:S04]  /*2c500*/  LDL.LU R6, [R1+0x58] ;  /* 0x0000580001067983 */ /* 0x000f280000300800 */
[----:B------:R-:W4:Y:S01]  /*2c510*/  LDL.LU R7, [R1+0x5c] ;  /* 0x00005c0001077983 */ /* 0x000f220000300800 */
[----:B------:R-:W-:-:S02]  /*2c520*/  F2FP.F16.E4M3.UNPACK_B R16, R16 ;  /* 0x00000010ff10723e */ /* 0x000fc400020006ff */
[----:B------:R-:W-:Y:S02]  /*2c530*/  F2FP.F16.E4M3.UNPACK_B R17, R17 ;  /* 0x00000011ff11723e */ /* 0x000fe400020006ff */
[----:B------:R-:W-:Y:S02]  /*2c540*/  F2FP.F16.E4M3.UNPACK_B R18, R18 ;  /* 0x00000012ff12723e */ /* 0x000fe400020006ff */
[----:B------:R-:W-:Y:S01]  /*2c550*/  F2FP.F16.E4M3.UNPACK_B R19, R19 ;  /* 0x00000013ff13723e */ /* 0x000fe200020006ff */
[----:B----4-:R-:W-:Y:S04]  /*2c560*/  STL.64 [R1+0x1a10], R6 ;  /* 0x001a100601007387 */ /* 0x010fe80000100a00 */
[----:B--2---:R0:W-:Y:S04]  /*2c570*/  STL.64 [R1+0x1a08], R4 ;  /* 0x001a080401007387 */ /* 0x0041e80000100a00 */
[----:B0-----:R-:W2:Y:S04]  /*2c580*/  LDL.LU R4, [R1+0x40] ;  /* 0x0000400001047983 */ /* 0x001ea80000300800 */
[----:B------:R-:W2:Y:S04]  /*2c590*/  LDL.LU R5, [R1+0x44] ;  /* 0x0000440001057983 */ /* 0x000ea80000300800 */
[----:B------:R-:W2:Y:S04]  /*2c5a0*/  LDL.LU R6, [R1+0x48] ;  /* 0x0000480001067983 */ /* 0x000ea80000300800 */
[----:B------:R-:W2:Y:S01]  /*2c5b0*/  LDL.LU R7, [R1+0x4c] ;  /* 0x00004c0001077983 */ /* 0x000ea20000300800 */
[----:B------:R-:W-:-:S02]  /*2c5c0*/  F2FP.F16.E4M3.UNPACK_B R20, R20.H1 ;  /* 0x00000014ff14723e */ /* 0x000fc400030006ff */
[----:B------:R-:W-:Y:S01]  /*2c5d0*/  F2FP.F16.E4M3.UNPACK_B R21, R21.H1 ;  /* 0x00000015ff15723e */ /* 0x000fe200030006ff */
[C---:B------:R-:W-:Y:S01]  /*2c5e0*/  HMMA.16816.F32 R12, R16.reuse, R24, R12 ;  /* 0x00000018100c723c */ /* 0x040fe2000000180c */
[----:B------:R-:W4:Y:S04]  /*2c5f0*/  LDL.LU R2, [R1+0x6f4] ;  /* 0x0006f40001027983 */ /* 0x000f280000300800 */
[----:B------:R-:W3:Y:S04]  /*2c600*/  LDL.LU R10, [R1+0x350] ;  /* 0x00035000010a7983 */ /* 0x000ee80000300800 */
[----:B------:R-:W4:Y:S04]  /*2c610*/  LDL.LU R11, [R1+0x354] ;  /* 0x00035400010b7983 */ /* 0x000f280000300800 */
[----:B------:R-:W4:Y:S04]  /*2c620*/  LDL.LU R9, [R1+0x340] ;  /* 0x0003400001097983 */ /* 0x000f280000300800 */
[----:B------:R-:W4:Y:S04]  /*2c630*/  LDL.LU R28, [R1+0x344] ;  /* 0x00034400011c7983 */ /* 0x000f280000300800 */
[----:B------:R-:W-:Y:S04]  /*2c640*/  STL [R1+0x187c], R27 ;  /* 0x00187c1b01007387 */ /* 0x000fe80000100800 */
[----:B------:R-:W-:Y:S04]  /*2c650*/  STL [R1+0x1878], R26 ;  /* 0x0018781a01007387 */ /* 0x000fe80000100800 */
[----:B------:R-:W-:Y:S04]  /*2c660*/  STL.64 [R1+0x10], R12 ;  /* 0x0000100c01007387 */ /* 0x000fe80000100a00 */
[----:B------:R0:W-:Y:S04]  /*2c670*/  STL.64 [R1+0x18], R14 ;  /* 0x0000180e01007387 */ /* 0x0001e80000100a00 */
[----:B0-----:R-:W3:Y:S04]  /*2c680*/  LDL.LU.64 R14, [R1+0x1a20] ;  /* 0x001a2000010e7983 */ /* 0x001ee80000300a00 */
[----:B------:R-:W4:Y:S01]  /*2c690*/  LDL.LU.64 R12, [R1+0x1a18] ;  /* 0x001a1800010c7983 */ /* 0x000f220000300a00 */
[----:B--2---:R-:W-:-:S15]  /*2c6a0*/  HMMA.16816.F32 R4, R16, R20, R4 ;  /* 0x000000141004723c */ /* 0x004fde0000001804 */
[----:B------:R-:W-:-:S08]  /*2c6b0*/  NOP ;  /* 0x0000000000007918 */ /* 0x000fd00000000000 */
[----:B------:R0:W-:Y:S01]  /*2c6c0*/  STL.64 [R1+0x30], R4 ;  /* 0x0000300401007387 */ /* 0x0001e20000100a00 */
[----:B------:R-:W-:Y:S02]  /*2c6d0*/  IMAD.MOV.U32 R27, RZ, RZ, R6 ;  /* 0x000000ffff1b7224 */ /* 0x000fe400078e0006 */
[----:B------:R-:W-:Y:S02]  /*2c6e0*/  IMAD.MOV.U32 R26, RZ, RZ, R7 ;  /* 0x000000ffff1a7224 */ /* 0x000fe400078e0007 */
[----:B------:R-:W2:Y:S04]  /*2c6f0*/  LDL.LU.64 R6, [R1+0x1a10] ;  /* 0x001a100001067983 */ /* 0x000ea80000300a00 */
[----:B0-----:R-:W2:Y:S01]  /*2c700*/  LDL.LU.64 R4, [R1+0x1a08] ;  /* 0x001a080001047983 */ /* 0x001ea20000300a00 */
[----:B---3--:R-:W-:-:S02]  /*2c710*/  F2FP.F16.E4M3.UNPACK_B R14, R14.H1 ;  /* 0x0000000eff0e723e */ /* 0x008fc400030006ff */
[----:B------:R-:W-:Y:S01]  /*2c720*/  F2FP.F16.E4M3.UNPACK_B R15, R15.H1 ;  /* 0x0000000fff0f723e */ /* 0x000fe200030006ff */
[----:B------:R0:W-:Y:S04]  /*2c730*/  STL.64 [R1+0x19e8], R20 ;  /* 0x0019e81401007387 */ /* 0x0001e80000100a00 */
[----:B0-----:R-:W3:Y:S04]  /*2c740*/  LDL.LU R20, [R1+0x70] ;  /* 0x0000700001147983 */ /* 0x001ee80000300800 */
[----:B------:R-:W3:Y:S04]  /*2c750*/  LDL.LU R21, [R1+0x74] ;  /* 0x0000740001157983 */ /* 0x000ee80000300800 */
[----:B------:R-:W3:Y:S04]  /*2c760*/  LDL.LU R22, [R1+0x78] ;  /* 0x0000780001167983 */ /* 0x000ee80000300800 */
[----:B------:R-:W3:Y:S04]  /*2c770*/  LDL.LU R23, [R1+0x7c] ;  /* 0x00007c0001177983 */ /* 0x000ee80000300800 */
        /* <DEDUP_REMOVED lines=11> */
[----:B------:R-:W2:Y:S01]  /*2c830*/  LDL.LU.64 R4, [R1+0x19f8] ;  /* 0x0019f80001047983 */ /* 0x000ea20000300a00 */
[----:B----4-:R-:W-:-:S02]  /*2c840*/  F2FP.F16.E4M3.UNPACK_B R12, R12.H1 ;  /* 0x0000000cff0c723e */ /* 0x010fc400030006ff */
[----:B------:R-:W-:-:S07]  /*2c850*/  F2FP.F16.E4M3.UNPACK_B R13, R13.H1 ;  /* 0x0000000dff0d723e */ /* 0x000fce00030006ff */
[----:B---3--:R-:W-:Y:S01]  /*2c860*/  HMMA.16816.F32 R20, R16, R12, R20 ;  /* 0x0000000c1014723c */ /* 0x008fe20000001814 */
[----:B------:R-:W-:Y:S02]  /*2c870*/  F2FP.F16.E4M3.UNPACK_B R10, R10.H1 ;  /* 0x0000000aff0a723e */ /* 0x000fe400030006ff */
[----:B------:R-:W-:Y:S01]  /*2c880*/  F2FP.F16.E4M3.UNPACK_B R11, R11.H1 ;  /* 0x0000000bff0b723e */ /* 0x000fe200030006ff */
[----:B--2---:R-:W-:Y:S02]  /*2c890*/  IMAD R4, R4, 0x100, R29 ;  /* 0x0000010004047824 */ /* 0x004fe400078e021d */
[----:B------:R-:W2:-:S15]  /*2c8a0*/  LDL.LU R29, [R1+0x19f0] ;  /* 0x0019f000011d7983 */ /* 0x000e9e0000300800 */
[----:B------:R-:W-:-:S02]  /*2c8b0*/  NOP ;  /* 0x0000000000007918 */ /* 0x000fc40000000000 */
[----:B------:R0:W-:Y:S04]  /*2c8c0*/  STL.64 [R1+0x50], R20 ;  /* 0x0000501401007387 */ /* 0x0001e80000100a00 */
[----:B------:R-:W-:Y:S04]  /*2c8d0*/  STL.64 [R1+0x58], R22 ;  /* 0x0000581601007387 */ /* 0x000fe80000100a00 */
[----:B0-----:R-:W3:Y:S04]  /*2c8e0*/  LDL.LU.64 R20, [R1+0x19e8] ;  /* 0x0019e80001147983 */ /* 0x001ee80000300a00 */
[----:B------:R-:W-:Y:S04]  /*2c8f0*/  STL.64 [R1+0x19a0], R14 ;  /* 0x0019a00e01007387 */ /* 0x000fe80000100a00 */
[----:B------:R0:W-:Y:S02]  /*2c900*/  STL.64 [R1+0x1998], R12 ;  /* 0x0019980c01007387 */ /* 0x0001e40000100a00 */
[----:B0-----:R-:W-:Y:S01]  /*2c910*/  HMMA.16816.F32 R12, R16, R10, R24 ;  /* 0x0000000a100c723c */ /* 0x001fe20000001818 */
[----:B------:R-:W-:-:S02]  /*2c920*/  IMAD R5, R6, 0x100, R5 ;  /* 0x0000010006057824 */ /* 0x000fc400078e0205 */
[----:B------:R-:W-:Y:S02]  /*2c930*/  IMAD R6, R2, 0x100, R7 ;  /* 0x0000010002067824 */ /* 0x000fe400078e0207 */
[----:B------:R-:W-:Y:S01]  /*2c940*/  IMAD R7, R8, 0x100, R3 ;  /* 0x0000010008077824 */ /* 0x000fe200078e0203 */
[----:B------:R-:W4:Y:S04]  /*2c950*/  LDL.LU R2, [R1+0x320] ;  /* 0x0003200001027983 */ /* 0x000f280000300800 */
[----:B------:R-:W2:Y:S01]  /*2c960*/  LDL.LU R3, [R1+0x324] ;  /* 0x0003240001037983 */ /* 0x000ea20000300800 */
[----:B------:R-:W-:Y:S02]  /*2c970*/  F2FP.F16.E4M3.UNPACK_B R8, R9.H1 ;  /* 0x00000009ff08723e */ /* 0x000fe400030006ff */
[----:B------:R-:W-:-:S10]  /*2c980*/  F2FP.F16.E4M3.UNPACK_B R9, R28.H1 ;  /* 0x0000001cff09723e */ /* 0x000fd400030006ff */
[----:B------:R-:W-:Y:S04]  /*2c990*/  STL.64 [R1+0x60], R12 ;  /* 0x0000600c01007387 */ /* 0x000fe80000100a00 */
[----:B------:R-:W-:Y:S04]  /*2c9a0*/  STL.64 [R1+0x68], R14 ;  /* 0x0000680e01007387 */ /* 0x000fe80000100a00 */
[----:B------:R-:W3:Y:S04]  /*2c9b0*/  LDL.LU R23, [R1+0x330] ;  /* 0x0003300001177983 */ /* 0x000ee80000300800 */
        /* <DEDUP_REMOVED lines=36> */
[----:B------:R-:W2:Y:S04]  /*2cc00*/  LDL.LU R10, [R1+0x208] ;  /* 0x00020800010a7983 */ /* 0x000ea80000300800 */
[----:B------:R-:W2:Y:S01]  /*2cc10*/  LDL.LU R11, [R1+0x20c] ;  /* 0x00020c00010b7983 */ /* 0x000ea20000300800 */
[----:B------:R-:W-:-:S02]  /*2cc20*/  F2FP.F16.E4M3.UNPACK_B R2, R2.H1 ;  /* 0x00000002ff02723e */ /* 0x000fc400030006ff */
[----:B------:R-:W-:Y:S02]  /*2cc30*/  F2FP.F16.E4M3.UNPACK_B R3, R3.H1 ;  /* 0x00000003ff03723e */ /* 0x000fe400030006ff */
[----:B------:R-:W-:Y:S02]  /*2cc40*/  F2FP.F16.E4M3.UNPACK_B R22, R23.H1 ;  /* 0x00000017ff16723e */ /* 0x000fe400030006ff */
[----:B------:R-:W-:-:S03]  /*2cc50*/  F2FP.F16.E4M3.UNPACK_B R23, R28.H1 ;  /* 0x0000001cff17723e */ /* 0x000fc600030006ff */
[----:B---3--:R-:W-:Y:S01]  /*2cc60*/  HMMA.16816.F32 R24, R16, R2, R24 ;  /* 0x000000021018723c */ /* 0x008fe20000001818 */
[----:B--2---:R-:W-:Y:S04]  /*2cc70*/  STL.64 [R1+0x1990], R10 ;  /* 0x0019900a01007387 */ /* 0x004fe80000100a00 */
[----:B----4-:R0:W-:Y:S04]  /*2cc80*/  STL.64 [R1+0x1988], R8 ;  /* 0x0019880801007387 */ /* 0x0101e80000100a00 */
[----:B0-----:R-:W2:Y:S04]  /*2cc90*/  LDL.LU R8, [R1+0x150] ;  /* 0x0001500001087983 */ /* 0x001ea80000300800 */
[----:B------:R-:W2:Y:S04]  /*2cca0*/  LDL.LU R9, [R1+0x154] ;  /* 0x0001540001097983 */ /* 0x000ea80000300800 */
[----:B------:R-:W2:Y:S04]  /*2ccb0*/  LDL.LU R10, [R1+0x158] ;  /* 0x00015800010a7983 */ /* 0x000ea80000300800 */
[----:B------:R-:W2:Y:S04]  /*2ccc0*/  LDL.LU R11, [R1+0x15c] ;  /* 0x00015c00010b7983 */ /* 0x000ea80000300800 */
[----:B------:R-:W3:Y:S04]  /*2ccd0*/  LDL.LU R28, [R1+0x71c] ;  /* 0x00071c00011c7983 */ /* 0x000ee80000300800 */
[----:B------:R-:W-:Y:S04]  /*2cce0*/  STL.64 [R1+0x300], R24 ;  /* 0x0003001801007387 */ /* 0x000fe80000100a00 */
[----:B------:R0:W-:Y:S04]  /*2ccf0*/  STL.64 [R1+0x308], R26 ;  /* 0x0003081a01007387 */ /* 0x0001e80000100a00 */
[----:B0-----:R-:W4:Y:S04]  /*2cd00*/  LDL.LU.64 R26, [R1+0x19d0] ;  /* 0x0019d000011a7983 */ /* 0x001f280000300a00 */
[----:B------:R-:W4:Y:S01]  /*2cd10*/  LDL.LU.64 R24, [R1+0x19c8] ;  /* 0x0019c80001187983 */ /* 0x000f220000300a00 */
[----:B------:R-:W-:-:S02]  /*2cd20*/  F2FP.F16.E4M3.UNPACK_B R4, R4 ;  /* 0x00000004ff04723e */ /* 0x000fc400020006ff */
[----:B------:R-:W-:Y:S02]  /*2cd30*/  F2FP.F16.E4M3.UNPACK_B R5, R5 ;  /* 0x00000005ff05723e */ /* 0x000fe400020006ff */
[----:B------:R-:W-:Y:S02]  /*2cd40*/  F2FP.F16.E4M3.UNPACK_B R6, R6 ;  /* 0x00000006ff06723e */ /* 0x000fe400020006ff */
[----:B------:R-:W-:Y:S01]  /*2cd50*/  F2FP.F16.E4M3.UNPACK_B R7, R7 ;  /* 0x00000007ff07723e */ /* 0x000fe200020006ff */
[----:B----4-:R-:W-:Y:S01]  /*2cd60*/  HMMA.16816.F32 R16, R16, R22, R24 ;  /* 0x000000161010723c */ /* 0x010fe20000001818 */
[----:B------:R-:W4:Y:S04]  /*2cd70*/  LDL.LU.64 R26, [R1+0x19c0] ;  /* 0x0019c000011a7983 */ /* 0x000f280000300a00 */
[----:B------:R-:W2:-:S15]  /*2cd80*/  LDL.LU.64 R24, [R1+0x19b8] ;  /* 0x0019b80001187983 */ /* 0x000e9e0000300a00 */
[----:B------:R-:W-:-:S03]  /*2cd90*/  NOP ;  /* 0x0000000000007918 */ /* 0x000fc60000000000 */
[----:B------:R0:W-:Y:S04]  /*2cda0*/  STL.64 [R1+0xc0], R16 ;  /* 0x0000c01001007387 */ /* 0x0001e80000100a00 */
[----:B------:R1:W-:Y:S04]  /*2cdb0*/  STL.64 [R1+0xc8], R18 ;  /* 0x0000c81201007387 */ /* 0x0003e80000100a00 */
[----:B0-----:R-:W3:Y:S04]  /*2cdc0*/  LDL.LU R16, [R1+0x704] ;  /* 0x0007040001107983 */ /* 0x001ee80000300800 */
[----:B------:R-:W3:Y:S04]  /*2cdd0*/  LDL.LU R17, [R1+0x70c] ;  /* 0x00070c0001117983 */ /* 0x000ee80000300800 */
[----:B-1----:R-:W3:Y:S04]  /*2cde0*/  LDL.LU R18, [R1+0x714] ;  /* 0x0007140001127983 */ /* 0x002ee80000300800 */
[----:B------:R-:W3:Y:S01]  /*2cdf0*/  LDL.LU R19, [R1+0x720] ;  /* 0x0007200001137983 */ /* 0x000ee20000300800 */
[----:B--2---:R-:W-:-:S15]  /*2ce00*/  HMMA.16816.F32 R12, R4, R24, R12 ;  /* 0x00000018040c723c */ /* 0x004fde000000180c */
[----:B------:R-:W-:-:S08]  /*2ce10*/  NOP ;  /* 0x0000000000007918 */ /* 0x000fd00000000000 */
[----:B------:R-:W-:Y:S04]  /*2ce20*/  STL.64 [R1+0xb0], R12 ;  /* 0x0000b00c01007387 */ /* 0x000fe80000100a00 */
[----:B------:R0:W-:Y:S04]  /*2ce30*/  STL.64 [R1+0xb8], R14 ;  /* 0x0000b80e01007387 */ /* 0x0001e80000100a00 */
[----:B0-----:R-:W2:Y:S04]  /*2ce40*/  LDL.LU.64 R14, [R1+0x19b0] ;  /* 0x0019b000010e7983 */ /* 0x001ea80000300a00 */
[----:B------:R-:W2:Y:S04]  /*2ce50*/  LDL.LU.64 R12, [R1+0x19a8] ;  /* 0x0019a800010c7983 */ /* 0x000ea80000300a00 */
[----:B----4-:R0:W-:Y:S04]  /*2ce60*/  STL.64 [R1+0x1950], R26 ;  /* 0x0019501a01007387 */ /* 0x0101e80000100a00 */
[----:B0-----:R-:W4:Y:S04]  /*2ce70*/  LDL.LU R26, [R1+0x710] ;  /* 0x00071000011a7983 */ /* 0x001f280000300800 */
[----:B------:R-:W4:Y:S04]  /*2ce80*/  LDL.LU R27, [R1+0x718] ;  /* 0x00071800011b7983 */ /* 0x000f280000300800 */
[----:B------:R0:W-:Y:S04]  /*2ce90*/  STL.64 [R1+0x1948], R24 ;  /* 0x0019481801007387 */ /* 0x0001e80000100a00 */
[----:B0-----:R-:W3:Y:S01]  /*2cea0*/  LDL.LU R25, [R1+0x708] ;  /* 0x0007080001197983 */ /* 0x001ee20000300800 */
        /* <DEDUP_REMOVED lines=23> */
[----:B------:R-:W2:Y:S04]  /*2d020*/  LDL.LU.64 R8, [R1+0x1978] ;  /* 0x0019780001087983 */ /* 0x000ea80000300a00 */
[----:B------:R-:W-:Y:S04]  /*2d030*/  STL.64 [R1+0x1930], R14 ;  /* 0x0019300e01007387 */ /* 0x000fe80000100a00 */
[----:B------:R3:W-:Y:S02]  /*2d040*/  STL.64 [R1+0x1928], R12 ;  /* 0x0019280c01007387 */ /* 0x0007e40000100a00 */
[----:B---3--:R-:W-:Y:S02]  /*2d050*/  HMMA.16816.F32 R12, R4, R10, R20 ;  /* 0x0000000a040c723c */ /* 0x008fe40000001814 */
[----:B------:R-:W3:-:S15]  /*2d060*/  LDL.LU R20, [R1+0x210] ;  /* 0x0002100001147983 */ /* 0x000ede0000300800 */
[----:B------:R-:W-:-:S06]  /*2d070*/  NOP ;  /* 0x0000000000007918 */ /* 0x000fcc0000000000 */
[----:B------:R-:W-:Y:S04]  /*2d080*/  STL.64 [R1+0x70], R12 ;  /* 0x0000700c01007387 */ /* 0x000fe80000100a00 */
[----:B------:R-:W-:Y:S04]  /*2d090*/  STL.64 [R1+0x78], R14 ;  /* 0x0000780e01007387 */ /* 0x000fe80000100a00 */
[----:B------:R-:W3:Y:S04]  /*2d0a0*/  LDL.LU R21, [R1+0x214] ;  /* 0x0002140001157983 */ /* 0x000ee80000300800 */
[----:B------:R-:W4:Y:S04]  /*2d0b0*/  LDL.LU R22, [R1+0x218] ;  /* 0x0002180001167983 */ /* 0x000f280000300800 */
[----:B------:R-:W4:Y:S01]  /*2d0c0*/  LDL.LU R23, [R1+0x21c] ;  /* 0x00021c0001177983 */ /* 0x000f220000300800 */
[----:B------:R-:W-:-:S02]  /*2d0d0*/  IMAD R16, R16, 0x100, R25 ;  /* 0x0000010010107824 */ /* 0x000fc400078e0219 */
[----:B------:R-:W-:Y:S02]  /*2d0e0*/  IMAD R17, R17, 0x100, R26 ;  /* 0x0000010011117824 */ /* 0x000fe400078e021a */
[----:B------:R-:W-:Y:S01]  /*2d0f0*/  IMAD R18, R18, 0x100, R27 ;  /* 0x0000010012127824 */ /* 0x000fe200078e021b */
[----:B----4-:R-:W-:Y:S04]  /*2d100*/  STL.64 [R1+0x1970], R22 ;  /* 0x0019701601007387 */ /* 0x010fe80000100a00 */
[----:B---3--:R0:W-:Y:S04]  /*2d110*/  STL.64 [R1+0x1968], R20 ;  /* 0x0019681401007387 */ /* 0x0081e80000100a00 */
        /* <DEDUP_REMOVED lines=29> */
[----:B---3--:R-:W-:Y:S03]  /*2d2f0*/  HMMA.16816.F32 R20, R4, R2, R20 ;  /* 0x000000020414723c */ /* 0x008fe60000001814 */
[----:B--2---:R-:W-:Y:S04]  /*2d300*/  STL.64 [R1+0x1920], R10 ;  /* 0x0019200a01007387 */ /* 0x004fe80000100a00 */
[----:B----4-:R0:W-:Y:S04]  /*2d310*/  STL.64 [R1+0x1918], R8 ;  /* 0x0019180801007387 */ /* 0x0101e80000100a00 */
[----:B0-----:R-:W2:Y:S04]  /*2d320*/  LDL.LU R8, [R1+0x1b0] ;  /* 0x0001b00001087983 */ /* 0x001ea80000300800 */
[----:B------:R-:W2:Y:S08]  /*2d330*/  LDL.LU R9, [R1+0x1b4] ;  /* 0x0001b40001097983 */ /* 0x000eb00000300800 */
[----:B------:R-:W-:Y:S04]  /*2d340*/  STL.64 [R1+0x2f0], R20 ;  /* 0x0002f01401007387 */ /* 0x000fe80000100a00 */
[----:B------:R0:W-:Y:S04]  /*2d350*/  STL.64 [R1+0x2f8], R22 ;  /* 0x0002f81601007387 */ /* 0x0001e80000100a00 */
[----:B0-----:R-:W3:Y:S01]  /*2d360*/  LDL.LU.64 R22, [R1+0x1960] ;  /* 0x0019600001167983 */ /* 0x001ee20000300a00 */
[----:B------:R-:W-:-:S03]  /*2d370*/  IMAD R19, R28, 0x100, R19 ;  /* 0x000001001c137824 */ /* 0x000fc600078e0213 */
[----:B------:R-:W4:Y:S04]  /*2d380*/  LDL.LU.64 R20, [R1+0x1958] ;  /* 0x0019580001147983 */ /* 0x000f280000300a00 */
[----:B------:R-:W2:Y:S01]  /*2d390*/  LDL.LU R28, [R1+0x740] ;  /* 0x00074000011c7983 */ /* 0x000ea20000300800 */
[----:B------:R-:W-:Y:S02]  /*2d3a0*/  F2FP.F16.E4M3.UNPACK_B R16, R16 ;  /* 0x00000010ff10723e */ /* 0x000fe400020006ff */
[----:B------:R-:W-:Y:S01]  /*2d3b0*/  F2FP.F16.E4M3.UNPACK_B R17, R17 ;  /* 0x00000011ff11723e */ /* 0x000fe200020006ff */
[----:B---3--:R-:W-:Y:S01]  /*2d3c0*/  HMMA.16816.F32 R4, R4, R22, R24 ;  /* 0x000000160404723c */ /* 0x008fe20000001818 */
[----:B------:R-:W3:Y:S04]  /*2d3d0*/  LDL.LU.64 R26, [R1+0x1950] ;  /* 0x00195000011a7983 */ /* 0x000ee80000300a00 */
[----:B------:R-:W4:Y:S01]  /*2d3e0*/  LDL.LU.64 R24, [R1+0x1948] ;  /* 0x0019480001187983 */ /* 0x000f220000300a00 */
[----:B------:R-:W-:-:S02]  /*2d3f0*/  F2FP.F16.E4M3.UNPACK_B R18, R18 ;  /* 0x00000012ff12723e */ /* 0x000fc400020006ff */
[----:B------:R-:W-:Y:S01]  /*2d400*/  F2FP.F16.E4M3.UNPACK_B R19, R19 ;  /* 0x00000013ff13723e */ /* 0x000fe200020006ff */
[----:B------:R-:W-:Y:S02]  /*2d410*/  IMAD.MOV.U32 R10, RZ, RZ, R29 ;  /* 0x000000ffff0a7224 */ /* 0x000fe400078e001d */
[----:B------:R-:W-:-:S12]  /*2d420*/  IMAD.MOV.U32 R11, RZ, RZ, R0 ;  /* 0x000000ffff0b7224 */ /* 0x000fd800078e0000 */
[----:B------:R0:W-:Y:S04]  /*2d430*/  STL.64 [R1+0x2c0], R4 ;  /* 0x0002c00401007387 */ /* 0x0001e80000100a00 */
[----:B------:R1:W-:Y:S04]  /*2d440*/  STL.64 [R1+0x2c8], R6 ;  /* 0x0002c80601007387 */ /* 0x0003e80000100a00 */
[----:B0-----:R-:W2:Y:S04]  /*2d450*/  LDL.LU R4, [R1+0x724] ;  /* 0x0007240001047983 */ /* 0x001ea80000300800 */
[----:B------:R-:W2:Y:S04]  /*2d460*/  LDL.LU R5, [R1+0x72c] ;  /* 0x00072c0001057983 */ /* 0x000ea80000300800 */
[----:B-1----:R-:W2:Y:S04]  /*2d470*/  LDL.LU R6, [R1+0x734] ;  /* 0x0007340001067983 */ /* 0x002ea80000300800 */
        /* <DEDUP_REMOVED lines=9> */
[----:B---3--:R0:W-:Y:S04]  /*2d510*/  STL.64 [R1+0x18e8], R26 ;  /* 0x0018e81a01007387 */ /* 0x0081e80000100a00 */
[----:B0-----:R-:W3:Y:S04]  /*2d520*/  LDL.LU R26, [R1+0x730] ;  /* 0x00073000011a7983 */ /* 0x001ee80000300800 */
[----:B------:R-:W3:Y:S04]  /*2d530*/  LDL.LU R27, [R1+0x738] ;  /* 0x00073800011b7983 */ /* 0x000ee80000300800 */
[----:B------:R0:W-:Y:S04]  /*2d540*/  STL.64 [R1+0x18e0], R24 ;  /* 0x0018e01801007387 */ /* 0x0001e80000100a00 */
[----:B0-----:R-:W3:Y:S01]  /*2d550*/  LDL.LU R25, [R1+0x728] ;  /* 0x0007280001197983 */ /* 0x001ee20000300800 */
[----:B----4-:R-:W-:-:S15]  /*2d560*/  HMMA.16816.F32 R12, R16, R20, R12 ;  /* 0x00000014100c723c */ /* 0x010fde000000180c */
        /* <DEDUP_REMOVED lines=25> */
[----:B0-----:R-:W4:Y:S04]  /*2d700*/  LDL.LU R12, [R1+0x190] ;  /* 0x00019000010c7983 */ /* 0x001f280000300800 */
[----:B------:R-:W4:Y:S04]  /*2d710*/  LDL.LU R13, [R1+0x194] ;  /* 0x00019400010d7983 */ /* 0x000f280000300800 */
[----:B------:R-:W4:Y:S04]  /*2d720*/  LDL.LU R14, [R1+0x198] ;  /* 0x00019800010e7983 */ /* 0x000f280000300800 */
[----:B------:R-:W4:Y:S01]  /*2d730*/  LDL.LU R15, [R1+0x19c] ;  /* 0x00019c00010f7983 */ /* 0x000f220000300800 */
[----:B---3--:R-:W-:-:S02]  /*2d740*/  IMAD R4, R4, 0x100, R25 ;  /* 0x0000010004047824 */ /* 0x008fc400078e0219 */
[----:B------:R-:W-:Y:S02]  /*2d750*/  IMAD R5, R5, 0x100, R26 ;  /* 0x0000010005057824 */ /* 0x000fe400078e021a */
[----:B------:R-:W-:Y:S02]  /*2d760*/  IMAD R6, R6, 0x100, R27 ;  /* 0x0000010006067824 */ /* 0x000fe400078e021b */
[----:B------:R-:W-:Y:S01]  /*2d770*/  IMAD R7, R7, 0x100, R28 ;  /* 0x0000010007077824 */ /* 0x000fe200078e021c */
[C---:B--2---:R-:W-:Y:S06]  /*2d780*/  HMMA.16816.F32 R20, R16.reuse, R10, R20 ;  /* 0x0000000a1014723c */ /* 0x044fec0000001814 */
[----:B----4-:R-:W-:-:S15]  /*2d790*/  HMMA.16816.F32 R12, R16, R8, R12 ;  /* 0x00000008100c723c */ /* 0x010fde000000180c */
[----:B------:R-:W-:-:S02]  /*2d7a0*/  NOP ;  /* 0x0000000000007918 */ /* 0x000fc40000000000 */
[----:B------:R0:W-:Y:S04]  /*2d7b0*/  STL.64 [R1+0x110], R20 ;  /* 0x0001101401007387 */ /* 0x0001e80000100a00 */
[----:B------:R1:W-:Y:S04]  /*2d7c0*/  STL.64 [R1+0x118], R22 ;  /* 0x0001181601007387 */ /* 0x0003e80000100a00 */
[----:B0-----:R-:W2:Y:S04]  /*2d7d0*/  LDL.LU R20, [R1+0x180] ;  /* 0x0001800001147983 */ /* 0x001ea80000300800 */
[----:B------:R-:W2:Y:S04]  /*2d7e0*/  LDL.LU R21, [R1+0x184] ;  /* 0x0001840001157983 */ /* 0x000ea80000300800 */
[----:B-1----:R-:W2:Y:S04]  /*2d7f0*/  LDL.LU R22, [R1+0x188] ;  /* 0x0001880001167983 */ /* 0x002ea80000300800 */
[----:B------:R-:W2:Y:S04]  /*2d800*/  LDL.LU R23, [R1+0x18c] ;  /* 0x00018c0001177983 */ /* 0x000ea80000300800 */
[----:B------:R-:W3:Y:S04]  /*2d810*/  LDL.LU R24, [R1+0x160] ;  /* 0x0001600001187983 */ /* 0x000ee80000300800 */
[----:B------:R-:W3:Y:S04]  /*2d820*/  LDL.LU R25, [R1+0x164] ;  /* 0x0001640001197983 */ /* 0x000ee80000300800 */
[----:B------:R-:W3:Y:S04]  /*2d830*/  LDL.LU R26, [R1+0x168] ;  /* 0x00016800011a7983 */ /* 0x000ee80000300800 */
[----:B------:R-:W3:Y:S04]  /*2d840*/  LDL.LU R27, [R1+0x16c] ;  /* 0x00016c00011b7983 */ /* 0x000ee80000300800 */
[----:B------:R-:W4:Y:S04]  /*2d850*/  LDL.LU R28, [R1+0x1900] ;  /* 0x00190000011c7983 */ /* 0x000f280000300800 */
[----:B------:R0:W-:Y:S04]  /*2d860*/  STL.64 [R1+0x2e0], R12 ;  /* 0x0002e00c01007387 */ /* 0x0001e80000100a00 */
[----:B------:R1:W-:Y:S04]  /*2d870*/  STL.64 [R1+0x2e8], R14 ;  /* 0x0002e80e01007387 */ /* 0x0003e80000100a00 */
[----:B0-----:R-:W2:Y:S04]  /*2d880*/  LDL.LU R12, [R1+0x120] ;  /* 0x00012000010c7983 */ /* 0x001ea80000300800 */
[----:B------:R-:W2:Y:S04]  /*2d890*/  LDL.LU R13, [R1+0x124] ;  /* 0x00012400010d7983 */ /* 0x000ea80000300800 */
[----:B-1----:R-:W3:Y:S04]  /*2d8a0*/  LDL.LU R14, [R1+0x128] ;  /* 0x00012800010e7983 */ /* 0x002ee80000300800 */
        /* <DEDUP_REMOVED lines=13> */
[----:B------:R-:W-:Y:S03]  /*2d980*/  HMMA.16816.F32 R20, R16, R2, R20 ;  /* 0x000000021014723c */ /* 0x000fe60000001814 */
[----:B----4-:R-:W-:Y:S04]  /*2d990*/  STL.64 [R1+0x18b8], R10 ;  /* 0x0018b80a01007387 */ /* 0x010fe80000100a00 */
[----:B---3--:R0:W-:Y:S04]  /*2d9a0*/  STL.64 [R1+0x18b0], R8 ;  /* 0x0018b00801007387 */ /* 0x0081e80000100a00 */
[----:B0-----:R-:W3:Y:S04]  /*2d9b0*/  LDL.LU R8, [R1+0x100] ;  /* 0x0001000001087983 */ /* 0x001ee80000300800 */
[----:B------:R-:W3:Y:S04]  /*2d9c0*/  LDL.LU R9, [R1+0x104] ;  /* 0x0001040001097983 */ /* 0x000ee80000300800 */
[----:B------:R-:W3:Y:S01]  /*2d9d0*/  LDL.LU R10, [R1+0x108] ;  /* 0x00010800010a7983 */ /* 0x000ee20000300800 */
[----:B------:R-:W-:-:S03]  /*2d9e0*/  IMAD.MOV.U32 R11, RZ, RZ, R28 ;  /* 0x000000ffff0b7224 */ /* 0x000fc600078e001c */
[----:B------:R-:W-:Y:S04]  /*2d9f0*/  STL.64 [R1+0x2d0], R20 ;  /* 0x0002d01401007387 */ /* 0x000fe80000100a00 */
[----:B------:R0:W-:Y:S01]  /*2da00*/  STL [R1+0x2d8], R22 ;  /* 0x0002d81601007387 */ /* 0x0001e20000100800 */
[----:B------:R-:W-:-:S03]  /*2da10*/  IMAD.MOV.U32 R28, RZ, RZ, R23 ;  /* 0x000000ffff1c7224 */ /* 0x000fc600078e0017 */
        /* <DEDUP_REMOVED lines=33> */
[----:B------:R-:W4:Y:S04]  /*2dc30*/  LDL.LU R24, [R1+0x748] ;  /* 0x0007480001187983 */ /* 0x000f280000300800 */
[----:B------:R-:W4:Y:S01]  /*2dc40*/  LDL.LU R25, [R1+0x750] ;  /* 0x0007500001197983 */ /* 0x000f220000300800 */
[----:B---3--:R-:W-:-:S15]  /*2dc50*/  HMMA.16816.F32 R12, R4, R20, R12 ;  /* 0x00000014040c723c */ /* 0x008fde000000180c */
[----:B------:R-:W-:-:S08]  /*2dc60*/  NOP ;  /* 0x0000000000007918 */ /* 0x000fd00000000000 */
[----:B------:R-:W-:Y:S04]  /*2dc70*/  STL.64 [R1+0x250], R12 ;  /* 0x0002500c01007387 */ /* 0x000fe80000100a00 */
[----:B------:R0:W-:Y:S04]  /*2dc80*/  STL.64 [R1+0x258], R14 ;  /* 0x0002580e01007387 */ /* 0x0001e80000100a00 */
[----:B0-----:R-:W3:Y:S04]  /*2dc90*/  LDL.LU.64 R14, [R1+0x18c8] ;  /* 0x0018c800010e7983 */ /* 0x001ee80000300a00 */
[----:B------:R-:W2:Y:S01]  /*2dca0*/  LDL.LU.64 R12, [R1+0x18c0] ;  /* 0x0018c000010c7983 */ /* 0x000ea20000300a00 */
[----:B---3--:R-:W-:-:S15]  /*2dcb0*/  HMMA.16816.F32 R8, R4, R14, R8 ;  /* 0x0000000e0408723c */ /* 0x008fde0000001808 */
[----:B------:R-:W-:-:S08]  /*2dcc0*/  NOP ;  /* 0x0000000000007918 */ /* 0x000fd00000000000 */
        /* <DEDUP_REMOVED lines=24> */
[----:B------:R-:W-:Y:S04]  /*2de50*/  STL.64 [R1+0x1d0], R8 ;  /* 0x0001d00801007387 */ /* 0x000fe80000100a00 */
[----:B------:R4:W-:Y:S02]  /*2de60*/  STL.64 [R1+0x1d8], R10 ;  /* 0x0001d80a01007387 */ /* 0x0009e40000100a00 */
[----:B----4-:R-:W-:-:S15]  /*2de70*/  HMMA.16816.F32 R8, R4, R2, R12 ;  /* 0x000000020408723c */ /* 0x010fde000000180c */
[----:B------:R-:W-:-:S08]  /*2de80*/  NOP ;  /* 0x0000000000007918 */ /* 0x000fd00000000000 */
[----:B------:R-:W-:Y:S04]  /*2de90*/  STL [R1+0x1c0], R8 ;  /* 0x0001c00801007387 */ /* 0x000fe80000100800 */
[----:B------:R0:W-:Y:S04]  /*2dea0*/  STL [R1+0x1c8], R10 ;  /* 0x0001c80a01007387 */ /* 0x0001e80000100800 */
[----:B0-----:R-:W4:Y:S01]  /*2deb0*/  LDL R10, [R1+0x358] ;  /* 0x00035800010a7983 */ /* 0x001f220000100800 */
[----:B--2---:R-:W-:Y:S02]  /*2dec0*/  IMAD R18, R19, 0x100, R18 ;  /* 0x0000010013127824 */ /* 0x004fe400078e0212 */
[----:B------:R-:W-:-:S02]  /*2ded0*/  IMAD R19, R0, 0x100, R29 ;  /* 0x0000010000137824 */ /* 0x000fc400078e021d */
[----:B------:R-:W-:Y:S02]  /*2dee0*/  IMAD.MOV.U32 R29, RZ, RZ, R11 ;  /* 0x000000ffff1d7224 */ /* 0x000fe400078e000b */
[----:B------:R-:W4:Y:S04]  /*2def0*/  LDL R11, [R1+0x35c] ;  /* 0x00035c00010b7983 */ /* 0x000f280000100800 */
[----:B------:R-:W2:Y:S01]  /*2df00*/  LDL.LU R2, [R1+0x1388] ;  /* 0x0013880001027983 */ /* 0x000ea20000300800 */
[----:B------:R-:W-:-:S03]  /*2df10*/  IMAD.MOV.U32 R0, RZ, RZ, R9 ;  /* 0x000000ffff007224 */ /* 0x000fc600078e0009 */
[----:B------:R-:W2:Y:S04]  /*2df20*/  LDL.LU R3, [R1+0x1384] ;  /* 0x0013840001037983 */ /* 0x000ea80000300800 */
[----:B------:R-:W3:Y:S04]  /*2df30*/  LDL R8, [R1+0x348] ;  /* 0x0003480001087983 */ /* 0x000ee80000100800 */
[----:B------:R-:W3:Y:S04]  /*2df40*/  LDL R9, [R1+0x34c] ;  /* 0x00034c0001097983 */ /* 0x000ee80000100800 */
[----:B----4-:R-:W-:Y:S04]  /*2df50*/  STL.64 [R1+0x1838], R10 ;  /* 0x0018380a01007387 */ /* 0x010fe80000100a00 */
[----:B---3--:R0:W-:Y:S04]  /*2df60*/  STL.64 [R1+0x1830], R8 ;  /* 0x0018300801007387 */ /* 0x0081e80000100a00 */
[----:B0-----:R-:W3:Y:S04]  /*2df70*/  LDL.LU R8, [R1+0x40] ;  /* 0x0000400001087983 */ /* 0x001ee80000300800 */
[----:B------:R-:W3:Y:S04]  /*2df80*/  LDL.LU R9, [R1+0x44] ;  /* 0x0000440001097983 */ /* 0x000ee80000300800 */
[----:B------:R-:W4:Y:S04]  /*2df90*/  LDL.LU R10, [R1+0x48] ;  /* 0x00004800010a7983 */ /* 0x000f280000300800 */
[----:B------:R-:W4:Y:S04]  /*2dfa0*/  LDL.LU R11, [R1+0x4c] ;  /* 0x00004c00010b7983 */ /* 0x000f280000300800 */
[----:B------:R-:W2:Y:S04]  /*2dfb0*/  LDL R20, [R1+0x398] ;  /* 0x0003980001147983 */ /* 0x000ea80000100800 */
[----:B------:R-:W2:Y:S04]  /*2dfc0*/  LDL R21, [R1+0x39c] ;  /* 0x00039c0001157983 */ /* 0x000ea80000100800 */
[----:B----4-:R-:W-:Y:S04]  /*2dfd0*/  STL.64 [R1+0x1848], R10 ;  /* 0x0018480a01007387 */ /* 0x010fe80000100a00 */
[----:B---3--:R0:W-:Y:S04]  /*2dfe0*/  STL.64 [R1+0x1840], R8 ;  /* 0x0018400801007387 */ /* 0x0081e80000100a00 */
[----:B0-----:R-:W3:Y:S04]  /*2dff0*/  LDL.LU R8, [R1+0x30] ;  /* 0x0000300001087983 */ /* 0x001ee80000300800 */
[----:B------:R-:W3:Y:S01]  /*2e000*/  LDL.LU R9, [R1+0x34] ;  /* 0x0000340001097983 */ /* 0x000ee20000300800 */
[----:B------:R-:W-:-:S02]  /*2e010*/  IMAD.MOV.U32 R10, RZ, RZ, R27 ;  /* 0x000000ffff0a7224 */ /* 0x000fc400078e001b */
[----:B------:R-:W-:Y:S01]  /*2e020*/  IMAD.MOV.U32 R11, RZ, RZ, R26 ;  /* 0x000000ffff0b7224 */ /* 0x000fe200078e001a */
[----:B------:R-:W4:Y:S04]  /*2e030*/  LDL.LU R27, [R1+0x187c] ;  /* 0x00187c00011b7983 */ /* 0x000f280000300800 */
[----:B------:R-:W2:Y:S04]  /*2e040*/  LDL.LU R26, [R1+0x1878] ;  /* 0x00187800011a7983 */ /* 0x000ea80000300800 */
[----:B------:R-:W-:Y:S04]  /*2e050*/  STL.64 [R1+0x1858], R10 ;  /* 0x0018580a01007387 */ /* 0x000fe80000100a00 */
[----:B---3--:R0:W-:Y:S04]  /*2e060*/  STL.64 [R1+0x1850], R8 ;  /* 0x0018500801007387 */ /* 0x0081e80000100a00 */
[----:B0-----:R-:W3:Y:S04]  /*2e070*/  LDL.LU R8, [R1+0x10] ;  /* 0x0000100001087983 */ /* 0x001ee80000300800 */
[----:B------:R-:W3:Y:S04]  /*2e080*/  LDL.LU R9, [R1+0x14] ;  /* 0x0000140001097983 */ /* 0x000ee80000300800 */
[----:B------:R-:W4:Y:S04]  /*2e090*/  LDL.LU R10, [R1+0x18] ;  /* 0x00001800010a7983 */ /* 0x000f280000300800 */
[----:B------:R-:W4:Y:S04]  /*2e0a0*/  LDL.LU R11, [R1+0x1c] ;  /* 0x00001c00010b7983 */ /* 0x000f280000300800 */
[----:B----4-:R-:W-:Y:S04]  /*2e0b0*/  STL.64 [R1+0x1868], R10 ;  /* 0x0018680a01007387 */ /* 0x010fe80000100a00 */
[----:B---3--:R0:W-:Y:S04]  /*2e0c0*/  STL.64 [R1+0x1860], R8 ;  /* 0x0018600801007387 */ /* 0x0081e80000100a00 */
[----:B0-----:R-:W3:Y:S04]  /*2e0d0*/  LDL.LU R8, [R1] ;  /* 0x0000000001087983 */ /* 0x001ee80000300800 */
[----:B------:R-:W3:Y:S01]  /*2e0e0*/  LDL.LU R9, [R1+0x4] ;  /* 0x0000040001097983 */ /* 0x000ee20000300800 */
[----:B--2---:R-:W-:-:S02]  /*2e0f0*/  IMAD.MOV.U32 R10, RZ, RZ, R26 ;  /* 0x000000ffff0a7224 */ /* 0x004fc400078e001a */
[----:B------:R-:W-:Y:S01]  /*2e100*/  IMAD.MOV.U32 R11, RZ, RZ, R27 ;  /* 0x000000ffff0b7224 */ /* 0x000fe200078e001b */
[----:B------:R-:W2:Y:S04]  /*2e110*/  LDL.LU R26, [R1+0x1874] ;  /* 0x00187400011a7983 */ /* 0x000ea80000300800 */
[----:B------:R-:W4:Y:S04]  /*2e120*/  LDL.LU R27, [R1+0x1870] ;  /* 0x00187000011b7983 */ /* 0x000f280000300800 */
[----:B------:R-:W2:Y:S04]  /*2e130*/  LDL R14, [R1+0x388] ;  /* 0x00038800010e7983 */ /* 0x000ea80000100800 */
[----:B------:R-:W2:Y:S04]  /*2e140*/  LDL R15, [R1+0x38c] ;  /* 0x00038c00010f7983 */ /* 0x000ea80000100800 */
[----:B------:R-:W2:Y:S04]  /*2e150*/  LDL R12, [R1+0x368] ;  /* 0x00036800010c7983 */ /* 0x000ea80000100800 */
[----:B------:R-:W2:Y:S04]  /*2e160*/  LDL R13, [R1+0x36c] ;  /* 0x00036c00010d7983 */ /* 0x000ea80000100800 */
[----:B------:R0:W-:Y:S04]  /*2e170*/  STL [R1+0x173c], R29 ;  /* 0x00173c1d01007387 */ /* 0x0001e80000100800 */
[----:B0-----:R-:W2:Y:S04]  /*2e180*/  LDL.LU R29, [R1+0x137c] ;  /* 0x00137c00011d7983 */ /* 0x001ea80000300800 */
[----:B------:R0:W-:Y:S04]  /*2e190*/  STL [R1+0x1738], R0 ;  /* 0x0017380001007387 */ /* 0x0001e80000100800 */
[----:B0-----:R-:W2:Y:S01]  /*2e1a0*/  LDL.LU R0, [R1+0x1380] ;  /* 0x0013800001007983 */ /* 0x001ea20000300800 */
[----:B---3--:R-:W-:Y:S03]  /*2e1b0*/  HMMA.16816.F32 R4, R4, R22, R8 ;  /* 0x000000160404723c */ /* 0x008fe60000001808 */
[----:B------:R-:W3:Y:S04]  /*2e1c0*/  LDL.LU.64 R10, [R1+0x1868] ;  /* 0x00186800010a7983 */ /* 0x000ee80000300a00 */
[----:B------:R-:W3:Y:S01]  /*2e1d0*/  LDL.LU.64 R8, [R1+0x1860] ;  /* 0x0018600001087983 */ /* 0x000ee20000300a00 */
[----:B------:R-:W-:-:S02]  /*2e1e0*/  IMAD R16, R16, 0x100, R24 ;  /* 0x0000010010107824 */ /* 0x000fc400078e0218 */
[----:B------:R-:W-:Y:S01]  /*2e1f0*/  IMAD R17, R17, 0x100, R25 ;  /* 0x0000010011117824 */ /* 0x000fe200078e0219 */
[----:B------:R-:W-:Y:S02]  /*2e200*/  F2FP.F16.E4M3.UNPACK_B R18, R18 ;  /* 0x00000012ff12723e */ /* 0x000fe400020006ff */
[----:B------:R-:W-:Y:S02]  /*2e210*/  F2FP.F16.E4M3.UNPACK_B R19, R19 ;  /* 0x00000013ff13723e */ /* 0x000fe400020006ff */
[----:B----4-:R-:W-:Y:S02]  /*2e220*/  F2FP.F16.E4M3.UNPACK_B R24, R27 ;  /* 0x0000001bff18723e */ /* 0x010fe400020006ff */
[----:B------:R-:W-:Y:S02]  /*2e230*/  F2FP.F16.E4M3.UNPACK_B R16, R16 ;  /* 0x00000010ff10723e */ /* 0x000fe400020006ff */
[----:B------:R-:W-:Y:S02]  /*2e240*/  F2FP.F16.E4M3.UNPACK_B R17, R17 ;  /* 0x00000011ff11723e */ /* 0x000fe400020006ff */
[----:B--2---:R-:W-:-:S02]  /*2e250*/  F2FP.F16.E4M3.UNPACK_B R25, R26 ;  /* 0x0000001aff19723e */ /* 0x004fc400020006ff */
[----:B------:R-:W-:Y:S04]  /*2e260*/  STL.64 [R1], R4 ;  /* 0x0000000401007387 */ /* 0x000fe80000100a00 */
[----:B------:R0:W-:Y:S04]  /*2e270*/  STL.64 [R1+0x8], R6 ;  /* 0x0000080601007387 */ /* 0x0001e80000100a00 */
[----:B0-----:R-:W2:Y:S04]  /*2e280*/  LDL.LU R6, [R1+0x1370] ;  /* 0x0013700001067983 */ /* 0x001ea80000300800 */
[----:B------:R-:W2:Y:S04]  /*2e290*/  LDL.LU R7, [R1+0x136c] ;  /* 0x00136c0001077983 */ /* 0x000ea80000300800 */
[----:B------:R-:W4:Y:S04]  /*2e2a0*/  LDL.LU R22, [R1+0x1378] ;  /* 0x0013780001167983 */ /* 0x000f280000300800 */
[----:B------:R-:W4:Y:S01]  /*2e2b0*/  LDL.LU R23, [R1+0x1374] ;  /* 0x0013740001177983 */ /* 0x000f220000300800 */
[----:B---3--:R-:W-:-:S15]  /*2e2c0*/  HMMA.16816.F32 R8, R16, R24, R8 ;  /* 0x000000181008723c */ /* 0x008fde0000001808 */
[----:B------:R-:W-:-:S08]  /*2e2d0*/  NOP ;  /* 0x0000000000007918 */ /* 0x000fd00000000000 */
[----:B------:R-:W-:Y:S04]  /*2e2e0*/  STL.64 [R1+0x1b0], R8 ;  /* 0x0001b00801007387 */ /* 0x000fe80000100a00 */
[----:B------:R0:W-:Y:S04]  /*2e2f0*/  STL.64 [R1+0x1b8], R10 ;  /* 0x0001b80a01007387 */ /* 0x0001e80000100a00 */
[----:B0-----:R-:W3:Y:S04]  /*2e300*/  LDL.LU.64 R10, [R1+0x1858] ;  /* 0x00185800010a7983 */ /* 0x001ee80000300a00 */
[----:B------:R-:W3:Y:S04]  /*2e310*/  LDL.LU.64 R8, [R1+0x1850] ;  /* 0x0018500001087983 */ /* 0x000ee80000300a00 */
[----:B------:R-:W-:Y:S04]  /*2e320*/  STL.64 [R1+0x17f8], R26 ;  /* 0x0017f81a01007387 */ /* 0x000fe80000100a00 */
[----:B------:R0:W-:Y:S04]  /*2e330*/  STL.64 [R1+0x17f0], R24 ;  /* 0x0017f01801007387 */ /* 0x0001e80000100a00 */
[----:B0-----:R-:W2:Y:S04]  /*2e340*/  LDL.LU R24, [R1+0x60] ;  /* 0x0000600001187983 */ /* 0x001ea80000300800 */
[----:B------:R-:W2:Y:S04]  /*2e350*/  LDL.LU R25, [R1+0x64] ;  /* 0x0000640001197983 */ /* 0x000ea80000300800 */
[----:B------:R-:W4:Y:S04]  /*2e360*/  LDL.LU R26, [R1+0x68] ;  /* 0x00006800011a7983 */ /* 0x000f280000300800 */
[----:B------:R-:W4:Y:S01]  /*2e370*/  LDL.LU R27, [R1+0x6c] ;  /* 0x00006c00011b7983 */ /* 0x000f220000300800 */
[----:B------:R-:W-:-:S02]  /*2e380*/  F2FP.F16.E4M3.UNPACK_B R20, R20 ;  /* 0x00000014ff14723e */ /* 0x000fc400020006ff */
[----:B------:R-:W-:-:S07]  /*2e390*/  F2FP.F16.E4M3.UNPACK_B R21, R21 ;  /* 0x00000015ff15723e */ /* 0x000fce00020006ff */
[----:B---3--:R-:W-:Y:S01]  /*2e3a0*/  HMMA.16816.F32 R8, R16, R20, R8 ;  /* 0x000000141008723c */ /* 0x008fe20000001808 */
[----:B----4-:R-:W-:Y:S04]  /*2e3b0*/  STL.64 [R1+0x1828], R26 ;  /* 0x0018281a01007387 */ /* 0x010fe80000100a00 */
        /* <DEDUP_REMOVED lines=10> */
[----:B------:R-:W-:Y:S02]  /*2e460*/  F2FP.F16.E4M3.UNPACK_B R15, R15 ;  /* 0x0000000fff0f723e */ /* 0x000fe400020006ff */
[----:B------:R-:W-:Y:S02]  /*2e470*/  F2FP.F16.E4M3.UNPACK_B R12, R12 ;  /* 0x0000000cff0c723e */ /* 0x000fe400020006ff */
[----:B------:R-:W-:Y:S01]  /*2e480*/  F2FP.F16.E4M3.UNPACK_B R13, R13 ;  /* 0x0000000dff0d723e */ /* 0x000fe200020006ff */
[----:B------:R-:W-:Y:S02]  /*2e490*/  IMAD R4, R7, 0x100, R6 ;  /* 0x0000010007047824 */ /* 0x000fe400078e0206 */
[----:B------:R-:W-:-:S04]  /*2e4a0*/  IMAD R6, R29, 0x100, R0 ;  /* 0x000001001d067824 */ /* 0x000fc800078e0200 */
[C---:B--2---:R-:W-:Y:S06]  /*2e4b0*/  HMMA.16816.F32 R24, R16.reuse, R12, R24 ;  /* 0x0000000c1018723c */ /* 0x044fec0000001818 */
[----:B---3--:R-:W-:-:S15]  /*2e4c0*/  HMMA.16816.F32 R8, R16, R14, R8 ;  /* 0x0000000e1008723c */ /* 0x008fde0000001808 */
[----:B------:R-:W-:-:S08]  /*2e4d0*/  NOP ;  /* 0x0000000000007918 */ /* 0x000fd00000000000 */
[----:B------:R-:W-:Y:S04]  /*2e4e0*/  STL.64 [R1+0x190], R8 ;  /* 0x0001900801007387 */ /* 0x000fe80000100a00 */
[----:B------:R0:W-:Y:S04]  /*2e4f0*/  STL.64 [R1+0x198], R10 ;  /* 0x0001980a01007387 */ /* 0x0001e80000100a00 */
[----:B0-----:R-:W2:Y:S04]  /*2e500*/  LDL.LU.64 R10, [R1+0x1838] ;  /* 0x00183800010a7983 */ /* 0x001ea80000300a00 */
[----:B------:R-:W3:Y:S04]  /*2e510*/  LDL.LU.64 R8, [R1+0x1830] ;  /* 0x0018300001087983 */ /* 0x000ee80000300a00 */
[----:B------:R-:W4:Y:S04]  /*2e520*/  LDL.LU R0, [R1+0x13a8] ;  /* 0x0013a80001007983 */ /* 0x000f280000300800 */
[----:B------:R-:W4:Y:S04]  /*2e530*/  LDL.LU R29, [R1+0x13a4] ;  /* 0x0013a400011d7983 */ /* 0x000f280000300800 */
[----:B------:R-:W-:Y:S04]  /*2e540*/  STL.64 [R1+0x180], R24 ;  /* 0x0001801801007387 */ /* 0x000fe80000100a00 */
[----:B------:R0:W-:Y:S04]  /*2e550*/  STL.64 [R1+0x188], R26 ;  /* 0x0001881a01007387 */ /* 0x0001e80000100a00 */
[----:B0-----:R-:W3:Y:S04]  /*2e560*/  LDL.LU.64 R26, [R1+0x1828] ;  /* 0x00182800011a7983 */ /* 0x001ee80000300a00 */
[----:B------:R-:W3:Y:S04]  /*2e570*/  LDL.LU.64 R24, [R1+0x1820] ;  /* 0x0018200001187983 */ /* 0x000ee80000300a00 */
[----:B------:R-:W-:Y:S04]  /*2e580*/  STL.64 [R1+0x17d8], R14 ;  /* 0x0017d80e01007387 */ /* 0x000fe80000100a00 */
[----:B------:R3:W-:Y:S01]  /*2e590*/  STL.64 [R1+0x17d0], R12 ;  /* 0x0017d00c01007387 */ /* 0x0007e20000100a00 */
[----:B------:R-:W-:-:S03]  /*2e5a0*/  IMAD R7, R3, 0x100, R2 ;  /* 0x0000010003077824 */ /* 0x000fc600078e0202 */
[----:B------:R-:W4:Y:S04]  /*2e5b0*/  LDL R2, [R1+0x328] ;  /* 0x0003280001027983 */ /* 0x000f280000100800 */
[----:B------:R-:W4:Y:S01]  /*2e5c0*/  LDL R3, [R1+0x32c] ;  /* 0x00032c0001037983 */ /* 0x000f220000100800 */
[----:B------:R-:W-:Y:S01]  /*2e5d0*/  IMAD R5, R23, 0x100, R22 ;  /* 0x0000010017057824 */ /* 0x000fe200078e0216 */
[----:B--2---:R-:W-:Y:S02]  /*2e5e0*/  F2FP.F16.E4M3.UNPACK_B R10, R10 ;  /* 0x0000000aff0a723e */ /* 0x004fe400020006ff */
[----:B------:R-:W-:-:S07]  /*2e5f0*/  F2FP.F16.E4M3.UNPACK_B R11, R11 ;  /* 0x0000000bff0b723e */ /* 0x000fce00020006ff */
[----:B---3--:R-:W-:-:S15]  /*2e600*/  HMMA.16816.F32 R12, R16, R10, R24 ;  /* 0x0000000a100c723c */ /* 0x008fde0000001818 */
[----:B------:R-:W-:-:S08]  /*2e610*/  NOP ;  /* 0x0000000000007918 */ /* 0x000fd00000000000 */
[----:B------:R-:W-:Y:S04]  /*2e620*/  STL.64 [R1+0x1f0], R12 ;  /* 0x0001f00c01007387 */ /* 0x000fe80000100a00 */
[----:B------:R-:W-:Y:S04]  /*2e630*/  STL.64 [R1+0x1f8], R14 ;  /* 0x0001f80e01007387 */ /* 0x000fe80000100a00 */
[----:B------:R-:W2:Y:S04]  /*2e640*/  LDL R22, [R1+0x338] ;  /* 0x0003380001167983 */ /* 0x000ea80000100800 */
[----:B------:R-:W3:Y:S04]  /*2e650*/  LDL R23, [R1+0x33c] ;  /* 0x00033c0001177983 */ /* 0x000ee80000100800 */
        /* <DEDUP_REMOVED lines=11> */
[----:B------:R-:W-:Y:S01]  /*2e710*/  F2FP.F16.E4M3.UNPACK_B R9, R9 ;  /* 0x00000009ff09723e */ /* 0x000fe200020006ff */
        /* <DEDUP_REMOVED lines=27> */
[----:B------:R-:W-:-:S02]  /*2e8d0*/  F2FP.F16.E4M3.UNPACK_B R2, R2 ;  /* 0x00000002ff02723e */ /* 0x000fc400020006ff */
[----:B------:R-:W-:-:S07]  /*2e8e0*/  F2FP.F16.E4M3.UNPACK_B R3, R3 ;  /* 0x00000003ff03723e */ /* 0x000fce00020006ff */
[----:B---3--:R-:W-:Y:S01]  /*2e8f0*/  HMMA.16816.F32 R24, R16, R2, R24 ;  /* 0x000000021018723c */ /* 0x008fe20000001818 */
[----:B--2---:R-:W-:Y:S04]  /*2e900*/  STL.64 [R1+0x17c8], R10 ;  /* 0x0017c80a01007387 */ /* 0x004fe80000100a00 */
        /* <DEDUP_REMOVED lines=12> */
[----:B------:R-:W-:Y:S02]  /*2e9d0*/  F2FP.F16.E4M3.UNPACK_B R5, R5 ;  /* 0x00000005ff05723e */ /* 0x000fe400020006ff */
[----:B------:R-:W-:Y:S01]  /*2e9e0*/  F2FP.F16.E4M3.UNPACK_B R6, R6 ;  /* 0x00000006ff06723e */ /* 0x000fe200020006ff */
[----:B---3--:R-:W-:Y:S01]  /*2e9f0*/  HMMA.16816.F32 R16, R16, R22, R24 ;  /* 0x000000161010723c */ /* 0x008fe20000001818 */
[----:B------:R-:W3:Y:S04]  /*2ea00*/  LDL.LU.64 R26, [R1+0x17f8] ;  /* 0x0017f800011a7983 */ /* 0x000ee80000300a00 */
[----:B------:R-:W4:Y:S01]  /*2ea10*/  LDL.LU.64 R24, [R1+0x17f0] ;  /* 0x0017f00001187983 */ /* 0x000f220000300a00 */
[----:B------:R-:W-:-:S15]  /*2ea20*/  F2FP.F16.E4M3.UNPACK_B R7, R7 ;  /* 0x00000007ff07723e */ /* 0x000fde00020006ff */
[----:B------:R-:W-:-:S02]  /*2ea30*/  NOP ;  /* 0x0000000000007918 */ /* 0x000fc40000000000 */
[----:B------:R0:W-:Y:S04]  /*2ea40*/  STL.64 [R1+0x1e0], R16 ;  /* 0x0001e01001007387 */ /* 0x0001e80000100a00 */
[----:B------:R1:W-:Y:S04]  /*2ea50*/  STL.64 [R1+0x1e8], R18 ;  /* 0x0001e81201007387 */ /* 0x0003e80000100a00 */
[----:B0-----:R-:W2:Y:S04]  /*2ea60*/  LDL.LU R16, [R1+0x138c] ;  /* 0x00138c0001107983 */ /* 0x001ea80000300800 */
[----:B------:R-:W2:Y:S04]  /*2ea70*/  LDL.LU R17, [R1+0x1394] ;  /* 0x0013940001117983 */ /* 0x000ea80000300800 */
[----:B-1----:R-:W2:Y:S04]  /*2ea80*/  LDL.LU R18, [R1+0x13a0] ;  /* 0x0013a00001127983 */ /* 0x002ea80000300800 */
[----:B------:R-:W2:Y:S01]  /*2ea90*/  LDL.LU R19, [R1+0x139c] ;  /* 0x00139c0001137983 */ /* 0x000ea20000300800 */
[----:B----4-:R-:W-:-:S15]  /*2eaa0*/  HMMA.16816.F32 R12, R4, R24, R12 ;  /* 0x00000018040c723c */ /* 0x010fde000000180c */
[----:B------:R-:W-:-:S08]  /*2eab0*/  NOP ;  /* 0x0000000000007918 */ /* 0x000fd00000000000 */
[----:B------:R-:W-:Y:S04]  /*2eac0*/  STL.64 [R1+0x170], R12 ;  /* 0x0001700c01007387 */ /* 0x000fe80000100a00 */
[----:B------:R0:W-:Y:S04]  /*2ead0*/  STL.64 [R1+0x178], R14 ;  /* 0x0001780e01007387 */ /* 0x0001e80000100a00 */
[----:B0-----:R-:W4:Y:S04]  /*2eae0*/  LDL.LU.64 R14, [R1+0x17e8] ;  /* 0x0017e800010e7983 */ /* 0x001f280000300a00 */
[----:B------:R-:W4:Y:S04]  /*2eaf0*/  LDL.LU.64 R12, [R1+0x17e0] ;  /* 0x0017e000010c7983 */ /* 0x000f280000300a00 */
[----:B---3--:R-:W-:Y:S04]  /*2eb00*/  STL.64 [R1+0x1788], R26 ;  /* 0x0017881a01007387 */ /* 0x008fe80000100a00 */
[----:B------:R0:W-:Y:S04]  /*2eb10*/  STL.64 [R1+0x1780], R24 ;  /* 0x0017801801007387 */ /* 0x0001e80000100a00 */
[----:B0-----:R-:W3:Y:S04]  /*2eb20*/  LDL.LU R24, [R1+0x70] ;  /* 0x0000700001187983 */ /* 0x001ee80000300800 */
[----:B------:R-:W3:Y:S04]  /*2eb30*/  LDL.LU R25, [R1+0x74] ;  /* 0x0000740001197983 */ /* 0x000ee80000300800 */
        /* <DEDUP_REMOVED lines=8> */
[----:B------:R0:W-:Y:S04]  /*2ebc0*/  STL.64 [R1+0x1798], R22 ;  /* 0x0017981601007387 */ /* 0x0001e80000100a00 */
[----:B0-----:R-:W3:Y:S04]  /*2ebd0*/  LDL.LU R22, [R1+0x1390] ;  /* 0x0013900001167983 */ /* 0x001ee80000300800 */
[----:B------:R-:W3:Y:S04]  /*2ebe0*/  LDL.LU R23, [R1+0x1398] ;  /* 0x0013980001177983 */ /* 0x000ee80000300800 */
[----:B------:R-:W-:Y:S01]  /*2ebf0*/  STL.64 [R1+0x1790], R20 ;  /* 0x0017901401007387 */ /* 0x000fe20000100a00 */
        /* <DEDUP_REMOVED lines=16> */
[----:B--2---:R-:W-:-:S15]  /*2ed00*/  HMMA.16816.F32 R12, R4, R10, R24 ;  /* 0x0000000a040c723c */ /* 0x004fde0000001818 */
[----:B------:R-:W-:-:S08]  /*2ed10*/  NOP ;  /* 0x0000000000007918 */ /* 0x000fd00000000000 */
[----:B------:R-:W-:Y:S04]  /*2ed20*/  STL.64 [R1+0xf0], R12 ;  /* 0x0000f00c01007387 */ /* 0x000fe80000100a00 */
[----:B------:R-:W-:Y:S04]  /*2ed30*/  STL.64 [R1+0xf8], R14 ;  /* 0x0000f80e01007387 */ /* 0x000fe80000100a00 */
[----:B------:R-:W2:Y:S04]  /*2ed40*/  LDL.LU R20, [R1+0x2f0] ;  /* 0x0002f00001147983 */ /* 0x000ea80000300800 */
[----:B------:R-:W2:Y:S04]  /*2ed50*/  LDL.LU R21, [R1+0x2f4] ;  /* 0x0002f40001157983 */ /* 0x000ea80000300800 */
[----:B------:R-:W3:Y:S04]  /*2ed60*/  LDL.LU R22, [R1+0x2f8] ;  /* 0x0002f80001167983 */ /* 0x000ee80000300800 */
[----:B------:R-:W3:Y:S04]  /*2ed70*/  LDL.LU R23, [R1+0x2fc] ;  /* 0x0002fc0001177983 */ /* 0x000ee80000300800 */
[----:B---3--:R-:W-:Y:S04]  /*2ed80*/  STL.64 [R1+0x17a8], R22 ;  /* 0x0017a81601007387 */ /* 0x008fe80000100a00 */
[----:B--2---:R0:W-:Y:S04]  /*2ed90*/  STL.64 [R1+0x17a0], R20 ;  /* 0x0017a01401007387 */ /* 0x0041e80000100a00 */
[----:B0-----:R-:W4:Y:S04]  /*2eda0*/  LDL.LU R20, [R1+0x130] ;  /* 0x0001300001147983 */ /* 0x001f280000300800 */
[----:B------:R-:W4:Y:S04]  /*2edb0*/  LDL.LU R21, [R1+0x134] ;  /* 0x0001340001157983 */ /* 0x000f280000300800 */
[----:B------:R-:W4:Y:S04]  /*2edc0*/  LDL.LU R22, [R1+0x138] ;  /* 0x0001380001167983 */ /* 0x000f280000300800 */
[----:B------:R-:W4:Y:S04]  /*2edd0*/  LDL.LU R23, [R1+0x13c] ;  /* 0x00013c0001177983 */ /* 0x000f280000300800 */
[----:B------:R-:W2:Y:S04]  /*2ede0*/  LDL.LU R24, [R1+0x2c0] ;  /* 0x0002c00001187983 */ /* 0x000ea80000300800 */
[----:B------:R-:W2:Y:S04]  /*2edf0*/  LDL.LU R25, [R1+0x2c4] ;  /* 0x0002c40001197983 */ /* 0x000ea80000300800 */
[----:B------:R-:W2:Y:S04]  /*2ee00*/  LDL.LU R26, [R1+0x2c8] ;  /* 0x0002c800011a7983 */ /* 0x000ea80000300800 */
[----:B------:R-:W2:Y:S04]  /*2ee10*/  LDL.LU R27, [R1+0x2cc] ;  /* 0x0002cc00011b7983 */ /* 0x000ea80000300800 */
[----:B------:R-:W3:Y:S04]  /*2ee20*/  LDL.LU R12, [R1+0x2a0] ;  /* 0x0002a000010c7983 */ /* 0x000ee80000300800 */
[----:B------:R-:W3:Y:S04]  /*2ee30*/  LDL.LU R13, [R1+0x2a4] ;  /* 0x0002a400010d7983 */ /* 0x000ee80000300800 */
[----:B------:R-:W2:Y:S04]  /*2ee40*/  LDL.LU R14, [R1+0x2a8] ;  /* 0x0002a800010e7983 */ /* 0x000ea80000300800 */
[----:B------:R-:W2:Y:S01]  /*2ee50*/  LDL.LU R15, [R1+0x2ac] ;  /* 0x0002ac00010f7983 */ /* 0x000ea20000300800 */
[----:B----4-:R-:W-:Y:S03]  /*2ee60*/  HMMA.16816.F32 R20, R4, R8, R20 ;  /* 0x000000080414723c */ /* 0x010fe60000001814 */
[----:B--2---:R-:W-:Y:S04]  /*2ee70*/  STL.64 [R1+0x1778], R14 ;  /* 0x0017780e01007387 */ /* 0x004fe80000100a00 */
        /* <DEDUP_REMOVED lines=15> */
[----:B------:R-:W-:-:S02]  /*2ef70*/  IMAD R18, R19, 0x100, R18 ;  /* 0x0000010013127824 */ /* 0x000fc400078e0212 */
[----:B------:R-:W-:Y:S01]  /*2ef80*/  IMAD R19, R29, 0x100, R0 ;  /* 0x000001001d137824 */ /* 0x000fe200078e0200 */
        /* <DEDUP_REMOVED lines=11> */
[----:B0-----:R-:W2:Y:S04]  /*2f040*/  LDL.LU.64 R22, [R1+0x1798] ;  /* 0x0017980001167983 */ /* 0x001ea80000300a00 */
[----:B------:R-:W3:Y:S01]  /*2f050*/  LDL.LU.64 R20, [R1+0x1790] ;  /* 0x0017900001147983 */ /* 0x000ee20000300a00 */
[----:B------:R-:W-:-:S02]  /*2f060*/  F2FP.F16.E4M3.UNPACK_B R16, R16 ;  /* 0x00000010ff10723e */ /* 0x000fc400020006ff */
[----:B------:R-:W-:Y:S02]  /*2f070*/  F2FP.F16.E4M3.UNPACK_B R17, R17 ;  /* 0x00000011ff11723e */ /* 0x000fe400020006ff */
[----:B------:R-:W-:Y:S02]  /*2f080*/  F2FP.F16.E4M3.UNPACK_B R18, R18 ;  /* 0x00000012ff12723e */ /* 0x000fe400020006ff */
[----:B------:R-:W-:Y:S01]  /*2f090*/  F2FP.F16.E4M3.UNPACK_B R19, R19 ;  /* 0x00000013ff13723e */ /* 0x000fe200020006ff */
[----:B--2---:R-:W-:Y:S01]  /*2f0a0*/  HMMA.16816.F32 R4, R4, R22, R24 ;  /* 0x000000160404723c */ /* 0x004fe20000001818 */
[----:B------:R-:W2:Y:S04]  /*2f0b0*/  LDL.LU.64 R26, [R1+0x1788] ;  /* 0x00178800011a7983 */ /* 0x000ea80000300a00 */
[----:B------:R-:W4:-:S15]  /*2f0c0*/  LDL.LU.64 R24, [R1+0x1780] ;  /* 0x0017800001187983 */ /* 0x000f1e0000300a00 */
[----:B------:R-:W-:-:S03]  /*2f0d0*/  NOP ;  /* 0x0000000000007918 */ /* 0x000fc60000000000 */
[----:B------:R0:W-:Y:S04]  /*2f0e0*/  STL.64 [R1+0xe0], R4 ;  /* 0x0000e00401007387 */ /* 0x0001e80000100a00 */
[----:B------:R1:W-:Y:S04]  /*2f0f0*/  STL.64 [R1+0xe8], R6 ;  /* 0x0000e80601007387 */ /* 0x0003e80000100a00 */
[----:B0-----:R-:W3:Y:S04]  /*2f100*/  LDL.LU R4, [R1+0x13ac] ;  /* 0x0013ac0001047983 */ /* 0x001ee80000300800 */
[----:B------:R-:W3:Y:S04]  /*2f110*/  LDL.LU R5, [R1+0x13b4] ;  /* 0x0013b40001057983 */ /* 0x000ee80000300800 */
[----:B-1----:R-:W3:Y:S04]  /*2f120*/  LDL.LU R6, [R1+0x13bc] ;  /* 0x0013bc0001067983 */ /* 0x002ee80000300800 */
[----:B------:R-:W3:Y:S01]  /*2f130*/  LDL.LU R7, [R1+0x13c4] ;  /* 0x0013c40001077983 */ /* 0x000ee20000300800 */
[----:B----4-:R-:W-:-:S15]  /*2f140*/  HMMA.16816.F32 R12, R16, R24, R12 ;  /* 0x00000018100c723c */ /* 0x010fde000000180c */
[----:B------:R-:W-:-:S08]  /*2f150*/  NOP ;  /* 0x0000000000007918 */ /* 0x000fd00000000000 */
[----:B------:R-:W-:Y:S04]  /*2f160*/  STL.64 [R1+0xd0], R12 ;  /* 0x0000d00c01007387 */ /* 0x000fe80000100a00 */
[----:B------:R0:W-:Y:S04]  /*2f170*/  STL.64 [R1+0xd8], R14 ;  /* 0x0000d80e01007387 */ /* 0x0001e80000100a00 */
[----:B0-----:R-:W3:Y:S04]  /*2f180*/  LDL.LU.64 R14, [R1+0x1778] ;  /* 0x00177800010e7983 */ /* 0x001ee80000300a00 */
[----:B------:R-:W3:Y:S04]  /*2f190*/  LDL.LU.64 R12, [R1+0x1770] ;  /* 0x00177000010c7983 */ /* 0x000ee80000300a00 */
[----:B--2---:R-:W-:Y:S04]  /*2f1a0*/  STL.64 [R1+0x1720], R26 ;  /* 0x0017201a01007387 */ /* 0x004fe80000100a00 */
[----:B------:R0:W-:Y:S04]  /*2f1b0*/  STL.64 [R1+0x1718], R24 ;  /* 0x0017181801007387 */ /* 0x0001e80000100a00 */
[----:B0-----:R-:W2:Y:S04]  /*2f1c0*/  LDL.LU R24, [R1+0x110] ;  /* 0x0001100001187983 */ /* 0x001ea80000300800 */
[----:B------:R-:W2:Y:S04]  /*2f1d0*/  LDL.LU R25, [R1+0x114] ;  /* 0x0001140001197983 */ /* 0x000ea80000300800 */
[----:B------:R-:W2:Y:S04]  /*2f1e0*/  LDL.LU R26, [R1+0x118] ;  /* 0x00011800011a7983 */ /* 0x000ea80000300800 */
[----:B------:R-:W2:Y:S01]  /*2f1f0*/  LDL.LU R27, [R1+0x11c] ;  /* 0x00011c00011b7983 */ /* 0x000ea20000300800 */
[----:B---3--:R-:W-:-:S15]  /*2f200*/  HMMA.16816.F32 R12, R16, R20, R12 ;  /* 0x00000014100c723c */ /* 0x008fde000000180c */
[----:B------:R-:W-:-:S08]  /*2f210*/  NOP ;  /* 0x0000000000007918 */ /* 0x000fd00000000000 */
[----:B------:R-:W-:Y:S04]  /*2f220*/  STL.64 [R1+0xc0], R12 ;  /* 0x0000c00c01007387 */ /* 0x000fe80000100a00 */
[----:B------:R0:W-:Y:S04]  /*2f230*/  STL.64 [R1+0xc8], R14 ;  /* 0x0000c80e01007387 */ /* 0x0001e80000100a00 */
[----:B0-----:R-:W3:Y:S04]  /*2f240*/  LDL.LU.64 R14, [R1+0x1768] ;  /* 0x00176800010e7983 */ /* 0x001ee80000300a00 */
[----:B------:R-:W4:Y:S04]  /*2f250*/  LDL.LU.64 R12, [R1+0x1760] ;  /* 0x00176000010c7983 */ /* 0x000f280000300a00 */
[----:B------:R0:W-:Y:S04]  /*2f260*/  STL.64 [R1+0x1730], R22 ;  /* 0x0017301601007387 */ /* 0x0001e80000100a00 */
[----:B0-----:R-:W2:Y:S04]  /*2f270*/  LDL.LU R22, [R1+0x13b0] ;  /* 0x0013b00001167983 */ /* 0x001ea80000300800 */
[----:B------:R-:W2:Y:S04]  /*2f280*/  LDL.LU R23, [R1+0x13b8] ;  /* 0x0013b80001177983 */ /* 0x000ea80000300800 */
[----:B------:R-:W-:Y:S01]  /*2f290*/  STL.64 [R1+0x1728], R20 ;  /* 0x0017281401007387 */ /* 0x000fe20000100a00 */
        /* <DEDUP_REMOVED lines=18> */
[----:B--2---:R-:W-:-:S02]  /*2f3c0*/  IMAD R4, R4, 0x100, R22 ;  /* 0x0000010004047824 */ /* 0x004fc400078e0216 */
[----:B------:R-:W-:Y:S02]  /*2f3d0*/  IMAD R5, R5, 0x100, R23 ;  /* 0x0000010005057824 */ /* 0x000fe400078e0217 */
[----:B------:R-:W-:Y:S02]  /*2f3e0*/  IMAD R6, R6, 0x100, R29 ;  /* 0x0000010006067824 */ /* 0x000fe400078e021d */
[----:B------:R-:W-:Y:S01]  /*2f3f0*/  IMAD R7, R7, 0x100, R0 ;  /* 0x0000010007077824 */ /* 0x000fe200078e0200 */
[C---:B---3--:R-:W-:Y:S01]  /*2f400*/  HMMA.16816.F32 R20, R16.reuse, R10, R24 ;  /* 0x0000000a1014723c */ /* 0x048fe20000001818 */
[----:B------:R-:W2:Y:S05]  /*2f410*/  LDL.LU R24, [R1+0x270] ;  /* 0x0002700001187983 */ /* 0x000eaa0000300800 */
[----:B----4-:R-:W-:-:S15]  /*2f420*/  HMMA.16816.F32 R12, R16, R8, R12 ;  /* 0x00000008100c723c */ /* 0x010fde000000180c */
[----:B------:R-:W-:-:S02]  /*2f430*/  NOP ;  /* 0x0000000000007918 */ /* 0x000fc40000000000 */
[----:B------:R0:W-:Y:S04]  /*2f440*/  STL.64 [R1+0x90], R20 ;  /* 0x0000901401007387 */ /* 0x0001e80000100a00 */
[----:B------:R1:W-:Y:S04]  /*2f450*/  STL.64 [R1+0x98], R22 ;  /* 0x0000981601007387 */ /* 0x0003e80000100a00 */
[----:B------:R-:W2:Y:S04]  /*2f460*/  LDL.LU R25, [R1+0x274] ;  /* 0x0002740001197983 */ /* 0x000ea80000300800 */
[----:B------:R-:W2:Y:S04]  /*2f470*/  LDL.LU R26, [R1+0x278] ;  /* 0x00027800011a7983 */ /* 0x000ea80000300800 */
[----:B------:R-:W2:Y:S04]  /*2f480*/  LDL.LU R27, [R1+0x27c] ;  /* 0x00027c00011b7983 */ /* 0x000ea80000300800 */
[----:B0-----:R-:W3:Y:S04]  /*2f490*/  LDL.LU R20, [R1+0x2d0] ;  /* 0x0002d00001147983 */ /* 0x001ee80000300800 */
[----:B------:R-:W3:Y:S04]  /*2f4a0*/  LDL.LU R21, [R1+0x2d4] ;  /* 0x0002d40001157983 */ /* 0x000ee80000300800 */
[----:B-1----:R-:W3:Y:S01]  /*2f4b0*/  LDL.LU R22, [R1+0x2d8] ;  /* 0x0002d80001167983 */ /* 0x002ee20000300800 */
[----:B------:R-:W-:-:S03]  /*2f4c0*/  IMAD.MOV.U32 R23, RZ, RZ, R28 ;  /* 0x000000ffff177224 */ /* 0x000fc600078e001c */
[----:B------:R-:W4:Y:S04]  /*2f4d0*/  LDL.LU R28, [R1+0x13e4] ;  /* 0x0013e400011c7983 */ /* 0x000f280000300800 */
[----:B------:R-:W4:Y:S04]  /*2f4e0*/  LDL.LU R29, [R1+0x173c] ;  /* 0x00173c00011d7983 */ /* 0x000f280000300800 */
        /* <DEDUP_REMOVED lines=56> */
[----:B------:R-:W4:Y:S04]  /*2f870*/  LDL.LU R25, [R1+0x13e0] ;  /* 0x0013e00001197983 */ /* 0x000f280000300800 */
[----:B------:R-:W-:Y:S01]  /*2f880*/  STL.64 [R1+0x16b8], R26 ;  /* 0x0016b81a01007387 */ /* 0x000fe20000100a00 */
[C---:B---3--:R-:W-:Y:S03]  /*2f890*/  HMMA.16816.F32 R12, R4.reuse, R20, R12 ;  /* 0x00000014040c723c */ /* 0x048fe6000000180c */
[----:B----4-:R0:W-:Y:S04]  /*2f8a0*/  STL.64 [R1+0x16b0], R24 ;  /* 0x0016b01801007387 */ /* 0x0101e80000100a00 */
        /* <DEDUP_REMOVED lines=8> */
[----:B----4-:R-:W-:-:S15]  /*2f930*/  HMMA.16816.F32 R8, R4, R14, R8 ;  /* 0x0000000e0408723c */ /* 0x010fde0000001808 */
        /* <DEDUP_REMOVED lines=11> */
[----:B0-----:R-:W4:Y:S01]  /*2f9f0*/  LDL.LU R12, [R1+0x1c0] ;  /* 0x0001c000010c7983 */ /* 0x001f220000300800 */
[----:B------:R-:W-:-:S03]  /*2fa00*/  IMAD.MOV.U32 R13, RZ, RZ, R0 ;  /* 0x000000ffff0d7224 */ /* 0x000fc600078e0000 */
[----:B------:R-:W4:Y:S04]  /*2fa10*/  LDL.LU R0, [R1+0x16d0] ;  /* 0x0016d00001007983 */ /* 0x000f280000300800 */
[----:B-1----:R-:W4:Y:S01]  /*2fa20*/  LDL.LU R14, [R1+0x1c8] ;  /* 0x0001c800010e7983 */ /* 0x002f220000300800 */
[----:B------:R-:W-:Y:S01]  /*2fa30*/  IMAD.MOV.U32 R15, RZ, RZ, R29 ;  /* 0x000000ffff0f7224 */ /* 0x000fe200078e001d */
[----:B--2---:R-:W-:-:S15]  /*2fa40*/  HMMA.16816.F32 R16, R4, R10, R16 ;  /* 0x0000000a0410723c */ /* 0x004fde0000001810 */
[----:B------:R-:W-:-:S08]  /*2fa50*/  NOP ;  /* 0x0000000000007918 */ /* 0x000fd00000000000 */
[----:B------:R-:W-:Y:S04]  /*2fa60*/  STL.64 [R1+0x30], R16 ;  /* 0x0000301001007387 */ /* 0x000fe80000100a00 */
[----:B------:R0:W-:Y:S01]  /*2fa70*/  STL [R1+0x38], R18 ;  /* 0x0000381201007387 */ /* 0x0001e20000100800 */
[----:B------:R-:W-:-:S03]  /*2fa80*/  IMAD.MOV.U32 R29, RZ, RZ, R19 ;  /* 0x000000ffff1d7224 */ /* 0x000fc600078e0013 */
[----:B0-----:R-:W2:Y:S04]  /*2fa90*/  LDL.LU.64 R18, [R1+0x16c8] ;  /* 0x0016c80001127983 */ /* 0x001ea80000300a00 */
[----:B------:R-:W4:Y:S01]  /*2faa0*/  LDL.LU.64 R16, [R1+0x16c0] ;  /* 0x0016c00001107983 */ /* 0x000f220000300a00 */
[----:B---3--:R-:W-:Y:S03]  /*2fab0*/  HMMA.16816.F32 R8, R4, R8, R24 ;  /* 0x000000080408723c */ /* 0x008fe60000001818 */
[----:B------:R-:W-:Y:S04]  /*2fac0*/  STL [R1+0x1588], R29 ;  /* 0x0015881d01007387 */ /* 0x000fe80000100800 */
[----:B------:R-:W3:Y:S04]  /*2fad0*/  LDL.LU.64 R26, [R1+0x16b8] ;  /* 0x0016b800011a7983 */ /* 0x000ee80000300a00 */
[----:B------:R-:W2:-:S12]  /*2fae0*/  LDL.LU.64 R24, [R1+0x16b0] ;  /* 0x0016b00001187983 */ /* 0x000e980000300a00 */
[----:B------:R0:W-:Y:S04]  /*2faf0*/  STL.64 [R1+0x20], R8 ;  /* 0x0000200801007387 */ /* 0x0001e80000100a00 */
[----:B------:R1:W-:Y:S04]  /*2fb00*/  STL [R1+0x28], R10 ;  /* 0x0000280a01007387 */ /* 0x0003e80000100800 */
[----:B0-----:R-:W3:Y:S04]  /*2fb10*/  LDL.LU R8, [R1] ;  /* 0x0000000001087983 */ /* 0x001ee80000300800 */
[----:B------:R-:W3:Y:S04]  /*2fb20*/  LDL.LU R9, [R1+0x4] ;  /* 0x0000040001097983 */ /* 0x000ee80000300800 */
[----:B-1----:R-:W3:Y:S01]  /*2fb30*/  LDL.LU R10, [R1+0x8] ;  /* 0x00000800010a7983 */ /* 0x002ee20000300800 */
[----:B----4-:R-:W-:-:S02]  /*2fb40*/  IMAD R16, R0, 0x100, R16 ;  /* 0x0000010000107824 */ /* 0x010fc400078e0210 */
[----:B------:R-:W-:Y:S02]  /*2fb50*/  IMAD.MOV.U32 R0, RZ, RZ, R11 ;  /* 0x000000ffff007224 */ /* 0x000fe400078e000b */
[----:B------:R-:W3:Y:S01]  /*2fb60*/  LDL.LU R11, [R1+0xc] ;  /* 0x00000c00010b7983 */ /* 0x000ee20000300800 */
[----:B------:R-:W-:Y:S03]  /*2fb70*/  HMMA.16816.F32 R12, R4, R2, R12 ;  /* 0x00000002040c723c */ /* 0x000fe6000000180c */
[----:B------:R-:W-:Y:S04]  /*2fb80*/  STL [R1+0x158c], R0 ;  /* 0x00158c0001007387 */ /* 0x000fe80000100800 */
[----:B------:R-:W4:-:S15]  /*2fb90*/  LDL.LU R29, [R1+0x1408] ;  /* 0x00140800011d7983 */ /* 0x000f1e0000300800 */
[----:B------:R-:W-:-:S01]  /*2fba0*/  NOP ;  /* 0x0000000000007918 */ /* 0x000fc20000000000 */
[----:B------:R-:W-:Y:S04]  /*2fbb0*/  STL.64 [R1+0x10], R12 ;  /* 0x0000100c01007387 */ /* 0x000fe80000100a00 */
[----:B------:R0:W-:Y:S04]  /*2fbc0*/  STL.64 [R1+0x18], R14 ;  /* 0x0000180e01007387 */ /* 0x0001e80000100a00 */
[----:B0-----:R-:W4:Y:S01]  /*2fbd0*/  LDL.LU R15, [R1+0x1404] ;  /* 0x00140400010f7983 */ /* 0x001f220000300800 */
[----:B---3--:R-:W-:-:S15]  /*2fbe0*/  HMMA.16816.F32 R8, R4, R22, R8 ;  /* 0x000000160408723c */ /* 0x008fde0000001808 */
[----:B------:R-:W-:-:S08]  /*2fbf0*/  NOP ;  /* 0x0000000000007918 */ /* 0x000fd00000000000 */
[----:B------:R-:W-:Y:S04]  /*2fc00*/  STL [R1], R8 ;  /* 0x0000000801007387 */ /* 0x000fe80000100800 */
[----:B------:R-:W3:Y:S04]  /*2fc10*/  LDL.LU R4, [R1+0x368] ;  /* 0x0003680001047983 */ /* 0x000ee80000300800 */
[----:B------:R-:W3:Y:S04]  /*2fc20*/  LDL.LU R5, [R1+0x36c] ;  /* 0x00036c0001057983 */ /* 0x000ee80000300800 */
[----:B------:R-:W2:Y:S04]  /*2fc30*/  LDL.LU R6, [R1+0x13f0] ;  /* 0x0013f00001067983 */ /* 0x000ea80000300800 */
[----:B------:R-:W4:Y:S04]  /*2fc40*/  LDL.LU R12, [R1+0x13ec] ;  /* 0x0013ec00010c7983 */ /* 0x000f280000300800 */
[----:B------:R-:W2:Y:S04]  /*2fc50*/  LDL.LU R7, [R1+0x13f8] ;  /* 0x0013f80001077983 */ /* 0x000ea80000300800 */
[----:B--2---:R-:W-:Y:S04]  /*2fc60*/  STL.64 [R1+0x1698], R6 ;  /* 0x0016980601007387 */ /* 0x004fe80000100a00 */
[----:B---3--:R0:W-:Y:S04]  /*2fc70*/  STL.64 [R1+0x1690], R4 ;  /* 0x0016900401007387 */ /* 0x0081e80000100a00 */
[----:B0-----:R-:W2:Y:S04]  /*2fc80*/  LDL.LU R4, [R1+0x1a0] ;  /* 0x0001a00001047983 */ /* 0x001ea80000300800 */
[----:B------:R-:W2:Y:S04]  /*2fc90*/  LDL.LU R5, [R1+0x1a4] ;  /* 0x0001a40001057983 */ /* 0x000ea80000300800 */
[----:B------:R-:W3:Y:S04]  /*2fca0*/  LDL.LU R6, [R1+0x1a8] ;  /* 0x0001a80001067983 */ /* 0x000ee80000300800 */
[----:B------:R-:W3:Y:S04]  /*2fcb0*/  LDL.LU R7, [R1+0x1ac] ;  /* 0x0001ac0001077983 */ /* 0x000ee80000300800 */
        /* <DEDUP_REMOVED lines=10> */
[----:B------:R-:W2:Y:S04]  /*2fd60*/  LDL.LU R13, [R1+0x13f4] ;  /* 0x0013f400010d7983 */ /* 0x000ea80000300800 */
[----:B------:R-:W3:Y:S04]  /*2fd70*/  LDL.LU R0, [R1+0x1400] ;  /* 0x0014000001007983 */ /* 0x000ee80000300800 */
[----:B------:R-:W4:Y:S01]  /*2fd80*/  LDL.LU R14, [R1+0x13fc] ;  /* 0x0013fc00010e7983 */ /* 0x000f220000300800 */
[----:B------:R-:W-:-:S02]  /*2fd90*/  IMAD R17, R17, 0x100, R24 ;  /* 0x0000010011117824 */ /* 0x000fc400078e0218 */
[----:B------:R-:W-:Y:S02]  /*2fda0*/  IMAD R19, R28, 0x100, R19 ;  /* 0x000001001c137824 */ /* 0x000fe400078e0213 */
[----:B------:R-:W-:Y:S01]  /*2fdb0*/  IMAD R18, R18, 0x100, R25 ;  /* 0x0000010012127824 */ /* 0x000fe200078e0219 */
[----:B------:R-:W-:Y:S01]  /*2fdc0*/  F2FP.F16.E4M3.UNPACK_B R24, R27.H1 ;  /* 0x0000001bff18723e */ /* 0x000fe200030006ff */
[----:B------:R-:W-:Y:S01]  /*2fdd0*/  IMAD.MOV.U32 R28, RZ, RZ, R9 ;  /* 0x000000ffff1c7224 */ /* 0x000fe200078e0009 */
[----:B------:R-:W-:Y:S01]  /*2fde0*/  F2FP.F16.E4M3.UNPACK_B R25, R26.H1 ;  /* 0x0000001aff19723e */ /* 0x000fe200030006ff */
[----:B------:R-:W-:Y:S02]  /*2fdf0*/  IMAD.MOV.U32 R27, RZ, RZ, R10 ;  /* 0x000000ffff1b7224 */ /* 0x000fe400078e000a */
[----:B------:R-:W-:Y:S01]  /*2fe00*/  IMAD.MOV.U32 R26, RZ, RZ, R11 ;  /* 0x000000ffff1a7224 */ /* 0x000fe200078e000b */
[----:B------:R-:W-:Y:S02]  /*2fe10*/  F2FP.F16.E4M3.UNPACK_B R16, R16 ;  /* 0x00000010ff10723e */ /* 0x000fe400020006ff */
[----:B------:R-:W-:-:S02]  /*2fe20*/  F2FP.F16.E4M3.UNPACK_B R17, R17 ;  /* 0x00000011ff11723e */ /* 0x000fc400020006ff */
[----:B------:R-:W-:Y:S02]  /*2fe30*/  F2FP.F16.E4M3.UNPACK_B R18, R18 ;  /* 0x00000012ff12723e */ /* 0x000fe400020006ff */
        /* <DEDUP_REMOVED lines=10> */
[----:B------:R-:W3:Y:S04]  /*2fee0*/  LDL.LU R9, [R1+0x34c] ;  /* 0x00034c0001097983 */ /* 0x000ee80000300800 */
[----:B------:R-:W2:Y:S04]  /*2fef0*/  LDL.LU R10, [R1+0x328] ;  /* 0x00032800010a7983 */ /* 0x000ea80000300800 */
[----:B------:R-:W2:Y:S01]  /*2ff00*/  LDL.LU R11, [R1+0x32c] ;  /* 0x00032c00010b7983 */ /* 0x000ea20000300800 */
[----:B------:R-:W-:Y:S03]  /*2ff10*/  HMMA.16816.F32 R4, R16, R24, R4 ;  /* 0x000000181004723c */ /* 0x000fe60000001804 */
[----:B--2---:R-:W-:Y:S04]  /*2ff20*/  STL.64 [R1+0x1678], R10 ;  /* 0x0016780a01007387 */ /* 0x004fe80000100a00 */
[----:B---3--:R0:W-:Y:S04]  /*2ff30*/  STL.64 [R1+0x1670], R8 ;  /* 0x0016700801007387 */ /* 0x0081e80000100a00 */
[----:B0-----:R-:W2:Y:S04]  /*2ff40*/  LDL.LU R8, [R1+0x180] ;  /* 0x0001800001087983 */ /* 0x001ea80000300800 */
[----:B------:R-:W2:Y:S04]  /*2ff50*/  LDL.LU R9, [R1+0x184] ;  /* 0x0001840001097983 */ /* 0x000ea80000300800 */
[----:B------:R-:W2:Y:S04]  /*2ff60*/  LDL.LU R10, [R1+0x188] ;  /* 0x00018800010a7983 */ /* 0x000ea80000300800 */
[----:B------:R-:W2:Y:S04]  /*2ff70*/  LDL.LU R11, [R1+0x18c] ;  /* 0x00018c00010b7983 */ /* 0x000ea80000300800 */
[----:B------:R-:W-:Y:S04]  /*2ff80*/  STL [R1+0x15a0], R28 ;  /* 0x0015a01c01007387 */ /* 0x000fe80000100800 */
[----:B------:R-:W-:Y:S04]  /*2ff90*/  STL.64 [R1+0x3a0], R4 ;  /* 0x0003a00401007387 */ /* 0x000fe80000100a00 */
[----:B------:R0:W-:Y:S04]  /*2ffa0*/  STL.64 [R1+0x3a8], R6 ;  /* 0x0003a80601007387 */ /* 0x0001e80000100a00 */
[----:B0-----:R-:W3:Y:S04]  /*2ffb0*/  LDL.LU.64 R6, [R1+0x16a8] ;  /* 0x0016a80001067983 */ /* 0x001ee80000300a00 */
[----:B------:R-:W3:Y:S01]  /*2ffc0*/  LDL.LU.64 R4, [R1+0x16a0] ;  /* 0x0016a00001047983 */ /* 0x000ee20000300a00 */
[----:B------:R-:W-:-:S02]  /*2ffd0*/  F2FP.F16.E4M3.UNPACK_B R22, R22.H1 ;  /* 0x00000016ff16723e */ /* 0x000fc400030006ff */
[----:B------:R-:W-:Y:S01]  /*2ffe0*/  F2FP.F16.E4M3.UNPACK_B R23, R23.H1 ;  /* 0x00000017ff17723e */ /* 0x000fe200030006ff */
[----:B------:R-:W-:Y:S04]  /*2fff0*/  STL.64 [R1+0x1648], R26 ;  /* 0x0016481a01007387 */ /* 0x000fe80000100a00 */
[----:B------:R0:W-:Y:S01]  /*30000*/  STL.64 [R1+0x1640], R24 ;  /* 0x0016401801007387 */ /* 0x0001e20000100a00 */
[----:B------:R-:W-:Y:S02]  /*30010*/  F2FP.F16.E4M3.UNPACK_B R2, R2.H1 ;  /* 0x00000002ff02723e */ /* 0x000fe400030006ff */
[----:B------:R-:W-:Y:S01]  /*30020*/  F2FP.F16.E4M3.UNPACK_B R3, R3.H1 ;  /* 0x00000003ff03723e */ /* 0x000fe200030006ff */
[----:B0-----:R-:W4:Y:S04]  /*30030*/  LDL.LU R24, [R1+0x1f0] ;  /* 0x0001f00001187983 */ /* 0x001f280000300800 */
[----:B------:R-:W4:Y:S04]  /*30040*/  LDL.LU R25, [R1+0x1f4] ;  /* 0x0001f40001197983 */ /* 0x000f280000300800 */
[----:B------:R-:W4:Y:S04]  /*30050*/  LDL.LU R26, [R1+0x1f8] ;  /* 0x0001f800011a7983 */ /* 0x000f280000300800 */
[----:B------:R-:W4:Y:S01]  /*30060*/  LDL.LU R27, [R1+0x1fc] ;  /* 0x0001fc00011b7983 */ /* 0x000f220000300800 */
[C---:B------:R-:W-:Y:S06]  /*30070*/  HMMA.16816.F32 R12, R16.reuse, R2, R12 ;  /* 0x00000002100c723c */ /* 0x040fec000000180c */
        /* <DEDUP_REMOVED lines=8> */
[----:B0-----:R-:W4:Y:S04]  /*30100*/  LDL.LU.64 R14, [R1+0x1688] ;  /* 0x00168800010e7983 */ /* 0x001f280000300a00 */
[----:B------:R-:W3:Y:S01]  /*30110*/  LDL.LU.64 R12, [R1+0x1680] ;  /* 0x00168000010c7983 */ /* 0x000ee20000300a00 */
[----:B--2---:R-:W-:-:S02]  /*30120*/  F2FP.F16.E4M3.UNPACK_B R4, R4.H1 ;  /* 0x00000004ff04723e */ /* 0x004fc400030006ff */
[----:B------:R-:W-:-:S07]  /*30130*/  F2FP.F16.E4M3.UNPACK_B R5, R5.H1 ;  /* 0x00000005ff05723e */ /* 0x000fce00030006ff */
[----:B------:R-:W-:Y:S01]  /*30140*/  HMMA.16816.F32 R8, R16, R4, R8 ;  /* 0x000000041008723c */ /* 0x000fe20000001808 */
[----:B---3--:R-:W-:Y:S02]  /*30150*/  IMAD R12, R12, 0x100, R6 ;  /* 0x000001000c0c7824 */ /* 0x008fe400078e0206 */
[----:B------:R-:W-:Y:S01]  /*30160*/  IMAD R13, R13, 0x100, R7 ;  /* 0x000001000d0d7824 */ /* 0x000fe200078e0207 */
[----:B----4-:R-:W-:Y:S02]  /*30170*/  F2FP.F16.E4M3.UNPACK_B R6, R20.H1 ;  /* 0x00000014ff06723e */ /* 0x010fe400030006ff */
[----:B------:R-:W-:-:S15]  /*30180*/  F2FP.F16.E4M3.UNPACK_B R7, R21.H1 ;  /* 0x00000015ff07723e */ /* 0x000fde00030006ff */
[----:B------:R-:W-:-:S02]  /*30190*/  NOP ;  /* 0x0000000000007918 */ /* 0x000fc40000000000 */
[----:B------:R-:W-:Y:S04]  /*301a0*/  STL.64 [R1+0x430], R8 ;  /* 0x0004300801007387 */ /* 0x000fe80000100a00 */
[----:B------:R0:W-:Y:S04]  /*301b0*/  STL.64 [R1+0x438], R10 ;  /* 0x0004380a01007387 */ /* 0x0001e80000100a00 */
[----:B0-----:R-:W2:Y:S04]  /*301c0*/  LDL.LU.64 R10, [R1+0x1678] ;  /* 0x00167800010a7983 */ /* 0x001ea80000300a00 */
[----:B------:R-:W3:Y:S04]  /*301d0*/  LDL.LU.64 R8, [R1+0x1670] ;  /* 0x0016700001087983 */ /* 0x000ee80000300a00 */
[----:B------:R-:W4:Y:S04]  /*301e0*/  LDL.LU R20, [R1+0x338] ;  /* 0x0003380001147983 */ /* 0x000f280000300800 */
[----:B------:R-:W4:Y:S04]  /*301f0*/  LDL.LU R21, [R1+0x33c] ;  /* 0x00033c0001157983 */ /* 0x000f280000300800 */
[----:B------:R-:W2:Y:S01]  /*30200*/  LDL.LU R28, [R1+0x141c] ;  /* 0x00141c00011c7983 */ /* 0x000ea20000300800 */
[----:B------:R-:W-:Y:S01]  /*30210*/  HMMA.16816.F32 R24, R16, R6, R24 ;  /* 0x000000061018723c */ /* 0x000fe20000001818 */
[----:B------:R-:W-:-:S02]  /*30220*/  IMAD R14, R14, 0x100, R0 ;  /* 0x000001000e0e7824 */ /* 0x000fc400078e0200 */
[----:B------:R-:W-:Y:S01]  /*30230*/  IMAD R15, R15, 0x100, R29 ;  /* 0x000001000f0f7824 */ /* 0x000fe200078e021d */
[----:B--2---:R0:W-:Y:S04]  /*30240*/  STL [R1+0x15f8], R28 ;  /* 0x0015f81c01007387 */ /* 0x0041e80000100800 */
[----:B------:R-:W2:Y:S04]  /*30250*/  LDL.LU R0, [R1+0x1428] ;  /* 0x0014280001007983 */ /* 0x000ea80000300800 */
[----:B------:R-:W2:Y:S04]  /*30260*/  LDL.LU R29, [R1+0x1424] ;  /* 0x00142400011d7983 */ /* 0x000ea80000300800 */
[----:B0-----:R-:W2:Y:S07]  /*30270*/  LDL.LU R28, [R1+0x1410] ;  /* 0x00141000011c7983 */ /* 0x001eae0000300800 */
[----:B------:R0:W-:Y:S04]  /*30280*/  STL.64 [R1+0x440], R24 ;  /* 0x0004401801007387 */ /* 0x0001e80000100a00 */
[----:B------:R1:W-:Y:S04]  /*30290*/  STL.64 [R1+0x448], R26 ;  /* 0x0004481a01007387 */ /* 0x0003e80000100a00 */
[----:B0-----:R-:W3:Y:S04]  /*302a0*/  LDL.LU R24, [R1+0x1e0] ;  /* 0x0001e00001187983 */ /* 0x001ee80000300800 */
[----:B------:R-:W3:Y:S04]  /*302b0*/  LDL.LU R25, [R1+0x1e4] ;  /* 0x0001e40001197983 */ /* 0x000ee80000300800 */
[----:B-1----:R-:W4:Y:S04]  /*302c0*/  LDL.LU R26, [R1+0x1e8] ;  /* 0x0001e800011a7983 */ /* 0x002f280000300800 */
[----:B------:R-:W4:Y:S04]  /*302d0*/  LDL.LU R27, [R1+0x1ec] ;  /* 0x0001ec00011b7983 */ /* 0x000f280000300800 */
[----:B----4-:R-:W-:Y:S04]  /*302e0*/  STL.64 [R1+0x1658], R26 ;  /* 0x0016581a01007387 */ /* 0x010fe80000100a00 */
[----:B---3--:R0:W-:Y:S04]  /*302f0*/  STL.64 [R1+0x1650], R24 ;  /* 0x0016501801007387 */ /* 0x0081e80000100a00 */
        /* <DEDUP_REMOVED lines=12> */
[----:B0-----:R-:W4:Y:S04]  /*303c0*/  LDL.LU R4, [R1+0x150] ;  /* 0x0001500001047983 */ /* 0x001f280000300800 */
[----:B------:R-:W4:Y:S04]  /*303d0*/  LDL.LU R5, [R1+0x154] ;  /* 0x0001540001057983 */ /* 0x000f280000300800 */
[----:B------:R-:W2:Y:S04]  /*303e0*/  LDL.LU R6, [R1+0x158] ;  /* 0x0001580001067983 */ /* 0x000ea80000300800 */
[----:B------:R-:W2:Y:S01]  /*303f0*/  LDL.LU R7, [R1+0x15c] ;  /* 0x00015c0001077983 */ /* 0x000ea20000300800 */
[----:B------:R-:W-:-:S02]  /*30400*/  F2FP.F16.E4M3.UNPACK_B R8, R8.H1 ;  /* 0x00000008ff08723e */ /* 0x000fc400030006ff */
[----:B------:R-:W-:Y:S01]  /*30410*/  F2FP.F16.E4M3.UNPACK_B R9, R9.H1 ;  /* 0x00000009ff09723e */ /* 0x000fe200030006ff */
[----:B--2---:R-:W-:Y:S04]  /*30420*/  STL.64 [R1+0x1628], R6 ;  /* 0x0016280601007387 */ /* 0x004fe80000100a00 */
[----:B----4-:R0:W-:Y:S04]  /*30430*/  STL.64 [R1+0x1620], R4 ;  /* 0x0016200401007387 */ /* 0x0101e80000100a00 */
[----:B0-----:R-:W2:Y:S04]  /*30440*/  LDL.LU R4, [R1+0x160] ;  /* 0x0001600001047983 */ /* 0x001ea80000300800 */
[----:B------:R-:W2:Y:S04]  /*30450*/  LDL.LU R5, [R1+0x164] ;  /* 0x0001640001057983 */ /* 0x000ea80000300800 */
[----:B------:R-:W4:Y:S04]  /*30460*/  LDL.LU R6, [R1+0x168] ;  /* 0x0001680001067983 */ /* 0x000f280000300800 */
[----:B------:R-:W4:Y:S01]  /*30470*/  LDL.LU R7, [R1+0x16c] ;  /* 0x00016c0001077983 */ /* 0x000f220000300800 */
[----:B---3--:R-:W-:Y:S03]  /*30480*/  HMMA.16816.F32 R24, R16, R8, R24 ;  /* 0x000000081018723c */ /* 0x008fe60000001818 */
        /* <DEDUP_REMOVED lines=10> */
[----:B------:R-:W-:-:S02]  /*30530*/  F2FP.F16.E4M3.UNPACK_B R10, R10.H1 ;  /* 0x0000000aff0a723e */ /* 0x000fc400030006ff */
[----:B------:R-:W-:-:S07]  /*30540*/  F2FP.F16.E4M3.UNPACK_B R11, R11.H1 ;  /* 0x0000000bff0b723e */ /* 0x000fce00030006ff */
[----:B---3--:R-:W-:-:S15]  /*30550*/  HMMA.16816.F32 R24, R16, R10, R24 ;  /* 0x0000000a1018723c */ /* 0x008fde0000001818 */
[----:B------:R-:W-:-:S08]  /*30560*/  NOP ;  /* 0x0000000000007918 */ /* 0x000fd00000000000 */
[----:B------:R-:W-:Y:S04]  /*30570*/  STL.64 [R1+0x3d0], R24 ;  /* 0x0003d01801007387 */ /* 0x000fe80000100a00 */
[----:B------:R0:W-:Y:S04]  /*30580*/  STL.64 [R1+0x3d8], R26 ;  /* 0x0003d81a01007387 */ /* 0x0001e80000100a00 */
[----:B0-----:R-:W3:Y:S04]  /*30590*/  LDL.LU.64 R26, [R1+0x1658] ;  /* 0x00165800011a7983 */ /* 0x001ee80000300a00 */
[----:B------:R-:W3:Y:S01]  /*305a0*/  LDL.LU.64 R24, [R1+0x1650] ;  /* 0x0016500001187983 */ /* 0x000ee20000300a00 */
[----:B------:R-:W-:-:S02]  /*305b0*/  F2FP.F16.E4M3.UNPACK_B R20, R20.H1 ;  /* 0x00000014ff14723e */ /* 0x000fc400030006ff */
[----:B------:R-:W-:Y:S01]  /*305c0*/  F2FP.F16.E4M3.UNPACK_B R21, R21.H1 ;  /* 0x00000015ff15723e */ /* 0x000fe200030006ff */
[----:B------:R-:W-:Y:S04]  /*305d0*/  STL.64 [R1+0x1608], R10 ;  /* 0x0016080a01007387 */ /* 0x000fe80000100a00 */
[----:B------:R0:W-:Y:S04]  /*305e0*/  STL.64 [R1+0x1600], R8 ;  /* 0x0016000801007387 */ /* 0x0001e80000100a00 */
[----:B0-----:R-:W4:Y:S04]  /*305f0*/  LDL.LU R8, [R1+0x140] ;  /* 0x0001400001087983 */ /* 0x001f280000300800 */
[----:B------:R-:W4:Y:S04]  /*30600*/  LDL.LU R9, [R1+0x144] ;  /* 0x0001440001097983 */ /* 0x000f280000300800 */
[----:B------:R-:W4:Y:S04]  /*30610*/  LDL.LU R10, [R1+0x148] ;  /* 0x00014800010a7983 */ /* 0x000f280000300800 */
[----:B------:R-:W4:Y:S01]  /*30620*/  LDL.LU R11, [R1+0x14c] ;  /* 0x00014c00010b7983 */ /* 0x000f220000300800 */
[----:B---3--:R-:W-:Y:S03]  /*30630*/  HMMA.16816.F32 R16, R16, R20, R24 ;  /* 0x000000141010723c */ /* 0x008fe60000001818 */
[----:B------:R-:W3:Y:S04]  /*30640*/  LDL.LU.64 R26, [R1+0x1648] ;  /* 0x00164800011a7983 */ /* 0x000ee80000300a00 */
[----:B------:R-:W2:Y:S01]  /*30650*/  LDL.LU.64 R24, [R1+0x1640] ;  /* 0x0016400001187983 */ /* 0x000ea20000300a00 */
[----:B------:R-:W-:-:S02]  /*30660*/  F2FP.F16.E4M3.UNPACK_B R12, R12 ;  /* 0x0000000cff0c723e */ /* 0x000fc400020006ff */
[----:B------:R-:W-:Y:S02]  /*30670*/  F2FP.F16.E4M3.UNPACK_B R13, R13 ;  /* 0x0000000dff0d723e */ /* 0x000fe400020006ff */
[----:B------:R-:W-:Y:S02]  /*30680*/  F2FP.F16.E4M3.UNPACK_B R14, R14 ;  /* 0x0000000eff0e723e */ /* 0x000fe400020006ff */
[----:B------:R-:W-:-:S09]  /*30690*/  F2FP.F16.E4M3.UNPACK_B R15, R15 ;  /* 0x0000000fff0f723e */ /* 0x000fd200020006ff */
        /* <DEDUP_REMOVED lines=10> */
[----:B0-----:R-:W2:Y:S04]  /*30740*/  LDL.LU.64 R6, [R1+0x1638] ;  /* 0x0016380001067983 */ /* 0x001ea80000300a00 */
[----:B------:R-:W2:Y:S04]  /*30750*/  LDL.LU.64 R4, [R1+0x1630] ;  /* 0x0016300001047983 */ /* 0x000ea80000300a00 */
[----:B---3--:R-:W-:Y:S04]  /*30760*/  STL.64 [R1+0x15e0], R26 ;  /* 0x0015e01a01007387 */ /* 0x008fe80000100a00 */
        /* <DEDUP_REMOVED lines=27> */
[----:B0-----:R-:W2:Y:S04]  /*30920*/  LDL.LU.64 R10, [R1+0x1608] ;  /* 0x00160800010a7983 */ /* 0x001ea80000300a00 */
[----:B------:R-:W4:Y:S01]  /*30930*/  LDL.LU.64 R8, [R1+0x1600] ;  /* 0x0016000001087983 */ /* 0x000f220000300a00 */
[----:B---3--:R-:W-:Y:S01]  /*30940*/  HMMA.16816.F32 R24, R12, R6, R24 ;  /* 0x000000060c18723c */ /* 0x008fe20000001818 */
[----:B------:R-:W-:-:S02]  /*30950*/  IMAD R16, R16, 0x100, R28 ;  /* 0x0000010010107824 */ /* 0x000fc400078e021c */
[----:B------:R-:W3:Y:S04]  /*30960*/  LDL.LU R28, [R1+0x15f8] ;  /* 0x0015f800011c7983 */ /* 0x000ee80000300800 */
[----:B------:R-:W-:-:S15]  /*30970*/  STL [R1+0x15a4], R7 ;  /* 0x0015a40701007387 */ /* 0x000fde0000100800 */
[----:B------:R-:W-:-:S01]  /*30980*/  NOP ;  /* 0x0000000000007918 */ /* 0x000fc20000000000 */
        /* <DEDUP_REMOVED lines=12> */
[----:B------:R-:W3:Y:S04]  /*30a50*/  LDL.LU R7, [R1+0x1430] ;  /* 0x0014300001077983 */ /* 0x000ee80000300800 */
[----:B---3--:R-:W-:Y:S04]  /*30a60*/  STL.64 [R1+0x15c0], R6 ;  /* 0x0015c00601007387 */ /* 0x008fe80000100a00 */
[----:B------:R0:W-:Y:S04]  /*30a70*/  STL.64 [R1+0x15b8], R4 ;  /* 0x0015b80401007387 */ /* 0x0001e80000100a00 */
[----:B0-----:R-:W2:Y:S04]  /*30a80*/  LDL.LU R4, [R1+0x120] ;  /* 0x0001200001047983 */ /* 0x001ea80000300800 */
[----:B------:R-:W2:Y:S04]  /*30a90*/  LDL.LU R5, [R1+0x124] ;  /* 0x0001240001057983 */ /* 0x000ea80000300800 */
[----:B------:R-:W2:Y:S04]  /*30aa0*/  LDL.LU R6, [R1+0x128] ;  /* 0x0001280001067983 */ /* 0x000ea80000300800 */
[----:B------:R-:W2:Y:S01]  /*30ab0*/  LDL.LU R7, [R1+0x12c] ;  /* 0x00012c0001077983 */ /* 0x000ea20000300800 */
[----:B------:R-:W-:-:S02]  /*30ac0*/  IMAD R17, R18, 0x100, R17 ;  /* 0x0000010012117824 */ /* 0x000fc400078e0211 */
[----:B------:R-:W-:Y:S02]  /*30ad0*/  IMAD R18, R28, 0x100, R19 ;  /* 0x000001001c127824 */ /* 0x000fe400078e0213 */
[----:B------:R-:W3:Y:S01]  /*30ae0*/  LDL.LU R28, [R1+0x1438] ;  /* 0x00143800011c7983 */ /* 0x000ee20000300800 */
[----:B--2---:R-:W-:-:S15]  /*30af0*/  HMMA.16816.F32 R4, R12, R10, R4 ;  /* 0x0000000a0c04723c */ /* 0x004fde0000001804 */
[----:B------:R-:W-:-:S08]  /*30b00*/  NOP ;  /* 0x0000000000007918 */ /* 0x000fd00000000000 */
[----:B------:R0:W-:Y:S04]  /*30b10*/  STL.64 [R1+0x3c0], R4 ;  /* 0x0003c00401007387 */ /* 0x0001e80000100a00 */
[----:B------:R1:W-:Y:S04]  /*30b20*/  STL.64 [R1+0x3c8], R6 ;  /* 0x0003c80601007387 */ /* 0x0003e80000100a00 */
[----:B0-----:R-:W2:Y:S04]  /*30b30*/  LDL.LU R4, [R1+0xb0] ;  /* 0x0000b00001047983 */ /* 0x001ea80000300800 */
[----:B------:R-:W2:Y:S04]  /*30b40*/  LDL.LU R5, [R1+0xb4] ;  /* 0x0000b40001057983 */ /* 0x000ea80000300800 */
[----:B-1----:R-:W4:Y:S04]  /*30b50*/  LDL.LU R6, [R1+0xb8] ;  /* 0x0000b80001067983 */ /* 0x002f280000300800 */
[----:B------:R-:W4:Y:S04]  /*30b60*/  LDL.LU R7, [R1+0xbc] ;  /* 0x0000bc0001077983 */ /* 0x000f280000300800 */
        /* <DEDUP_REMOVED lines=8> */
[----:B0-----:R-:W4:Y:S04]  /*30bf0*/  LDL.LU R8, [R1+0x90] ;  /* 0x0000900001087983 */ /* 0x001f280000300800 */
[----:B------:R-:W4:Y:S04]  /*30c00*/  LDL.LU R9, [R1+0x94] ;  /* 0x0000940001097983 */ /* 0x000f280000300800 */
[----:B------:R-:W3:Y:S04]  /*30c10*/  LDL.LU R10, [R1+0x98] ;  /* 0x00009800010a7983 */ /* 0x000ee80000300800 */
[----:B------:R-:W3:Y:S01]  /*30c20*/  LDL.LU R11, [R1+0x9c] ;  /* 0x00009c00010b7983 */ /* 0x000ee20000300800 */
[----:B------:R-:W-:Y:S01]  /*30c30*/  HMMA.16816.F32 R12, R12, R20, R24 ;  /* 0x000000140c0c723c */ /* 0x000fe20000001818 */
[----:B------:R-:W-:-:S02]  /*30c40*/  IMAD R19, R29, 0x100, R0 ;  /* 0x000001001d137824 */ /* 0x000fc400078e0200 */
[----:B---3--:R-:W-:Y:S04]  /*30c50*/  STL.64 [R1+0x15b0], R10 ;  /* 0x0015b00a01007387 */ /* 0x008fe80000100a00 */
[----:B----4-:R0:W-:Y:S04]  /*30c60*/  STL.64 [R1+0x15a8], R8 ;  /* 0x0015a80801007387 */ /* 0x0101e80000100a00 */
[----:B0-----:R-:W3:Y:S04]  /*30c70*/  LDL.LU R8, [R1+0xa0] ;  /* 0x0000a00001087983 */ /* 0x001ee80000300800 */
[----:B------:R-:W3:Y:S04]  /*30c80*/  LDL.LU R9, [R1+0xa4] ;  /* 0x0000a40001097983 */ /* 0x000ee80000300800 */
[----:B------:R-:W3:Y:S04]  /*30c90*/  LDL.LU R10, [R1+0xa8] ;  /* 0x0000a800010a7983 */ /* 0x000ee80000300800 */
[----:B------:R-:W3:Y:S04]  /*30ca0*/  LDL.LU R11, [R1+0xac] ;  /* 0x0000ac00010b7983 */ /* 0x000ee80000300800 */
[----:B------:R-:W4:Y:S04]  /*30cb0*/  LDL.LU.64 R26, [R1+0x15e0] ;  /* 0x0015e000011a7983 */ /* 0x000f280000300a00 */
[----:B------:R-:W2:Y:S01]  /*30cc0*/  LDL.LU.64 R24, [R1+0x15d8] ;  /* 0x0015d80001187983 */ /* 0x000ea20000300a00 */
[----:B------:R-:W-:-:S02]  /*30cd0*/  F2FP.F16.E4M3.UNPACK_B R16, R16 ;  /* 0x00000010ff10723e */ /* 0x000fc400020006ff */
[----:B------:R-:W-:Y:S02]  /*30ce0*/  F2FP.F16.E4M3.UNPACK_B R17, R17 ;  /* 0x00000011ff11723e */ /* 0x000fe400020006ff */
[----:B------:R-:W-:Y:S02]  /*30cf0*/  F2FP.F16.E4M3.UNPACK_B R18, R18 ;  /* 0x00000012ff12723e */ /* 0x000fe400020006ff */
[----:B------:R-:W-:Y:S01]  /*30d00*/  F2FP.F16.E4M3.UNPACK_B R19, R19 ;  /* 0x00000013ff13723e */ /* 0x000fe200020006ff */
[----:B------:R0:W-:Y:S04]  /*30d10*/  STL.64 [R1+0x2a0], R12 ;  /* 0x0002a00c01007387 */ /* 0x0001e80000100a00 */
[----:B------:R-:W-:Y:S04]  /*30d20*/  STL.64 [R1+0x2a8], R14 ;  /* 0x0002a80e01007387 */ /* 0x000fe80000100a00 */
[----:B0-----:R-:W3:Y:S04]  /*30d30*/  LDL.LU R12, [R1+0x142c] ;  /* 0x00142c00010c7983 */ /* 0x001ee80000300800 */
[----:B------:R-:W3:Y:S01]  /*30d40*/  LDL.LU R13, [R1+0x1434] ;  /* 0x00143400010d7983 */ /* 0x000ee20000300800 */
[----:B--2---:R-:W-:-:S15]  /*30d50*/  HMMA.16816.F32 R4, R16, R24, R4 ;  /* 0x000000181004723c */ /* 0x004fde0000001804 */
[----:B------:R-:W-:-:S08]  /*30d60*/  NOP ;  /* 0x0000000000007918 */ /* 0x000fd00000000000 */
[----:B------:R-:W-:Y:S04]  /*30d70*/  STL.64 [R1+0x290], R4 ;  /* 0x0002900401007387 */ /* 0x000fe80000100a00 */
[----:B------:R0:W-:Y:S04]  /*30d80*/  STL.64 [R1+0x298], R6 ;  /* 0x0002980601007387 */ /* 0x0001e80000100a00 */
[----:B0-----:R-:W2:Y:S04]  /*30d90*/  LDL.LU.64 R6, [R1+0x15d0] ;  /* 0x0015d00001067983 */ /* 0x001ea80000300a00 */
[----:B------:R-:W2:Y:S04]  /*30da0*/  LDL.LU.64 R4, [R1+0x15c8] ;  /* 0x0015c80001047983 */ /* 0x000ea80000300a00 */
[----:B----4-:R-:W-:Y:S04]  /*30db0*/  STL.64 [R1+0x1570], R26 ;  /* 0x0015701a01007387 */ /* 0x010fe80000100a00 */
[----:B------:R0:W-:Y:S04]  /*30dc0*/  STL.64 [R1+0x1568], R24 ;  /* 0x0015681801007387 */ /* 0x0001e80000100a00 */
[----:B0-----:R-:W4:Y:S04]  /*30dd0*/  LDL.LU R24, [R1+0xc0] ;  /* 0x0000c00001187983 */ /* 0x001f280000300800 */
[----:B------:R-:W4:Y:S04]  /*30de0*/  LDL.LU R25, [R1+0xc4] ;  /* 0x0000c40001197983 */ /* 0x000f280000300800 */
[----:B------:R-:W4:Y:S04]  /*30df0*/  LDL.LU R26, [R1+0xc8] ;  /* 0x0000c800011a7983 */ /* 0x000f280000300800 */
[----:B------:R-:W4:Y:S04]  /*30e00*/  LDL.LU R27, [R1+0xcc] ;  /* 0x0000cc00011b7983 */ /* 0x000f280000300800 */
[----:B------:R-:W3:Y:S04]  /*30e10*/  LDL.LU R0, [R1+0x1440] ;  /* 0x0014400001007983 */ /* 0x000ee80000300800 */
[----:B------:R-:W3:Y:S01]  /*30e20*/  LDL.LU R14, [R1+0x143c] ;  /* 0x00143c00010e7983 */ /* 0x000ee20000300800 */
[C---:B--2---:R-:W-:Y:S06]  /*30e30*/  HMMA.16816.F32 R4, R16.reuse, R2, R4 ;  /* 0x000000021004723c */ /* 0x044fec0000001804 */
[----:B----4-:R-:W-:-:S15]  /*30e40*/  HMMA.16816.F32 R24, R16, R22, R24 ;  /* 0x000000161018723c */ /* 0x010fde0000001818 */
[----:B------:R-:W-:-:S08]  /*30e50*/  NOP ;  /* 0x0000000000007918 */ /* 0x000fd00000000000 */
[----:B------:R-:W-:Y:S04]  /*30e60*/  STL.64 [R1+0x280], R24 ;  /* 0x0002801801007387 */ /* 0x000fe80000100a00 */
[----:B------:R-:W-:Y:S04]  /*30e70*/  STL.64 [R1+0x288], R26 ;  /* 0x0002881a01007387 */ /* 0x000fe80000100a00 */
[----:B------:R-:W2:Y:S04]  /*30e80*/  LDL.LU R29, [R1+0x1448] ;  /* 0x00144800011d7983 */ /* 0x000ea80000300800 */
[----:B------:R-:W2:Y:S04]  /*30e90*/  LDL.LU R15, [R1+0x1444] ;  /* 0x00144400010f7983 */ /* 0x000ea80000300800 */
[----:B------:R-:W-:Y:S04]  /*30ea0*/  STL.64 [R1+0x1580], R22 ;  /* 0x0015801601007387 */ /* 0x000fe80000100a00 */
[----:B------:R0:W-:Y:S04]  /*30eb0*/  STL.64 [R1+0x1578], R20 ;  /* 0x0015781401007387 */ /* 0x0001e80000100a00 */
        /* <DEDUP_REMOVED lines=8> */
[----:B------:R-:W-:Y:S04]  /*30f40*/  STL.64 [R1+0x270], R4 ;  /* 0x0002700401007387 */ /* 0x000fe80000100a00 */
[----:B------:R0:W-:Y:S04]  /*30f50*/  STL.64 [R1+0x278], R6 ;  /* 0x0002780601007387 */ /* 0x0001e80000100a00 */
[----:B0-----:R-:W4:Y:S04]  /*30f60*/  LDL.LU.64 R6, [R1+0x15c0] ;  /* 0x0015c00001067983 */ /* 0x001f280000300a00 */
[----:B------:R-:W3:Y:S02]  /*30f70*/  LDL.LU.64 R4, [R1+0x15b8] ;  /* 0x0015b80001047983 */ /* 0x000ee40000300a00 */
[----:B---3--:R-:W-:Y:S01]  /*30f80*/  HMMA.16816.F32 R8, R16, R4, R8 ;  /* 0x000000041008723c */ /* 0x008fe20000001808 */
[----:B----4-:R-:W-:-:S15]  /*30f90*/  IMAD R12, R12, 0x100, R7 ;  /* 0x000001000c0c7824 */ /* 0x010fde00078e0207 */
[----:B------:R-:W-:-:S07]  /*30fa0*/  NOP ;  /* 0x0000000000007918 */ /* 0x000fce0000000000 */
[----:B------:R-:W-:Y:S04]  /*30fb0*/  STL.64 [R1+0x1f0], R8 ;  /* 0x0001f00801007387 */ /* 0x000fe80000100a00 */
[----:B------:R0:W-:Y:S04]  /*30fc0*/  STL.64 [R1+0x1f8], R10 ;  /* 0x0001f80a01007387 */ /* 0x0001e80000100a00 */
[----:B0-----:R-:W3:Y:S04]  /*30fd0*/  LDL.LU.64 R10, [R1+0x15b0] ;  /* 0x0015b000010a7983 */ /* 0x001ee80000300a00 */
[----:B------:R-:W3:Y:S04]  /*30fe0*/  LDL.LU.64 R8, [R1+0x15a8] ;  /* 0x0015a80001087983 */ /* 0x000ee80000300a00 */
        /* <DEDUP_REMOVED lines=21> */
[C---:B---3--:R-:W-:Y:S06]  /*31140*/  HMMA.16816.F32 R20, R16.reuse, R8, R20 ;  /* 0x000000081014723c */ /* 0x048fec0000001814 */
[----:B------:R-:W-:Y:S01]  /*31150*/  HMMA.16816.F32 R24, R16, R10, R24 ;  /* 0x0000000a1018723c */ /* 0x000fe20000001818 */
[----:B------:R-:W-:-:S02]  /*31160*/  IMAD R14, R14, 0x100, R0 ;  /* 0x000001000e0e7824 */ /* 0x000fc400078e0200 */
[----:B------:R-:W-:Y:S01]  /*31170*/  IMAD R15, R15, 0x100, R29 ;  /* 0x000001000f0f7824 */ /* 0x000fe200078e021d */
[----:B----4-:R-:W-:Y:S04]  /*31180*/  STL.64 [R1+0x1560], R6 ;  /* 0x0015600601007387 */ /* 0x010fe80000100a00 */
        /* <DEDUP_REMOVED lines=9> */
[----:B0-----:R-:W3:Y:S04]  /*31220*/  LDL.LU.64 R22, [R1+0x1580] ;  /* 0x0015800001167983 */ /* 0x001ee80000300a00 */
[----:B------:R-:W4:Y:S04]  /*31230*/  LDL.LU.64 R20, [R1+0x1578] ;  /* 0x0015780001147983 */ /* 0x000f280000300a00 */
[----:B------:R-:W-:Y:S04]  /*31240*/  STL.64 [R1+0x3b0], R24 ;  /* 0x0003b01801007387 */ /* 0x000fe80000100a00 */
[----:B------:R0:W-:Y:S04]  /*31250*/  STL.64 [R1+0x3b8], R26 ;  /* 0x0003b81a01007387 */ /* 0x0001e80000100a00 */
[----:B0-----:R-:W3:Y:S04]  /*31260*/  LDL.LU.64 R26, [R1+0x1570] ;  /* 0x00157000011a7983 */ /* 0x001ee80000300a00 */
[----:B------:R-:W2:Y:S04]  /*31270*/  LDL.LU.64 R24, [R1+0x1568] ;  /* 0x0015680001187983 */ /* 0x000ea80000300a00 */
[----:B------:R-:W-:Y:S04]  /*31280*/  STL.64 [R1+0x1530], R10 ;  /* 0x0015300a01007387 */ /* 0x000fe80000100a00 */
[----:B------:R0:W-:Y:S04]  /*31290*/  STL.64 [R1+0x1528], R8 ;  /* 0x0015280801007387 */ /* 0x0001e80000100a00 */
[----:B0-----:R-:W4:Y:S04]  /*312a0*/  LDL.LU R8, [R1+0x80] ;  /* 0x0000800001087983 */ /* 0x001f280000300800 */
[----:B------:R-:W4:Y:S04]  /*312b0*/  LDL.LU R9, [R1+0x84] ;  /* 0x0000840001097983 */ /* 0x000f280000300800 */
[----:B------:R-:W4:Y:S04]  /*312c0*/  LDL.LU R10, [R1+0x88] ;  /* 0x00008800010a7983 */ /* 0x000f280000300800 */
[----:B------:R-:W4:Y:S01]  /*312d0*/  LDL.LU R11, [R1+0x8c] ;  /* 0x00008c00010b7983 */ /* 0x000f220000300800 */
[----:B------:R-:W-:-:S02]  /*312e0*/  F2FP.F16.E4M3.UNPACK_B R12, R12 ;  /* 0x0000000cff0c723e */ /* 0x000fc400020006ff */
[----:B------:R-:W-:Y:S02]  /*312f0*/  F2FP.F16.E4M3.UNPACK_B R13, R13 ;  /* 0x0000000dff0d723e */ /* 0x000fe400020006ff */
[----:B------:R-:W-:Y:S02]  /*31300*/  F2FP.F16.E4M3.UNPACK_B R14, R14 ;  /* 0x0000000eff0e723e */ /* 0x000fe400020006ff */
[----:B------:R-:W-:-:S07]  /*31310*/  F2FP.F16.E4M3.UNPACK_B R15, R15 ;  /* 0x0000000fff0f723e */ /* 0x000fce00020006ff */
[----:B--2---:R-:W-:Y:S06]  /*31320*/  HMMA.16816.F32 R4, R12, R24, R4 ;  /* 0x000000180c04723c */ /* 0x004fec0000001804 */
[----:B----4-:R-:W-:Y:S01]  /*31330*/  HMMA.16816.F32 R8, R16, R20, R8 ;  /* 0x000000141008723c */ /* 0x010fe20000001808 */
[----:B------:R-:W2:-:S15]  /*31340*/  LDL.LU R16, [R1+0x40] ;  /* 0x0000400001107983 */ /* 0x000e9e0000300800 */
        /* <DEDUP_REMOVED lines=23> */
[----:B0-----:R-:W4:Y:S04]  /*314c0*/  LDL.LU.64 R6, [R1+0x1540] ;  /* 0x0015400001067983 */ /* 0x001f280000300a00 */
[----:B------:R-:W2:Y:S01]  /*314d0*/  LDL.LU.64 R4, [R1+0x1538] ;  /* 0x0015380001047983 */ /* 0x000ea20000300a00 */
[----:B------:R-:W-:-:S03]  /*314e0*/  IMAD.MOV.U32 R11, RZ, RZ, R29 ;  /* 0x000000ffff0b7224 */ /* 0x000fc600078e001d */
[----:B------:R-:W3:Y:S01]  /*314f0*/  LDL.LU R29, [R1+0xad4] ;  /* 0x000ad400011d7983 */ /* 0x000ee20000300800 */
[----:B--2---:R-:W-:Y:S03]  /*31500*/  HMMA.16816.F32 R16, R12, R4, R16 ;  /* 0x000000040c10723c */ /* 0x004fe60000001810 */
[----:B------:R-:W2:Y:S04]  /*31510*/  LDL.LU R4, [R1+0x4a0] ;  /* 0x0004a00001047983 */ /* 0x000ea80000300800 */
[----:B--2---:R0:W-:-:S15]  /*31520*/  STL [R1+0x14f4], R4 ;  /* 0x0014f40401007387 */ /* 0x0041de0000100800 */
[----:B------:R-:W-:-:S01]  /*31530*/  NOP ;  /* 0x0000000000007918 */ /* 0x000fc20000000000 */
[----:B------:R-:W-:Y:S04]  /*31540*/  STL.64 [R1+0x220], R16 ;  /* 0x0002201001007387 */ /* 0x000fe80000100a00 */
[----:B------:R-:W-:Y:S04]  /*31550*/  STL.64 [R1+0x228], R18 ;  /* 0x0002281201007387 */ /* 0x000fe80000100a00 */
[----:B0-----:R-:W2:Y:S04]  /*31560*/  LDL.LU R4, [R1+0x6bc] ;  /* 0x0006bc0001047983 */ /* 0x001ea80000300800 */
[----:B------:R-:W3:Y:S04]  /*31570*/  LDL.LU R5, [R1+0xabc] ;  /* 0x000abc0001057983 */ /* 0x000ee80000300800 */
[----:B------:R-:W3:Y:S04]  /*31580*/  LDL.LU R2, [R1+0xae0] ;  /* 0x000ae00001027983 */ /* 0x000ee80000300800 */
[----:B------:R-:W3:Y:S04]  /*31590*/  LDL.LU R3, [R1+0xab4] ;  /* 0x000ab40001037983 */ /* 0x000ee80000300800 */
[----:B------:R-:W2:Y:S04]  /*315a0*/  LDL.LU R22, [R1+0xad8] ;  /* 0x000ad80001167983 */ /* 0x000ea80000300800 */
[----:B------:R-:W2:Y:S01]  /*315b0*/  LDL.LU R23, [R1+0xaac] ;  /* 0x000aac0001177983 */ /* 0x000ea20000300800 */
[----:B----4-:R-:W-:Y:S03]  /*315c0*/  HMMA.16816.F32 R8, R12, R6, R8 ;  /* 0x000000060c08723c */ /* 0x010fe60000001808 */
[----:B--2---:R-:W-:Y:S04]  /*315d0*/  STL.64 [R1+0x1510], R22 ;  /* 0x0015101601007387 */ /* 0x004fe80000100a00 */
        /* <DEDUP_REMOVED lines=10> */
[----:B------:R-:W4:Y:S04]  /*31680*/  LDL.LU R24, [R1+0xad0] ;  /* 0x000ad00001187983 */ /* 0x000f280000300800 */
[----:B------:R-:W4:Y:S04]  /*31690*/  LDL.LU R25, [R1+0xaa4] ;  /* 0x000aa40001197983 */ /* 0x000f280000300800 */
[----:B------:R-:W3:Y:S01]  /*316a0*/  LDL.LU R16, [R1+0xac8] ;  /* 0x000ac80001107983 */ /* 0x000ee20000300800 */
[----:B------:R-:W-:-:S03]  /*316b0*/  IMAD.MOV.U32 R23, RZ, RZ, R0 ;  /* 0x000000ffff177224 */ /* 0x000fc600078e0000 */
[----:B------:R-:W3:Y:S04]  /*316c0*/  LDL.LU R17, [R1+0xa9c] ;  /* 0x000a9c0001117983 */ /* 0x000ee80000300800 */
[----:B------:R-:W4:Y:S04]  /*316d0*/  LDL.LU R0, [R1+0xac0] ;  /* 0x000ac00001007983 */ /* 0x000f280000300800 */
[----:B------:R-:W-:Y:S04]  /*316e0*/  STL.64 [R1+0x210], R8 ;  /* 0x0002100801007387 */ /* 0x000fe80000100a00 */
[----:B------:R0:W-:Y:S04]  /*316f0*/  STL.64 [R1+0x218], R10 ;  /* 0x0002180a01007387 */ /* 0x0001e80000100a00 */
[----:B0-----:R-:W4:Y:S04]  /*31700*/  LDL.LU.64 R10, [R1+0x1530] ;  /* 0x00153000010a7983 */ /* 0x001f280000300a00 */
[----:B------:R-:W2:Y:S04]  /*31710*/  LDL.LU.64 R8, [R1+0x1528] ;  /* 0x0015280001087983 */ /* 0x000ea80000300a00 */
[----:B------:R-:W4:Y:S04]  /*31720*/  LDL.LU R6, [R1+0x498] ;  /* 0x0004980001067983 */ /* 0x000f280000300800 */
[----:B------:R-:W4:Y:S04]  /*31730*/  LDL.LU R7, [R1+0xac4] ;  /* 0x000ac40001077983 */ /* 0x000f280000300800 */
[----:B------:R-:W3:Y:S04]  /*31740*/  LDL.LU R18, [R1+0xa94] ;  /* 0x000a940001127983 */ /* 0x000ee80000300800 */
[----:B------:R-:W3:Y:S01]  /*31750*/  LDL.LU R19, [R1+0xab8] ;  /* 0x000ab80001137983 */ /* 0x000ee20000300800 */
[----:B--2---:R-:W-:Y:S03]  /*31760*/  HMMA.16816.F32 R20, R12, R8, R20 ;  /* 0x000000080c14723c */ /* 0x004fe60000001814 */
[----:B---3--:R0:W-:Y:S04]  /*31770*/  STL.64 [R1+0x1500], R18 ;  /* 0x0015001201007387 */ /* 0x0081e80000100a00 */
[----:B------:R1:W-:Y:S01]  /*31780*/  STL.64 [R1+0x14f8], R16 ;  /* 0x0014f81001007387 */ /* 0x0003e20000100a00 */
[----:B0-----:R-:W-:-:S03]  /*31790*/  IMAD.MOV.U32 R19, RZ, RZ, R26 ;  /* 0x000000ffff137224 */ /* 0x001fc600078e001a */
[----:B-1----:R-:W2:Y:S01]  /*317a0*/  LDL.LU R16, [R1] ;  /* 0x0000000001107983 */ /* 0x002ea20000300800 */
[----:B------:R-:W-:-:S03]  /*317b0*/  IMAD.MOV.U32 R18, RZ, RZ, R27 ;  /* 0x000000ffff127224 */ /* 0x000fc600078e001b */
[----:B------:R-:W3:Y:S01]  /*317c0*/  LDL.LU R26, [R1+0xa8c] ;  /* 0x000a8c00011a7983 */ /* 0x000ee20000300800 */
[----:B------:R-:W-:-:S03]  /*317d0*/  IMAD.MOV.U32 R17, RZ, RZ, R28 ;  /* 0x000000ffff117224 */ /* 0x000fc600078e001c */
[----:B------:R-:W3:Y:S04]  /*317e0*/  LDL.LU R27, [R1+0xab0] ;  /* 0x000ab000011b7983 */ /* 0x000ee80000300800 */
[----:B------:R-:W3:Y:S04]  /*317f0*/  LDL.LU R28, [R1+0xa84] ;  /* 0x000a8400011c7983 */ /* 0x000ee80000300800 */
[----:B------:R-:W-:Y:S04]  /*31800*/  STL.64 [R1+0x200], R20 ;  /* 0x0002001401007387 */ /* 0x000fe80000100a00 */
[----:B------:R0:W-:Y:S04]  /*31810*/  STL.64 [R1+0x208], R22 ;  /* 0x0002081601007387 */ /* 0x0001e80000100a00 */
[----:B0-----:R-:W4:Y:S04]  /*31820*/  LDL.LU.64 R22, [R1+0x1520] ;  /* 0x0015200001167983 */ /* 0x001f280000300a00 */
[----:B------:R-:W4:Y:S04]  /*31830*/  LDL.LU.64 R20, [R1+0x1518] ;  /* 0x0015180001147983 */ /* 0x000f280000300a00 */
[----:B------:R-:W3:Y:S04]  /*31840*/  LDL.LU R8, [R1+0xadc] ;  /* 0x000adc0001087983 */ /* 0x000ee80000300800 */
[----:B------:R-:W3:Y:S01]  /*31850*/  LDL.LU R9, [R1+0xacc] ;  /* 0x000acc0001097983 */ /* 0x000ee20000300800 */
[----:B----4-:R-:W-:-:S15]  /*31860*/  HMMA.16816.F32 R20, R12, R10, R20 ;  /* 0x0000000a0c14723c */ /* 0x010fde0000001814 */
[----:B------:R-:W-:-:S08]  /*31870*/  NOP ;  /* 0x0000000000007918 */ /* 0x000fd00000000000 */
[----:B------:R-:W-:Y:S04]  /*31880*/  STL.64 [R1+0x240], R20 ;  /* 0x0002401401007387 */ /* 0x000fe80000100a00 */
[----:B------:R0:W-:Y:S04]  /*31890*/  STL.64 [R1+0x248], R22 ;  /* 0x0002481601007387 */ /* 0x0001e80000100a00 */
[----:B0-----:R-:W4:Y:S04]  /*318a0*/  LDL.LU.64 R22, [R1+0x1510] ;  /* 0x0015100001167983 */ /* 0x001f280000300a00 */
[----:B------:R-:W2:Y:S04]  /*318b0*/  LDL.LU.64 R20, [R1+0x1508] ;  /* 0x0015080001147983 */ /* 0x000ea80000300a00 */
[----:B------:R-:W3:Y:S04]  /*318c0*/  LDL.LU R10, [R1+0x4a4] ;  /* 0x0004a400010a7983 */ /* 0x000ee80000300800 */
[----:B------:R-:W4:Y:S01]  /*318d0*/  LDL.LU R11, [R1+0xae4] ;  /* 0x000ae400010b7983 */ /* 0x000f220000300800 */
[----:B------:R-:W-:Y:S01]  /*318e0*/  VIADD R4, R4, 0x1 ;  /* 0x0000000104047836 */ /* 0x000fe20000000000 */
[----:B--2---:R-:W-:Y:S01]  /*318f0*/  HMMA.16816.F32 R12, R12, R20, R16 ;  /* 0x000000140c0c723c */ /* 0x004fe20000001810 */
[----:B------:R-:W0:Y:S01]  /*31900*/  LDC R21, c[0x0][0x230] ;  /* 0x00008c00ff157b82 */ /* 0x000e220000000800 */
[----:B------:R-:W2:Y:S04]  /*31910*/  LDL.LU.64 R18, [R1+0x1500] ;  /* 0x0015000001127983 */ /* 0x000ea80000300a00 */
[----:B------:R-:W2:Y:S01]  /*31920*/  LDL.LU.64 R16, [R1+0x14f8] ;  /* 0x0014f80001107983 */ /* 0x000ea20000300a00 */
[----:B0-----:R-:W-:-:S15]  /*31930*/  VIADD R21, R21, 0x7f ;  /* 0x0000007f15157836 */ /* 0x001fde0000000000 */
[----:B------:R-:W-:-:S01]  /*31940*/  NOP ;  /* 0x0000000000007918 */ /* 0x000fc20000000000 */
[----:B------:R-:W-:Y:S01]  /*31950*/  STL.64 [R1+0x230], R12 ;  /* 0x0002300c01007387 */ /* 0x000fe20000100a00 */
[----:B------:R-:W-:-:S03]  /*31960*/  SHF.R.S32.HI R20, RZ, 0x1f, R21 ;  /* 0x0000001fff147819 */ /* 0x000fc60000011415 */
[----:B------:R-:W-:Y:S01]  /*31970*/  STL.64 [R1+0x238], R14 ;  /* 0x0002380e01007387 */ /* 0x000fe20000100a00 */
[----:B------:R-:W-:-:S03]  /*31980*/  LEA.HI R20, R20, R21, RZ, 0x7 ;  /* 0x0000001514147211 */ /* 0x000fc600078f38ff */
[----:B------:R-:W2:Y:S01]  /*31990*/  LDL.LU R21, [R1+0x49c] ;  /* 0x00049c0001157983 */ /* 0x000ea20000300800 */
[----:B------:R-:W-:-:S03]  /*319a0*/  SHF.R.S32.HI R20, RZ, 0x7, R20 ;  /* 0x00000007ff147819 */ /* 0x000fc60000011414 */
[----:B------:R0:W-:Y:S01]  /*319b0*/  STL [R1+0x6bc], R4 ;  /* 0x0006bc0401007387 */ /* 0x0001e20000100800 */
[----:B------:R-:W-:-:S03]  /*319c0*/  ISETP.NE.U32.AND P0, PT, R4, R20, PT ;  /* 0x000000140400720c */ /* 0x000fc60003f05070 */
[----:B0-----:R-:W2:Y:S01]  /*319d0*/  LDL.LU R4, [R1+0x14f4] ;  /* 0x0014f40001047983 */ /* 0x001ea20000300800 */
[----:B---3--:R-:W-:Y:S02]  /*319e0*/  IADD3 R10, P5, R10, UR46, RZ ;  /* 0x0000002e0a0a7c10 */ /* 0x008fe4000ffbe0ff */
[----:B------:R-:W-:Y:S02]  /*319f0*/  IADD3 R29, P2, R29, UR46, RZ ;  /* 0x0000002e1d1d7c10 */ /* 0x000fe4000ff5e0ff */
[----:B----4-:R-:W-:Y:S02]  /*31a00*/  IADD3 R11, P6, R11, UR46, RZ ;  /* 0x0000002e0b0b7c10 */ /* 0x010fe4000ffde0ff */
[----:B------:R-:W-:Y:S02]  /*31a10*/  IADD3 R8, P1, R8, UR46, RZ ;  /* 0x0000002e08087c10 */ /* 0x000fe4000ff3e0ff */
[----:B------:R-:W-:Y:S02]  /*31a20*/  IADD3 R9, P3, R9, UR46, RZ ;  /* 0x0000002e09097c10 */ /* 0x000fe4000ff7e0ff */
[----:B------:R-:W-:-:S02]  /*31a30*/  IADD3.X R2, R2, UR9, RZ, P6, !PT ;  /* 0x0000000902027c10 */ /* 0x000fc4000b7fe4ff */
[----:B------:R-:W-:Y:S02]  /*31a40*/  IADD3 R3, P6, R3, UR46, RZ ;  /* 0x0000002e03037c10 */ /* 0x000fe4000ffde0ff */
[----:B------:R-:W-:Y:S02]  /*31a50*/  IADD3.X R22, R22, UR9, RZ, P1, !PT ;  /* 0x0000000916167c10 */ /* 0x000fe40008ffe4ff */
[----:B------:R-:W-:Y:S02]  /*31a60*/  IADD3 R23, P1, R23, UR46, RZ ;  /* 0x0000002e17177c10 */ /* 0x000fe4000ff3e0ff */
[----:B------:R-:W-:Y:S02]  /*31a70*/  IADD3.X R24, R24, UR9, RZ, P2, !PT ;  /* 0x0000000918187c10 */ /* 0x000fe400097fe4ff */
[----:B------:R-:W-:Y:S02]  /*31a80*/  IADD3 R25, P2, R25, UR46, RZ ;  /* 0x0000002e19197c10 */ /* 0x000fe4000ff5e0ff */
[----:B--2---:R-:W-:-:S02]  /*31a90*/  IADD3.X R16, R16, UR9, RZ, P3, !PT ;  /* 0x0000000910107c10 */ /* 0x004fc40009ffe4ff */
[----:B------:R-:W-:-:S05]  /*31aa0*/  IADD3 R21, P4, R21, UR46, RZ ;  /* 0x0000002e15157c10 */ /* 0x000fca000ff9e0ff */
[----:B------:R-:W-:Y:S04]  /*31ab0*/  STL [R1+0x49c], R21 ;  /* 0x00049c1501007387 */ /* 0x000fe80000100800 */
[----:B------:R-:W-:Y:S04]  /*31ac0*/  STL [R1+0x4a4], R10 ;  /* 0x0004a40a01007387 */ /* 0x000fe80000100800 */
[----:B------:R0:W-:Y:S04]  /*31ad0*/  STL [R1+0xad4], R29 ;  /* 0x000ad41d01007387 */ /* 0x0001e80000100800 */
[----:B------:R-:W-:Y:S01]  /*31ae0*/  STL [R1+0xae4], R11 ;  /* 0x000ae40b01007387 */ /* 0x000fe20000100800 */
[----:B------:R-:W-:-:S02]  /*31af0*/  IADD3.X R6, R6, UR9, RZ, P4, !PT ;  /* 0x0000000906067c10 */ /* 0x000fc4000a7fe4ff */
[----:B------:R-:W-:Y:S02]  /*31b00*/  IADD3 R7, P4, R7, UR46, RZ ;  /* 0x0000002e07077c10 */ /* 0x000fe4000ff9e0ff */
[----:B------:R-:W-:Y:S01]  /*31b10*/  IADD3.X R4, R4, UR9, RZ, P5, !PT ;  /* 0x0000000904047c10 */ /* 0x000fe2000affe4ff */
[----:B0-----:R-:W2:Y:S04]  /*31b20*/  LDL.LU R29, [R1+0xaa8] ;  /* 0x000aa800011d7983 */ /* 0x001ea80000300800 */
[----:B------:R-:W-:Y:S01]  /*31b30*/  STL [R1+0xadc], R8 ;  /* 0x000adc0801007387 */ /* 0x000fe20000100800 */
[----:B------:R-:W-:-:S03]  /*31b40*/  IADD3 R5, P5, R5, UR46, RZ ;  /* 0x0000002e05057c10 */ /* 0x000fc6000ffbe0ff */
[----:B------:R-:W-:Y:S04]  /*31b50*/  STL [R1+0xacc], R9 ;  /* 0x000acc0901007387 */ /* 0x000fe80000100800 */
[----:B------:R-:W-:Y:S04]  /*31b60*/  STL [R1+0x498], R6 ;  /* 0x0004980601007387 */ /* 0x000fe80000100800 */
[----:B------:R-:W-:Y:S04]  /*31b70*/  STL [R1+0xac4], R7 ;  /* 0x000ac40701007387 */ /* 0x000fe80000100800 */
[----:B------:R-:W-:Y:S04]  /*31b80*/  STL [R1+0x4a0], R4 ;  /* 0x0004a00401007387 */ /* 0x000fe80000100800 */
[----:B------:R-:W-:Y:S04]  /*31b90*/  STL [R1+0xabc], R5 ;  /* 0x000abc0501007387 */ /* 0x000fe80000100800 */
[----:B------:R-:W-:Y:S04]  /*31ba0*/  STL [R1+0xae0], R2 ;  /* 0x000ae00201007387 */ /* 0x000fe80000100800 */
[----:B------:R-:W-:Y:S01]  /*31bb0*/  STL [R1+0xab4], R3 ;  /* 0x000ab40301007387 */ /* 0x000fe20000100800 */
[----:B------:R-:W-:-:S03]  /*31bc0*/  IADD3.X R0, R0, UR9, RZ, P4, !PT ;  /* 0x0000000900007c10 */ /* 0x000fc6000a7fe4ff */
[----:B------:R-:W-:Y:S04]  /*31bd0*/  STL [R1+0xad8], R22 ;  /* 0x000ad81601007387 */ /* 0x000fe80000100800 */
[----:B------:R-:W-:Y:S04]  /*31be0*/  STL [R1+0xaac], R23 ;  /* 0x000aac1701007387 */ /* 0x000fe80000100800 */
[----:B------:R-:W-:Y:S04]  /*31bf0*/  STL [R1+0xad0], R24 ;  /* 0x000ad01801007387 */ /* 0x000fe80000100800 */
[----:B------:R-:W-:Y:S04]  /*31c00*/  STL [R1+0xaa4], R25 ;  /* 0x000aa41901007387 */ /* 0x000fe80000100800 */
[----:B------:R0:W-:Y:S04]  /*31c10*/  STL [R1+0xac0], R0 ;  /* 0x000ac00001007387 */ /* 0x0001e80000100800 */
[----:B------:R-:W-:Y:S04]  /*31c20*/  STL [R1+0xac8], R16 ;  /* 0x000ac81001007387 */ /* 0x000fe80000100800 */
[----:B0-----:R-:W3:Y:S01]  /*31c30*/  LDL.LU R0, [R1+0xa7c] ;  /* 0x000a7c0001007983 */ /* 0x001ee20000300800 */
[----:B------:R-:W-:-:S02]  /*31c40*/  IADD3 R17, P3, R17, UR46, RZ ;  /* 0x0000002e11117c10 */ /* 0x000fc4000ff7e0ff */
[----:B------:R-:W-:Y:S02]  /*31c50*/  IADD3 R18, P4, R18, UR46, RZ ;  /* 0x0000002e12127c10 */ /* 0x000fe4000ff9e0ff */
[----:B------:R-:W-:Y:S02]  /*31c60*/  IADD3.X R19, R19, UR9, RZ, P5, !PT ;  /* 0x0000000913137c10 */ /* 0x000fe4000affe4ff */
[----:B------:R-:W-:Y:S02]  /*31c70*/  IADD3 R26, P5, R26, UR46, RZ ;  /* 0x0000002e1a1a7c10 */ /* 0x000fe4000ffbe0ff */
[----:B------:R-:W-:Y:S01]  /*31c80*/  IADD3.X R27, R27, UR9, RZ, P6, !PT ;  /* 0x000000091b1b7c10 */ /* 0x000fe2000b7fe4ff */
[----:B------:R-:W-:Y:S04]  /*31c90*/  STL [R1+0xa9c], R17 ;  /* 0x000a9c1101007387 */ /* 0x000fe80000100800 */
[----:B------:R-:W-:Y:S04]  /*31ca0*/  STL [R1+0xa94], R18 ;  /* 0x000a941201007387 */ /* 0x000fe80000100800 */
[----:B------:R-:W-:Y:S01]  /*31cb0*/  STL [R1+0xab8], R19 ;  /* 0x000ab81301007387 */ /* 0x000fe20000100800 */
[----:B------:R-:W-:-:S03]  /*31cc0*/  IADD3 R28, P6, R28, UR46, RZ ;  /* 0x0000002e1c1c7c10 */ /* 0x000fc6000ffde0ff */
[----:B------:R-:W4:Y:S04]  /*31cd0*/  LDL.LU R12, [R1+0xaa0] ;  /* 0x000aa000010c7983 */ /* 0x000f280000300800 */
[----:B------:R-:W-:Y:S04]  /*31ce0*/  STL [R1+0xa8c], R26 ;  /* 0x000a8c1a01007387 */ /* 0x000fe80000100800 */
[----:B------:R-:W4:Y:S04]  /*31cf0*/  LDL.LU R13, [R1+0xa74] ;  /* 0x000a7400010d7983 */ /* 0x000f280000300800 */
[----:B------:R-:W-:Y:S04]  /*31d00*/  STL [R1+0xab0], R27 ;  /* 0x000ab01b01007387 */ /* 0x000fe80000100800 */
[----:B------:R-:W4:Y:S04]  /*31d10*/  LDL.LU R14, [R1+0xa98] ;  /* 0x000a9800010e7983 */ /* 0x000f280000300800 */
[----:B------:R0:W-:Y:S04]  /*31d20*/  STL [R1+0xa84], R28 ;  /* 0x000a841c01007387 */ /* 0x0001e80000100800 */
[----:B------:R-:W4:Y:S04]  /*31d30*/  LDL.LU R15, [R1+0xa6c] ;  /* 0x000a6c00010f7983 */ /* 0x000f280000300800 */
[----:B------:R-:W4:Y:S04]  /*31d40*/  LDL.LU R20, [R1+0xa90] ;  /* 0x000a900001147983 */ /* 0x000f280000300800 */
[----:B------:R-:W4:Y:S04]  /*31d50*/  LDL.LU R21, [R1+0xa64] ;  /* 0x000a640001157983 */ /* 0x000f280000300800 */
[----:B------:R-:W4:Y:S04]  /*31d60*/  LDL.LU R10, [R1+0xa88] ;  /* 0x000a8800010a7983 */ /* 0x000f280000300800 */
[----:B------:R-:W4:Y:S04]  /*31d70*/  LDL.LU R11, [R1+0xa5c] ;  /* 0x000a5c00010b7983 */ /* 0x000f280000300800 */
[----:B------:R-:W4:Y:S04]  /*31d80*/  LDL.LU R8, [R1+0xa80] ;  /* 0x000a800001087983 */ /* 0x000f280000300800 */
[----:B0-----:R-:W4:Y:S04]  /*31d90*/  LDL.LU R28, [R1+0xa54] ;  /* 0x000a5400011c7983 */ /* 0x001f280000300800 */
[----:B------:R-:W4:Y:S04]  /*31da0*/  LDL.LU R9, [R1+0xa78] ;  /* 0x000a780001097983 */ /* 0x000f280000300800 */
[----:B------:R-:W4:Y:S04]  /*31db0*/  LDL.LU R6, [R1+0xa4c] ;  /* 0x000a4c0001067983 */ /* 0x000f280000300800 */
[----:B------:R-:W4:Y:S01]  /*31dc0*/  LDL.LU R7, [R1+0xa70] ;  /* 0x000a700001077983 */ /* 0x000f220000300800 */
[----:B--2---:R-:W-:-:S05]  /*31dd0*/  IADD3.X R29, R29, UR9, RZ, P1, !PT ;  /* 0x000000091d1d7c10 */ /* 0x004fca0008ffe4ff */
[----:B------:R0:W-:Y:S04]  /*31de0*/  STL [R1+0xaa8], R29 ;  /* 0x000aa81d01007387 */ /* 0x0001e80000100800 */
        /* <DEDUP_REMOVED lines=10> */
[----:B0-----:R-:W2:Y:S04]  /*31e90*/  LDL.LU R29, [R1+0xa1c] ;  /* 0x000a1c00011d7983 */ /* 0x001ea80000300800 */
[----:B------:R-:W2:Y:S04]  /*31ea0*/  LDL.LU R18, [R1+0xa40] ;  /* 0x000a400001127983 */ /* 0x000ea80000300800 */
[----:B------:R-:W2:Y:S04]  /*31eb0*/  LDL.LU R19, [R1+0xa14] ;  /* 0x000a140001137983 */ /* 0x000ea80000300800 */
[----:B------:R-:W2:Y:S01]  /*31ec0*/  LDL.LU R26, [R1+0xa38] ;  /* 0x000a3800011a7983 */ /* 0x000ea20000300800 */
[----:B---3--:R-:W-:-:S05]  /*31ed0*/  IADD3 R0, P1, R0, UR46, RZ ;  /* 0x0000002e00007c10 */ /* 0x008fca000ff3e0ff */
[----:B------:R0:W-:Y:S04]  /*31ee0*/  STL [R1+0xa7c], R0 ;  /* 0x000a7c0001007387 */ /* 0x0001e80000100800 */
[----:B------:R-:W3:Y:S04]  /*31ef0*/  LDL.LU R27, [R1+0xa0c] ;  /* 0x000a0c00011b7983 */ /* 0x000ee80000300800 */
[----:B0-----:R-:W3:Y:S01]  /*31f00*/  LDL.LU R0, [R1+0xa30] ;  /* 0x000a300001007983 */ /* 0x001ee20000300800 */
[----:B----4-:R-:W-:Y:S02]  /*31f10*/  IADD3.X R12, R12, UR9, RZ, P2, !PT ;  /* 0x000000090c0c7c10 */ /* 0x010fe400097fe4ff */
[----:B------:R-:W-:-:S02]  /*31f20*/  IADD3 R13, P2, R13, UR46, RZ ;  /* 0x0000002e0d0d7c10 */ /* 0x000fc4000ff5e0ff */
[----:B------:R-:W-:Y:S02]  /*31f30*/  IADD3.X R14, R14, UR9, RZ, P3, !PT ;  /* 0x000000090e0e7c10 */ /* 0x000fe40009ffe4ff */
[----:B------:R-:W-:Y:S02]  /*31f40*/  IADD3 R15, P3, R15, UR46, RZ ;  /* 0x0000002e0f0f7c10 */ /* 0x000fe4000ff7e0ff */
[----:B------:R-:W-:Y:S01]  /*31f50*/  IADD3.X R20, R20, UR9, RZ, P4, !PT ;  /* 0x0000000914147c10 */ /* 0x000fe2000a7fe4ff */
[----:B------:R-:W-:Y:S01]  /*31f60*/  STL [R1+0xaa0], R12 ;  /* 0x000aa00c01007387 */ /* 0x000fe20000100800 */
[----:B------:R-:W-:-:S03]  /*31f70*/  IADD3 R21, P4, R21, UR46, RZ ;  /* 0x0000002e15157c10 */ /* 0x000fc6000ff9e0ff */
[----:B------:R-:W-:Y:S01]  /*31f80*/  STL [R1+0xa74], R13 ;  /* 0x000a740d01007387 */ /* 0x000fe20000100800 */
[----:B------:R-:W-:Y:S02]  /*31f90*/  IADD3.X R10, R10, UR9, RZ, P5, !PT ;  /* 0x000000090a0a7c10 */ /* 0x000fe4000affe4ff */
[----:B------:R-:W-:Y:S01]  /*31fa0*/  IADD3.X R8, R8, UR9, RZ, P6, !PT ;  /* 0x0000000908087c10 */ /* 0x000fe2000b7fe4ff */
[----:B------:R-:W-:Y:S01]  /*31fb0*/  STL [R1+0xa98], R14 ;  /* 0x000a980e01007387 */ /* 0x000fe20000100800 */
[----:B------:R-:W-:-:S03]  /*31fc0*/  IADD3 R28, P6, R28, UR46, RZ ;  /* 0x0000002e1c1c7c10 */ /* 0x000fc6000ffde0ff */
[----:B------:R-:W-:Y:S01]  /*31fd0*/  STL [R1+0xa6c], R15 ;  /* 0x000a6c0f01007387 */ /* 0x000fe20000100800 */
[----:B------:R-:W-:-:S03]  /*31fe0*/  IADD3 R11, P5, R11, UR46, RZ ;  /* 0x0000002e0b0b7c10 */ /* 0x000fc6000ffbe0ff */
[----:B------:R-:W-:Y:S04]  /*31ff0*/  STL [R1+0xa90], R20 ;  /* 0x000a901401007387 */ /* 0x000fe80000100800 */
[----:B------:R-:W-:Y:S04]  /*32000*/  STL [R1+0xa64], R21 ;  /* 0x000a641501007387 */ /* 0x000fe80000100800 */
[----:B------:R-:W-:Y:S04]  /*32010*/  STL [R1+0xa88], R10 ;  /* 0x000a880a01007387 */ /* 0x000fe80000100800 */
[----:B------:R0:W-:Y:S04]  /*32020*/  STL [R1+0xa54], R28 ;  /* 0x000a541c01007387 */ /* 0x0001e80000100800 */
[----:B------:R-:W-:Y:S04]  /*32030*/  STL [R1+0xa5c], R11 ;  /* 0x000a5c0b01007387 */ /* 0x000fe80000100800 */
[----:B0-----:R-:W4:Y:S01]  /*32040*/  LDL.LU R28, [R1+0xa04] ;  /* 0x000a0400011c7983 */ /* 0x001f220000300800 */
[----:B------:R-:W-:-:S02]  /*32050*/  IADD3.X R9, R9, UR9, RZ, P1, !PT ;  /* 0x0000000909097c10 */ /* 0x000fc40008ffe4ff */
[----:B------:R-:W-:Y:S02]  /*32060*/  IADD3 R6, P1, R6, UR46, RZ ;  /* 0x0000002e06067c10 */ /* 0x000fe4000ff3e0ff */
[----:B------:R-:W-:Y:S01]  /*32070*/  IADD3.X R7, R7, UR9, RZ, P2, !PT ;  /* 0x0000000907077c10 */ /* 0x000fe200097fe4ff */
[----:B------:R-:W-:Y:S04]  /*32080*/  STL [R1+0xa80], R8 ;  /* 0x000a800801007387 */ /* 0x000fe80000100800 */
[----:B------:R-:W-:Y:S04]  /*32090*/  STL [R1+0xa78], R9 ;  /* 0x000a780901007387 */ /* 0x000fe80000100800 */
[----:B------:R-:W-:Y:S04]  /*320a0*/  STL [R1+0xa4c], R6 ;  /* 0x000a4c0601007387 */ /* 0x000fe80000100800 */
[----:B------:R-:W-:Y:S01]  /*320b0*/  STL [R1+0xa70], R7 ;  /* 0x000a700701007387 */ /* 0x000fe20000100800 */
[----:B--2---:R-:W-:-:S02]  /*320c0*/  IADD3 R4, P2, R4, UR46, RZ ;  /* 0x0000002e04047c10 */ /* 0x004fc4000ff5e0ff */
[----:B------:R-:W-:Y:S02]  /*320d0*/  IADD3.X R5, R5, UR9, RZ, P3, !PT ;  /* 0x0000000905057c10 */ /* 0x000fe40009ffe4ff */
[----:B------:R-:W-:Y:S02]  /*320e0*/  IADD3 R2, P3, R2, UR46, RZ ;  /* 0x0000002e02027c10 */ /* 0x000fe4000ff7e0ff */
[----:B------:R-:W-:Y:S02]  /*320f0*/  IADD3.X R3, R3, UR9, RZ, P4, !PT ;  /* 0x0000000903037c10 */ /* 0x000fe4000a7fe4ff */
[----:B------:R-:W-:Y:S01]  /*32100*/  IADD3 R22, P4, R22, UR46, RZ ;  /* 0x0000002e16167c10 */ /* 0x000fe2000ff9e0ff */
[----:B------:R-:W-:Y:S01]  /*32110*/  STL [R1+0xa44], R4 ;  /* 0x000a440401007387 */ /* 0x000fe20000100800 */
[----:B------:R-:W-:-:S03]  /*32120*/  IADD3.X R23, R23, UR9, RZ, P5, !PT ;  /* 0x0000000917177c10 */ /* 0x000fc6000affe4ff */
        /* <DEDUP_REMOVED lines=11> */
[----:B------:R-:W-:Y:S01]  /*321e0*/  STL [R1+0xa50], R25 ;  /* 0x000a501901007387 */ /* 0x000fe20000100800 */
[----:B------:R-:W-:-:S03]  /*321f0*/  IADD3.X R18, R18, UR9, RZ, P2, !PT ;  /* 0x0000000912127c10 */ /* 0x000fc600097fe4ff */
[----:B------:R0:W-:Y:S01]  /*32200*/  STL [R1+0xa1c], R29 ;  /* 0x000a1c1d01007387 */ /* 0x0001e20000100800 */
[----:B------:R-:W-:-:S03]  /*32210*/  IADD3 R19, P2, R19, UR46, RZ ;  /* 0x0000002e13137c10 */ /* 0x000fc6000ff5e0ff */
[----:B------:R-:W-:Y:S01]  /*32220*/  STL [R1+0xa24], R16 ;  /* 0x000a241001007387 */ /* 0x000fe20000100800 */
[----:B------:R-:W-:Y:S02]  /*32230*/  IADD3.X R26, R26, UR9, RZ, P3, !PT ;  /* 0x000000091a1a7c10 */ /* 0x000fe40009ffe4ff */
[----:B---3--:R-:W-:Y:S01]  /*32240*/  IADD3 R27, P3, R27, UR46, RZ ;  /* 0x0000002e1b1b7c10 */ /* 0x008fe2000ff7e0ff */
[----:B0-----:R-:W2:Y:S04]  /*32250*/  LDL.LU R29, [R1+0xa28] ;  /* 0x000a2800011d7983 */ /* 0x001ea80000300800 */
[----:B------:R-:W-:Y:S04]  /*32260*/  STL [R1+0xa48], R17 ;  /* 0x000a481101007387 */ /* 0x000fe80000100800 */
[----:B------:R-:W-:Y:S04]  /*32270*/  STL [R1+0xa40], R18 ;  /* 0x000a401201007387 */ /* 0x000fe80000100800 */
[----:B------:R-:W-:Y:S01]  /*32280*/  STL [R1+0xa14], R19 ;  /* 0x000a141301007387 */ /* 0x000fe20000100800 */
[----:B------:R-:W-:-:S03]  /*32290*/  IADD3.X R0, R0, UR9, RZ, P4, !PT ;  /* 0x0000000900007c10 */ /* 0x000fc6000a7fe4ff */
[----:B------:R-:W3:Y:S04]  /*322a0*/  LDL.LU R12, [R1+0x9fc] ;  /* 0x0009fc00010c7983 */ /* 0x000ee80000300800 */
[----:B------:R-:W-:Y:S04]  /*322b0*/  STL [R1+0xa38], R26 ;  /* 0x000a381a01007387 */ /* 0x000fe80000100800 */
[----:B------:R-:W3:Y:S04]  /*322c0*/  LDL.LU R13, [R1+0xa20] ;  /* 0x000a2000010d7983 */ /* 0x000ee80000300800 */
[----:B------:R-:W-:Y:S04]  /*322d0*/  STL [R1+0xa0c], R27 ;  /* 0x000a0c1b01007387 */ /* 0x000fe80000100800 */
[----:B------:R-:W3:Y:S04]  /*322e0*/  LDL.LU R14, [R1+0x9f4] ;  /* 0x0009f400010e7983 */ /* 0x000ee80000300800 */
[----:B------:R0:W-:Y:S04]  /*322f0*/  STL [R1+0xa30], R0 ;  /* 0x000a300001007387 */ /* 0x0001e80000100800 */
[----:B------:R-:W3:Y:S04]  /*32300*/  LDL.LU R15, [R1+0xa18] ;  /* 0x000a1800010f7983 */ /* 0x000ee80000300800 */
[----:B------:R-:W3:Y:S04]  /*32310*/  LDL.LU R20, [R1+0x9ec] ;  /* 0x0009ec0001147983 */ /* 0x000ee80000300800 */
[----:B------:R-:W3:Y:S04]  /*32320*/  LDL.LU R21, [R1+0xa10] ;  /* 0x000a100001157983 */ /* 0x000ee80000300800 */
[----:B------:R-:W3:Y:S04]  /*32330*/  LDL.LU R10, [R1+0x9e4] ;  /* 0x0009e400010a7983 */ /* 0x000ee80000300800 */
[----:B------:R-:W3:Y:S04]  /*32340*/  LDL.LU R11, [R1+0xa08] ;  /* 0x000a0800010b7983 */ /* 0x000ee80000300800 */
[----:B------:R-:W3:Y:S04]  /*32350*/  LDL.LU R8, [R1+0x9dc] ;  /* 0x0009dc0001087983 */ /* 0x000ee80000300800 */
[----:B0-----:R-:W3:Y:S04]  /*32360*/  LDL.LU R0, [R1+0xa00] ;  /* 0x000a000001007983 */ /* 0x001ee80000300800 */
[----:B------:R-:W3:Y:S04]  /*32370*/  LDL.LU R9, [R1+0x9d4] ;  /* 0x0009d40001097983 */ /* 0x000ee80000300800 */
[----:B------:R-:W3:Y:S04]  /*32380*/  LDL.LU R6, [R1+0x9f8] ;  /* 0x0009f80001067983 */ /* 0x000ee80000300800 */
[----:B------:R-:W3:Y:S01]  /*32390*/  LDL.LU R7, [R1+0x9cc] ;  /* 0x0009cc0001077983 */ /* 0x000ee20000300800 */
[----:B----4-:R-:W-:-:S05]  /*323a0*/  IADD3 R28, P4, R28, UR46, RZ ;  /* 0x0000002e1c1c7c10 */ /* 0x010fca000ff9e0ff */
[----:B------:R0:W-:Y:S04]  /*323b0*/  STL [R1+0xa04], R28 ;  /* 0x000a041c01007387 */ /* 0x0001e80000100800 */
        /* <DEDUP_REMOVED lines=16> */
[----:B------:R-:W2:Y:S01]  /*324c0*/  LDL.LU R27, [R1+0x9b8] ;  /* 0x0009b800011b7983 */ /* 0x000ea20000300800 */
[----:B---3--:R-:W-:Y:S02]  /*324d0*/  IADD3 R12, P5, R12, UR46, RZ ;  /* 0x0000002e0c0c7c10 */ /* 0x008fe4000ffbe0ff */
[----:B------:R-:W-:Y:S02]  /*324e0*/  IADD3.X R13, R13, UR9, RZ, P6, !PT ;  /* 0x000000090d0d7c10 */ /* 0x000fe4000b7fe4ff */
[----:B------:R-:W-:Y:S02]  /*324f0*/  IADD3 R14, P6, R14, UR46, RZ ;  /* 0x0000002e0e0e7c10 */ /* 0x000fe4000ffde0ff */
[----:B------:R-:W-:Y:S01]  /*32500*/  IADD3.X R15, R15, UR9, RZ, P1, !PT ;  /* 0x000000090f0f7c10 */ /* 0x000fe20008ffe4ff */
[----:B0-----:R-:W3:Y:S01]  /*32510*/  LDL.LU R29, [R1+0x98c] ;  /* 0x00098c00011d7983 */ /* 0x001ee20000300800 */
[----:B------:R-:W-:-:S03]  /*32520*/  IADD3 R20, P1, R20, UR46, RZ ;  /* 0x0000002e14147c10 */ /* 0x000fc6000ff3e0ff */
[----:B------:R-:W-:Y:S01]  /*32530*/  STL [R1+0x9fc], R12 ;  /* 0x0009fc0c01007387 */ /* 0x000fe20000100800 */
[----:B------:R-:W-:-:S03]  /*32540*/  IADD3.X R21, R21, UR9, RZ, P2, !PT ;  /* 0x0000000915157c10 */ /* 0x000fc600097fe4ff */
[----:B------:R-:W-:Y:S01]  /*32550*/  STL [R1+0xa20], R13 ;  /* 0x000a200d01007387 */ /* 0x000fe20000100800 */
[----:B------:R-:W-:-:S03]  /*32560*/  IADD3 R10, P2, R10, UR46, RZ ;  /* 0x0000002e0a0a7c10 */ /* 0x000fc6000ff5e0ff */
[----:B------:R-:W-:Y:S01]  /*32570*/  STL [R1+0x9f4], R14 ;  /* 0x0009f40e01007387 */ /* 0x000fe20000100800 */
[----:B------:R-:W-:-:S03]  /*32580*/  IADD3.X R0, R0, UR9, RZ, P4, !PT ;  /* 0x0000000900007c10 */ /* 0x000fc6000a7fe4ff */
[----:B------:R-:W-:Y:S01]  /*32590*/  STL [R1+0xa18], R15 ;  /* 0x000a180f01007387 */ /* 0x000fe20000100800 */
[----:B------:R-:W-:-:S03]  /*325a0*/  IADD3.X R11, R11, UR9, RZ, P3, !PT ;  /* 0x000000090b0b7c10 */ /* 0x000fc60009ffe4ff */
        /* <DEDUP_REMOVED lines=10> */
[----:B----4-:R-:W-:Y:S01]  /*32650*/  IADD3.X R4, R4, UR9, RZ, P6, !PT ;  /* 0x0000000904047c10 */ /* 0x010fe2000b7fe4ff */
[----:B------:R-:W-:Y:S01]  /*32660*/  STL [R1+0x9dc], R8 ;  /* 0x0009dc0801007387 */ /* 0x000fe20000100800 */
        /* <DEDUP_REMOVED lines=22> */
[----:B0-----:R-:W4:Y:S01]  /*327d0*/  LDL.LU R28, [R1+0x984] ;  /* 0x00098400011c7983 */ /* 0x001f220000300800 */
[----:B------:R-:W-:-:S02]  /*327e0*/  IADD3 R17, P4, R17, UR46, RZ ;  /* 0x0000002e11117c10 */ /* 0x000fc4000ff9e0ff */
[----:B------:R-:W-:Y:S02]  /*327f0*/  IADD3 R18, P5, R18, UR46, RZ ;  /* 0x0000002e12127c10 */ /* 0x000fe4000ffbe0ff */
[----:B------:R-:W-:Y:S02]  /*32800*/  IADD3.X R19, R19, UR9, RZ, P6, !PT ;  /* 0x0000000913137c10 */ /* 0x000fe4000b7fe4ff */
[----:B------:R-:W-:Y:S01]  /*32810*/  IADD3 R26, P6, R26, UR46, RZ ;  /* 0x0000002e1a1a7c10 */ /* 0x000fe2000ffde0ff */
[----:B------:R-:W-:Y:S04]  /*32820*/  STL [R1+0x9a4], R17 ;  /* 0x0009a41101007387 */ /* 0x000fe80000100800 */
[----:B------:R-:W-:Y:S04]  /*32830*/  STL [R1+0x99c], R18 ;  /* 0x00099c1201007387 */ /* 0x000fe80000100800 */
[----:B------:R-:W-:Y:S04]  /*32840*/  STL [R1+0x9c0], R19 ;  /* 0x0009c01301007387 */ /* 0x000fe80000100800 */
[----:B------:R-:W4:Y:S04]  /*32850*/  LDL.LU R12, [R1+0x9a8] ;  /* 0x0009a800010c7983 */ /* 0x000f280000300800 */
[----:B------:R-:W-:Y:S04]  /*32860*/  STL [R1+0x994], R26 ;  /* 0x0009941a01007387 */ /* 0x000fe80000100800 */
[----:B------:R-:W4:Y:S01]  /*32870*/  LDL.LU R13, [R1+0x97c] ;  /* 0x00097c00010d7983 */ /* 0x000f220000300800 */
[----:B--2---:R-:W-:-:S05]  /*32880*/  IADD3.X R27, R27, UR9, RZ, P1, !PT ;  /* 0x000000091b1b7c10 */ /* 0x004fca0008ffe4ff */
[----:B------:R-:W-:Y:S04]  /*32890*/  STL [R1+0x9b8], R27 ;  /* 0x0009b81b01007387 */ /* 0x000fe80000100800 */
[----:B------:R-:W2:Y:S01]  /*328a0*/  LDL.LU R14, [R1+0x9a0] ;  /* 0x0009a000010e7983 */ /* 0x000ea20000300800 */
[----:B---3--:R-:W-:-:S05]  /*328b0*/  IADD3 R29, P1, R29, UR46, RZ ;  /* 0x0000002e1d1d7c10 */ /* 0x008fca000ff3e0ff */
        /* <DEDUP_REMOVED lines=11> */
[----:B------:R-:W-:-:S05]  /*32970*/  IADD3.X R0, R0, UR9, RZ, P2, !PT ;  /* 0x0000000900007c10 */ /* 0x000fca00097fe4ff */
[----:B------:R0:W-:Y:S04]  /*32980*/  STL [R1+0x9b0], R0 ;  /* 0x0009b00001007387 */ /* 0x0001e80000100800 */
        /* <DEDUP_REMOVED lines=17> */
[----:B0-----:R-:W4:Y:S01]  /*32aa0*/  LDL.LU R28, [R1+0x938] ;  /* 0x00093800011c7983 */ /* 0x001f220000300800 */
[----:B------:R-:W-:Y:S02]  /*32ab0*/  IADD3.X R12, R12, UR9, RZ, P3, !PT ;  /* 0x000000090c0c7c10 */ /* 0x000fe40009ffe4ff */
[----:B------:R-:W-:-:S03]  /*32ac0*/  IADD3 R13, P3, R13, UR46, RZ ;  /* 0x0000002e0d0d7c10 */ /* 0x000fc6000ff7e0ff */
[----:B------:R-:W-:Y:S04]  /*32ad0*/  STL [R1+0x9a8], R12 ;  /* 0x0009a80c01007387 */ /* 0x000fe80000100800 */
[----:B------:R-:W-:Y:S01]  /*32ae0*/  STL [R1+0x97c], R13 ;  /* 0x00097c0d01007387 */ /* 0x000fe20000100800 */
[----:B--2---:R-:W-:-:S05]  /*32af0*/  IADD3.X R14, R14, UR9, RZ, P4, !PT ;  /* 0x000000090e0e7c10 */ /* 0x004fca000a7fe4ff */
[----:B------:R-:W-:Y:S01]  /*32b00*/  STL [R1+0x9a0], R14 ;  /* 0x0009a00e01007387 */ /* 0x000fe20000100800 */
[----:B---3--:R-:W-:Y:S02]  /*32b10*/  IADD3 R15, P4, R15, UR46, RZ ;  /* 0x0000002e0f0f7c10 */ /* 0x008fe4000ff9e0ff */
[----:B------:R-:W-:Y:S02]  /*32b20*/  IADD3.X R20, R20, UR9, RZ, P5, !PT ;  /* 0x0000000914147c10 */ /* 0x000fe4000affe4ff */
[----:B------:R-:W-:Y:S02]  /*32b30*/  IADD3 R21, P5, R21, UR46, RZ ;  /* 0x0000002e15157c10 */ /* 0x000fe4000ffbe0ff */
[----:B------:R-:W-:Y:S02]  /*32b40*/  IADD3.X R10, R10, UR9, RZ, P6, !PT ;  /* 0x000000090a0a7c10 */ /* 0x000fe4000b7fe4ff */
[----:B------:R-:W-:Y:S01]  /*32b50*/  IADD3.X R8, R8, UR9, RZ, P1, !PT ;  /* 0x0000000908087c10 */ /* 0x000fe20008ffe4ff */
[----:B------:R-:W-:Y:S01]  /*32b60*/  STL [R1+0x974], R15 ;  /* 0x0009740f01007387 */ /* 0x000fe20000100800 */
[----:B------:R-:W-:-:S02]  /*32b70*/  IADD3 R11, P6, R11, UR46, RZ ;  /* 0x0000002e0b0b7c10 */ /* 0x000fc4000ffde0ff */
[----:B------:R-:W-:Y:S01]  /*32b80*/  IADD3 R29, P1, R29, UR46, RZ ;  /* 0x0000002e1d1d7c10 */ /* 0x000fe2000ff3e0ff */
[----:B------:R-:W-:Y:S04]  /*32b90*/  STL [R1+0x998], R20 ;  /* 0x0009981401007387 */ /* 0x000fe80000100800 */
[----:B------:R-:W-:Y:S04]  /*32ba0*/  STL [R1+0x96c], R21 ;  /* 0x00096c1501007387 */ /* 0x000fe80000100800 */
[----:B------:R-:W-:Y:S04]  /*32bb0*/  STL [R1+0x990], R10 ;  /* 0x0009900a01007387 */ /* 0x000fe80000100800 */
[----:B------:R0:W-:Y:S04]  /*32bc0*/  STL [R1+0x95c], R29 ;  /* 0x00095c1d01007387 */ /* 0x0001e80000100800 */
[----:B------:R-:W-:Y:S01]  /*32bd0*/  STL [R1+0x964], R11 ;  /* 0x0009640b01007387 */ /* 0x000fe20000100800 */
[----:B------:R-:W-:-:S02]  /*32be0*/  IADD3.X R9, R9, UR9, RZ, P2, !PT ;  /* 0x0000000909097c10 */ /* 0x000fc400097fe4ff */
[----:B------:R-:W-:Y:S02]  /*32bf0*/  IADD3 R6, P2, R6, UR46, RZ ;  /* 0x0000002e06067c10 */ /* 0x000fe4000ff5e0ff */
[----:B------:R-:W-:Y:S01]  /*32c00*/  IADD3.X R7, R7, UR9, RZ, P3, !PT ;  /* 0x0000000907077c10 */ /* 0x000fe20009ffe4ff */
[----:B0-----:R-:W2:Y:S01]  /*32c10*/  LDL.LU R29, [R1+0x90c] ;  /* 0x00090c00011d7983 */ /* 0x001ea20000300800 */
        /* <DEDUP_REMOVED lines=25> */
[----:B0-----:R-:W3:Y:S01]  /*32db0*/  LDL.LU R0, [R1+0x930] ;  /* 0x0009300001007983 */ /* 0x001ee20000300800 */
[----:B------:R-:W-:-:S02]  /*32dc0*/  IADD3.X R18, R18, UR9, RZ, P3, !PT ;  /* 0x0000000912127c10 */ /* 0x000fc40009ffe4ff */
[----:B------:R-:W-:Y:S02]  /*32dd0*/  IADD3 R19, P3, R19, UR46, RZ ;  /* 0x0000002e13137c10 */ /* 0x000fe4000ff7e0ff */
[----:B------:R-:W-:Y:S01]  /*32de0*/  IADD3.X R26, R26, UR9, RZ, P4, !PT ;  /* 0x000000091a1a7c10 */ /* 0x000fe2000a7fe4ff */
[----:B------:R-:W-:Y:S01]  /*32df0*/  STL [R1+0x950], R17 ;  /* 0x0009501101007387 */ /* 0x000fe20000100800 */
[----:B----4-:R-:W-:-:S03]  /*32e00*/  IADD3 R27, P4, R27, UR46, RZ ;  /* 0x0000002e1b1b7c10 */ /* 0x010fc6000ff9e0ff */
[----:B------:R-:W-:Y:S04]  /*32e10*/  STL [R1+0x948], R18 ;  /* 0x0009481201007387 */ /* 0x000fe80000100800 */
[----:B------:R-:W-:Y:S04]  /*32e20*/  STL [R1+0x91c], R19 ;  /* 0x00091c1301007387 */ /* 0x000fe80000100800 */
[----:B------:R-:W4:Y:S04]  /*32e30*/  LDL.LU R12, [R1+0x904] ;  /* 0x00090400010c7983 */ /* 0x000f280000300800 */
[----:B------:R-:W-:Y:S04]  /*32e40*/  STL [R1+0x940], R26 ;  /* 0x0009401a01007387 */ /* 0x000fe80000100800 */
[----:B------:R-:W4:Y:S01]  /*32e50*/  LDL.LU R13, [R1+0x928] ;  /* 0x00092800010d7983 */ /* 0x000f220000300800 */
[----:B------:R-:W-:-:S03]  /*32e60*/  IADD3.X R28, R28, UR9, RZ, P5, !PT ;  /* 0x000000091c1c7c10 */ /* 0x000fc6000affe4ff */
        /* <DEDUP_REMOVED lines=13> */
[----:B--2---:R-:W-:-:S05]  /*32f40*/  IADD3 R29, P5, R29, UR46, RZ ;  /* 0x0000002e1d1d7c10 */ /* 0x004fca000ffbe0ff */
        /* <DEDUP_REMOVED lines=15> */
[----:B---3--:R-:W-:-:S05]  /*33040*/  IADD3.X R0, R0, UR9, RZ, P6, !PT ;  /* 0x0000000900007c10 */ /* 0x008fca000b7fe4ff */
[----:B------:R0:W-:Y:S04]  /*33050*/  STL [R1+0x930], R0 ;  /* 0x0009300001007387 */ /* 0x0001e80000100800 */
[----:B------:R-:W3:Y:S04]  /*33060*/  LDL.LU R27, [R1+0x8c0] ;  /* 0x0008c000011b7983 */ /* 0x000ee80000300800 */
[----:B0-----:R-:W3:Y:S01]  /*33070*/  LDL.LU R0, [R1+0x894] ;  /* 0x0008940001007983 */ /* 0x001ee20000300800 */
[----:B----4-:R-:W-:Y:S02]  /*33080*/  IADD3 R12, P6, R12, UR46, RZ ;  /* 0x0000002e0c0c7c10 */ /* 0x010fe4000ffde0ff */
[----:B------:R-:W-:-:S02]  /*33090*/  IADD3.X R13, R13, UR9, RZ, P1, !PT ;  /* 0x000000090d0d7c10 */ /* 0x000fc40008ffe4ff */
        /* <DEDUP_REMOVED lines=24> */
[----:B------:R-:W-:Y:S01]  /*33220*/  STL [R1+0x8d4], R7 ;  /* 0x0008d40701007387 */ /* 0x000fe20000100800 */
[----:B--2---:R-:W-:-:S02]  /*33230*/  IADD3.X R4, R4, UR9, RZ, P1, !PT ;  /* 0x0000000904047c10 */ /* 0x004fc40008ffe4ff */
[----:B------:R-:W-:Y:S02]  /*33240*/  IADD3 R5, P1, R5, UR46, RZ ;  /* 0x0000002e05057c10 */ /* 0x000fe4000ff3e0ff */
[----:B------:R-:W-:Y:S02]  /*33250*/  IADD3.X R2, R2, UR9, RZ, P2, !PT ;  /* 0x0000000902027c10 */ /* 0x000fe400097fe4ff */
[----:B------:R-:W-:Y:S02]  /*33260*/  IADD3 R3, P2, R3, UR46, RZ ;  /* 0x0000002e03037c10 */ /* 0x000fe4000ff5e0ff */
[----:B------:R-:W-:Y:S01]  /*33270*/  IADD3.X R22, R22, UR9, RZ, P3, !PT ;  /* 0x0000000916167c10 */ /* 0x000fe20009ffe4ff */
        /* <DEDUP_REMOVED lines=10> */
[----:B------:R-:W-:Y:S01]  /*33320*/  STL [R1+0x8bc], R23 ;  /* 0x0008bc1701007387 */ /* 0x000fe20000100800 */
[----:B------:R-:W-:-:S03]  /*33330*/  IADD3 R17, P5, R17, UR46, RZ ;  /* 0x0000002e11117c10 */ /* 0x000fc6000ffbe0ff */
[----:B------:R-:W-:Y:S04]  /*33340*/  STL [R1+0x8e0], R24 ;  /* 0x0008e01801007387 */ /* 0x000fe80000100800 */
[----:B------:R-:W-:Y:S01]  /*33350*/  STL [R1+0x8b4], R25 ;  /* 0x0008b41901007387 */ /* 0x000fe20000100800 */
[----:B------:R-:W-:-:S03]  /*33360*/  IADD3 R18, P6, R18, UR46, RZ ;  /* 0x0000002e12127c10 */ /* 0x000fc6000ffde0ff */
[----:B------:R0:W-:Y:S01]  /*33370*/  STL [R1+0x8d0], R29 ;  /* 0x0008d01d01007387 */ /* 0x0001e20000100800 */
[----:B------:R-:W-:-:S03]  /*33380*/  IADD3.X R19, R19, UR9, RZ, P1, !PT ;  /* 0x0000000913137c10 */ /* 0x000fc60008ffe4ff */
[----:B------:R-:W-:Y:S01]  /*33390*/  STL [R1+0x8d8], R16 ;  /* 0x0008d81001007387 */ /* 0x000fe20000100800 */
[----:B------:R-:W-:-:S03]  /*333a0*/  IADD3 R26, P1, R26, UR46, RZ ;  /* 0x0000002e1a1a7c10 */ /* 0x000fc6000ff3e0ff */
[----:B0-----:R-:W2:Y:S04]  /*333b0*/  LDL.LU R29, [R1+0x88c] ;  /* 0x00088c00011d7983 */ /* 0x001ea80000300800 */
[----:B------:R-:W-:Y:S04]  /*333c0*/  STL [R1+0x8ac], R17 ;  /* 0x0008ac1101007387 */ /* 0x000fe80000100800 */
[----:B------:R-:W-:Y:S04]  /*333d0*/  STL [R1+0x8a4], R18 ;  /* 0x0008a41201007387 */ /* 0x000fe80000100800 */
[----:B------:R-:W-:Y:S01]  /*333e0*/  STL [R1+0x8c8], R19 ;  /* 0x0008c81301007387 */ /* 0x000fe20000100800 */
[----:B---3--:R-:W-:-:S03]  /*333f0*/  IADD3.X R27, R27, UR9, RZ, P2, !PT ;  /* 0x000000091b1b7c10 */ /* 0x008fc600097fe4ff */
[----:B------:R-:W3:Y:S04]  /*33400*/  LDL.LU R12, [R1+0x8b0] ;  /* 0x0008b000010c7983 */ /* 0x000ee80000300800 */
[----:B------:R-:W-:Y:S04]  /*33410*/  STL [R1+0x89c], R26 ;  /* 0x00089c1a01007387 */ /* 0x000fe80000100800 */
[----:B------:R-:W3:Y:S04]  /*33420*/  LDL.LU R13, [R1+0x884] ;  /* 0x00088400010d7983 */ /* 0x000ee80000300800 */
[----:B------:R-:W-:Y:S04]  /*33430*/  STL [R1+0x8c0], R27 ;  /* 0x0008c01b01007387 */ /* 0x000fe80000100800 */
[----:B------:R-:W3:Y:S01]  /*33440*/  LDL.LU R14, [R1+0x8a8] ;  /* 0x0008a800010e7983 */ /* 0x000ee20000300800 */
[----:B------:R-:W-:-:S05]  /*33450*/  IADD3 R0, P2, R0, UR46, RZ ;  /* 0x0000002e00007c10 */ /* 0x000fca000ff5e0ff */
        /* <DEDUP_REMOVED lines=11> */
[----:B----4-:R-:W-:-:S05]  /*33510*/  IADD3.X R28, R28, UR9, RZ, P3, !PT ;  /* 0x000000091c1c7c10 */ /* 0x010fca0009ffe4ff */
        /* <DEDUP_REMOVED lines=17> */
[----:B------:R-:W2:Y:S01]  /*33630*/  LDL.LU R27, [R1+0x81c] ;  /* 0x00081c00011b7983 */ /* 0x000ea20000300800 */
[----:B---3--:R-:W-:Y:S02]  /*33640*/  IADD3.X R12, R12, UR9, RZ, P4, !PT ;  /* 0x000000090c0c7c10 */ /* 0x008fe4000a7fe4ff */
[----:B------:R-:W-:Y:S02]  /*33650*/  IADD3 R13, P4, R13, UR46, RZ ;  /* 0x0000002e0d0d7c10 */ /* 0x000fe4000ff9e0ff */
[----:B------:R-:W-:Y:S01]  /*33660*/  IADD3.X R14, R14, UR9, RZ, P5, !PT ;  /* 0x000000090e0e7c10 */ /* 0x000fe2000affe4ff */
[----:B0-----:R-:W3:Y:S04]  /*33670*/  LDL.LU R29, [R1+0x840] ;  /* 0x00084000011d7983 */ /* 0x001ee80000300800 */
[----:B------:R-:W-:Y:S01]  /*33680*/  STL [R1+0x8b0], R12 ;  /* 0x0008b00c01007387 */ /* 0x000fe20000100800 */
[----:B------:R-:W-:-:S02]  /*33690*/  IADD3 R15, P5, R15, UR46, RZ ;  /* 0x0000002e0f0f7c10 */ /* 0x000fc4000ffbe0ff */
[----:B------:R-:W-:Y:S02]  /*336a0*/  IADD3.X R20, R20, UR9, RZ, P6, !PT ;  /* 0x0000000914147c10 */ /* 0x000fe4000b7fe4ff */
[----:B------:R-:W-:Y:S01]  /*336b0*/  IADD3 R21, P6, R21, UR46, RZ ;  /* 0x0000002e15157c10 */ /* 0x000fe2000ffde0ff */
[----:B------:R-:W-:Y:S01]  /*336c0*/  STL [R1+0x884], R13 ;  /* 0x0008840d01007387 */ /* 0x000fe20000100800 */
[----:B------:R-:W-:Y:S02]  /*336d0*/  IADD3.X R10, R10, UR9, RZ, P1, !PT ;  /* 0x000000090a0a7c10 */ /* 0x000fe40008ffe4ff */
[----:B------:R-:W-:Y:S01]  /*336e0*/  IADD3.X R8, R8, UR9, RZ, P2, !PT ;  /* 0x0000000908087c10 */ /* 0x000fe200097fe4ff */
[----:B------:R-:W-:Y:S04]  /*336f0*/  STL [R1+0x8a8], R14 ;  /* 0x0008a80e01007387 */ /* 0x000fe80000100800 */
[----:B------:R-:W-:Y:S01]  /*33700*/  STL [R1+0x87c], R15 ;  /* 0x00087c0f01007387 */ /* 0x000fe20000100800 */
[----:B------:R-:W-:-:S02]  /*33710*/  IADD3 R11, P1, R11, UR46, RZ ;  /* 0x0000002e0b0b7c10 */ /* 0x000fc4000ff3e0ff */
[----:B------:R-:W-:Y:S01]  /*33720*/  IADD3 R0, P2, R0, UR46, RZ ;  /* 0x0000002e00007c10 */ /* 0x000fe2000ff5e0ff */
        /* <DEDUP_REMOVED lines=8> */
[----:B------:R-:W-:Y:S02]  /*337b0*/  IADD3.X R7, R7, UR9, RZ, P4, !PT ;  /* 0x0000000907077c10 */ /* 0x000fe4000a7fe4ff */
[----:B----4-:R-:W-:Y:S01]  /*337c0*/  IADD3 R4, P4, R4, UR46, RZ ;  /* 0x0000002e04047c10 */ /* 0x010fe2000ff9e0ff */
        /* <DEDUP_REMOVED lines=31> */
[----:B------:R-:W4:Y:S04]  /*339c0*/  LDL.LU R12, [R1+0x80c] ;  /* 0x00080c00010c7983 */ /* 0x000f280000300800 */
[----:B------:R-:W-:Y:S04]  /*339d0*/  STL [R1+0x848], R26 ;  /* 0x0008481a01007387 */ /* 0x000fe80000100800 */
[----:B------:R-:W4:Y:S01]  /*339e0*/  LDL.LU R13, [R1+0x830] ;  /* 0x00083000010d7983 */ /* 0x000f220000300800 */
[----:B--2---:R-:W-:-:S05]  /*339f0*/  IADD3 R27, P5, R27, UR46, RZ ;  /* 0x0000002e1b1b7c10 */ /* 0x004fca000ffbe0ff */
[----:B------:R-:W-:Y:S04]  /*33a00*/  STL [R1+0x81c], R27 ;  /* 0x00081c1b01007387 */ /* 0x000fe80000100800 */
[----:B------:R-:W2:Y:S01]  /*33a10*/  LDL.LU R14, [R1+0x804] ;  /* 0x00080400010e7983 */ /* 0x000ea20000300800 */
[----:B---3--:R-:W-:-:S05]  /*33a20*/  IADD3.X R29, R29, UR9, RZ, P6, !PT ;  /* 0x000000091d1d7c10 */ /* 0x008fca000b7fe4ff */
        /* <DEDUP_REMOVED lines=30> */
[----:B0-----:R-:W4:Y:S01]  /*33c10*/  LDL.LU R28, [R1+0x79c] ;  /* 0x00079c00011c7983 */ /* 0x001f220000300800 */
[----:B------:R-:W-:Y:S02]  /*33c20*/  IADD3 R12, P1, R12, UR46, RZ ;  /* 0x0000002e0c0c7c10 */ /* 0x000fe4000ff3e0ff */
[----:B------:R-:W-:-:S03]  /*33c30*/  IADD3.X R13, R13, UR9, RZ, P2, !PT ;  /* 0x000000090d0d7c10 */ /* 0x000fc600097fe4ff */
[----:B------:R-:W-:Y:S04]  /*33c40*/  STL [R1+0x80c], R12 ;  /* 0x00080c0c01007387 */ /* 0x000fe80000100800 */
[----:B------:R-:W-:Y:S01]  /*33c50*/  STL [R1+0x830], R13 ;  /* 0x0008300d01007387 */ /* 0x000fe20000100800 */
[----:B--2---:R-:W-:-:S05]  /*33c60*/  IADD3 R14, P2, R14, UR46, RZ ;  /* 0x0000002e0e0e7c10 */ /* 0x004fca000ff5e0ff */
[----:B------:R-:W-:Y:S01]  /*33c70*/  STL [R1+0x804], R14 ;  /* 0x0008040e01007387 */ /* 0x000fe20000100800 */
[----:B---3--:R-:W-:Y:S02]  /*33c80*/  IADD3.X R15, R15, UR9, RZ, P3, !PT ;  /* 0x000000090f0f7c10 */ /* 0x008fe40009ffe4ff */
[----:B------:R-:W-:Y:S02]  /*33c90*/  IADD3 R20, P3, R20, UR46, RZ ;  /* 0x0000002e14147c10 */ /* 0x000fe4000ff7e0ff */
[----:B------:R-:W-:Y:S02]  /*33ca0*/  IADD3.X R21, R21, UR9, RZ, P4, !PT ;  /* 0x0000000915157c10 */ /* 0x000fe4000a7fe4ff */
[----:B------:R-:W-:Y:S02]  /*33cb0*/  IADD3 R10, P4, R10, UR46, RZ ;  /* 0x0000002e0a0a7c10 */ /* 0x000fe4000ff9e0ff */
[----:B------:R-:W-:Y:S01]  /*33cc0*/  IADD3.X R11, R11, UR9, RZ, P5, !PT ;  /* 0x000000090b0b7c10 */ /* 0x000fe2000affe4ff */
[----:B------:R-:W-:Y:S04]  /*33cd0*/  STL [R1+0x828], R15 ;  /* 0x0008280f01007387 */ /* 0x000fe80000100800 */
[----:B------:R-:W-:Y:S01]  /*33ce0*/  STL [R1+0x7fc], R20 ;  /* 0x0007fc1401007387 */ /* 0x000fe20000100800 */
[----:B------:R-:W-:-:S03]  /*33cf0*/  IADD3.X R29, R29, UR9, RZ, P6, !PT ;  /* 0x000000091d1d7c10 */ /* 0x000fc6000b7fe4ff */
[----:B------:R-:W-:Y:S04]  /*33d00*/  STL [R1+0x820], R21 ;  /* 0x0008201501007387 */ /* 0x000fe80000100800 */
[----:B------:R-:W-:Y:S01]  /*33d10*/  STL [R1+0x7f4], R10 ;  /* 0x0007f40a01007387 */ /* 0x000fe20000100800 */
[----:B------:R-:W-:-:S03]  /*33d20*/  IADD3 R8, P5, R8, UR46, RZ ;  /* 0x0000002e08087c10 */ /* 0x000fc6000ffbe0ff */
[----:B------:R0:W-:Y:S04]  /*33d30*/  STL [R1+0x810], R29 ;  /* 0x0008101d01007387 */ /* 0x0001e80000100800 */
[----:B------:R-:W-:Y:S01]  /*33d40*/  STL [R1+0x818], R11 ;  /* 0x0008180b01007387 */ /* 0x000fe20000100800 */
[----:B------:R-:W-:Y:S02]  /*33d50*/  IADD3 R9, P6, R9, UR46, RZ ;  /* 0x0000002e09097c10 */ /* 0x000fe4000ffde0ff */
[----:B------:R-:W-:Y:S02]  /*33d60*/  IADD3.X R6, R6, UR9, RZ, P1, !PT ;  /* 0x0000000906067c10 */ /* 0x000fe40008ffe4ff */
[----:B------:R-:W-:Y:S01]  /*33d70*/  IADD3 R7, P1, R7, UR46, RZ ;  /* 0x0000002e07077c10 */ /* 0x000fe2000ff3e0ff */
[----:B0-----:R-:W2:Y:S04]  /*33d80*/  LDL.LU R29, [R1+0x7c0] ;  /* 0x0007c000011d7983 */ /* 0x001ea80000300800 */
[----:B------:R-:W-:Y:S01]  /*33d90*/  STL [R1+0x7ec], R8 ;  /* 0x0007ec0801007387 */ /* 0x000fe20000100800 */
[----:B------:R-:W-:-:S02]  /*33da0*/  IADD3.X R4, R4, UR9, RZ, P2, !PT ;  /* 0x0000000904047c10 */ /* 0x000fc400097fe4ff */
        /* <DEDUP_REMOVED lines=26> */
[----:B------:R-:W-:Y:S01]  /*33f50*/  IADD3 R26, P2, R26, UR46, RZ ;  /* 0x0000002e1a1a7c10 */ /* 0x000fe2000ff5e0ff */
[----:B------:R-:W-:Y:S01]  /*33f60*/  STL [R1+0x7b4], R17 ;  /* 0x0007b41101007387 */ /* 0x000fe20000100800 */
[----:B----4-:R-:W-:-:S03]  /*33f70*/  IADD3.X R27, R27, UR9, RZ, P3, !PT ;  /* 0x000000091b1b7c10 */ /* 0x010fc60009ffe4ff */
[----:B------:R-:W-:Y:S04]  /*33f80*/  STL [R1+0x7ac], R18 ;  /* 0x0007ac1201007387 */ /* 0x000fe80000100800 */
[----:B------:R-:W-:Y:S04]  /*33f90*/  STL [R1+0x7d0], R19 ;  /* 0x0007d01301007387 */ /* 0x000fe80000100800 */
[----:B------:R-:W4:Y:S04]  /*33fa0*/  LDL.LU R12, [R1+0x7b8] ;  /* 0x0007b800010c7983 */ /* 0x000f280000300800 */
[----:B------:R-:W-:Y:S04]  /*33fb0*/  STL [R1+0x7a4], R26 ;  /* 0x0007a41a01007387 */ /* 0x000fe80000100800 */
[----:B------:R-:W4:Y:S01]  /*33fc0*/  LDL.LU R13, [R1+0x78c] ;  /* 0x00078c00010d7983 */ /* 0x000f220000300800 */
[----:B------:R-:W-:-:S03]  /*33fd0*/  IADD3 R28, P3, R28, UR46, RZ ;  /* 0x0000002e1c1c7c10 */ /* 0x000fc6000ff7e0ff */
        /* <DEDUP_REMOVED lines=43> */
[----:B------:R-:W-:Y:S04]  /*34290*/  STL [R1+0x7b0], R14 ;  /* 0x0007b00e01007387 */ /* 0x000fe80000100800 */
[----:B------:R-:W-:Y:S01]  /*342a0*/  STL [R1+0xb04], R15 ;  /* 0x000b040f01007387 */ /* 0x000fe20000100800 */
[----:B------:R-:W-:Y:S02]  /*342b0*/  IADD3 R28, P3, R28, UR46, RZ ;  /* 0x0000002e1c1c7c10 */ /* 0x000fe4000ff7e0ff */
[----:B------:R-:W-:Y:S01]  /*342c0*/  IADD3 R11, P2, R11, UR46, RZ ;  /* 0x0000002e0b0b7c10 */ /* 0x000fe2000ff5e0ff */
        /* <DEDUP_REMOVED lines=36> */
[----:B------:R-:W-:-:S03]  /*34510*/  IADD3.X R26, R26, UR9, RZ, P6, !PT ;  /* 0x000000091a1a7c10 */ /* 0x000fc6000b7fe4ff */
[----:B0-----:R-:W2:Y:S04]  /*34520*/  LDL.LU R29, [R1+0x1334] ;  /* 0x00133400011d7983 */ /* 0x001ea80000300800 */
[----:B------:R-:W-:Y:S04]  /*34530*/  STL [R1+0x1354], R17 ;  /* 0x0013541101007387 */ /* 0x000fe80000100800 */
[----:B------:R-:W-:Y:S04]  /*34540*/  STL [R1+0x134c], R18 ;  /* 0x00134c1201007387 */ /* 0x000fe80000100800 */
[----:B------:R-:W-:Y:S01]  /*34550*/  STL [R1+0x1320], R19 ;  /* 0x0013201301007387 */ /* 0x000fe20000100800 */
[----:B---3--:R-:W-:-:S03]  /*34560*/  IADD3 R27, P6, R27, UR46, RZ ;  /* 0x0000002e1b1b7c10 */ /* 0x008fc6000ffde0ff */
[----:B------:R-:W3:Y:S04]  /*34570*/  LDL.LU R12, [R1+0x1308] ;  /* 0x00130800010c7983 */ /* 0x000ee80000300800 */
[----:B------:R-:W-:Y:S04]  /*34580*/  STL [R1+0x1344], R26 ;  /* 0x0013441a01007387 */ /* 0x000fe80000100800 */
[----:B------:R-:W3:Y:S04]  /*34590*/  LDL.LU R13, [R1+0x132c] ;  /* 0x00132c00010d7983 */ /* 0x000ee80000300800 */
[----:B------:R-:W-:Y:S04]  /*345a0*/  STL [R1+0x1318], R27 ;  /* 0x0013181b01007387 */ /* 0x000fe80000100800 */
        /* <DEDUP_REMOVED lines=34> */
[----:B------:R-:W-:Y:S01]  /*347d0*/  IADD3 R14, P3, R14, UR46, RZ ;  /* 0x0000002e0e0e7c10 */ /* 0x000fe2000ff7e0ff */
[----:B0-----:R-:W3:Y:S04]  /*347e0*/  LDL.LU R29, [R1+0x1298] ;  /* 0x00129800011d7983 */ /* 0x001ee80000300800 */
[----:B------:R-:W-:Y:S01]  /*347f0*/  STL [R1+0x1308], R12 ;  /* 0x0013080c01007387 */ /* 0x000fe20000100800 */
[----:B------:R-:W-:-:S02]  /*34800*/  IADD3.X R15, R15, UR9, RZ, P4, !PT ;  /* 0x000000090f0f7c10 */ /* 0x000fc4000a7fe4ff */
[----:B------:R-:W-:Y:S02]  /*34810*/  IADD3 R20, P4, R20, UR46, RZ ;  /* 0x0000002e14147c10 */ /* 0x000fe4000ff9e0ff */
[----:B------:R-:W-:Y:S01]  /*34820*/  IADD3.X R21, R21, UR9, RZ, P5, !PT ;  /* 0x0000000915157c10 */ /* 0x000fe2000affe4ff */
[----:B------:R-:W-:Y:S01]  /*34830*/  STL [R1+0x132c], R13 ;  /* 0x00132c0d01007387 */ /* 0x000fe20000100800 */
[----:B------:R-:W-:-:S03]  /*34840*/  IADD3 R10, P5, R10, UR46, RZ ;  /* 0x0000002e0a0a7c10 */ /* 0x000fc6000ffbe0ff */
[----:B------:R-:W-:Y:S04]  /*34850*/  STL [R1+0x1300], R14 ;  /* 0x0013000e01007387 */ /* 0x000fe80000100800 */
[----:B------:R-:W-:Y:S01]  /*34860*/  STL [R1+0x1324], R15 ;  /* 0x0013240f01007387 */ /* 0x000fe20000100800 */
[----:B------:R-:W-:Y:S02]  /*34870*/  IADD3.X R11, R11, UR9, RZ, P6, !PT ;  /* 0x000000090b0b7c10 */ /* 0x000fe4000b7fe4ff */
[----:B------:R-:W-:Y:S01]  /*34880*/  IADD3.X R0, R0, UR9, RZ, P1, !PT ;  /* 0x0000000900007c10 */ /* 0x000fe20008ffe4ff */
        /* <DEDUP_REMOVED lines=103> */
[----:B------:R-:W-:Y:S04]  /*34f00*/  STL [R1+0x1294], R8 ;  /* 0x0012940801007387 */ /* 0x000fe80000100800 */
[----:B------:R-:W-:Y:S01]  /*34f10*/  STL [R1+0x128c], R9 ;  /* 0x00128c0901007387 */ /* 0x000fe20000100800 */
[----:B------:R-:W-:-:S02]  /*34f20*/  IADD3 R4, P6, R4, UR46, RZ ;  /* 0x0000002e04047c10 */ /* 0x000fc4000ffde0ff */
        /* <DEDUP_REMOVED lines=26> */
[----:B------:R-:W-:Y:S04]  /*350d0*/  STL [R1+0x125c], R17 ;  /* 0x00125c1101007387 */ /* 0x000fe80000100800 */
[----:B------:R-:W-:Y:S04]  /*350e0*/  STL [R1+0x1254], R18 ;  /* 0x0012541201007387 */ /* 0x000fe80000100800 */
[----:B------:R-:W-:Y:S01]  /*350f0*/  STL [R1+0x1228], R19 ;  /* 0x0012281301007387 */ /* 0x000fe20000100800 */
[----:B----4-:R-:W-:-:S03]  /*35100*/  IADD3 R27, P1, R27, UR46, RZ ;  /* 0x0000002e1b1b7c10 */ /* 0x010fc6000ff3e0ff */
[----:B------:R-:W4:Y:S04]  /*35110*/  LDL.LU R12, [R1+0x1210] ;  /* 0x00121000010c7983 */ /* 0x000f280000300800 */
[----:B------:R-:W-:Y:S04]  /*35120*/  STL [R1+0x124c], R26 ;  /* 0x00124c1a01007387 */ /* 0x000fe80000100800 */
[----:B------:R-:W4:Y:S04]  /*35130*/  LDL.LU R13, [R1+0x1234] ;  /* 0x00123400010d7983 */ /* 0x000f280000300800 */
[----:B------:R-:W-:Y:S04]  /*35140*/  STL [R1+0x1220], R27 ;  /* 0x0012201b01007387 */ /* 0x000fe80000100800 */
[----:B------:R-:W4:Y:S01]  /*35150*/  LDL.LU R14, [R1+0x1208] ;  /* 0x00120800010e7983 */ /* 0x000f220000300800 */
[----:B------:R-:W-:-:S05]  /*35160*/  IADD3.X R28, R28, UR9, RZ, P2, !PT ;  /* 0x000000091c1c7c10 */ /* 0x000fca00097fe4ff */
        /* <DEDUP_REMOVED lines=85> */
[----:B------:R-:W-:Y:S04]  /*356c0*/  STL [R1+0x11d4], R19 ;  /* 0x0011d41301007387 */ /* 0x000fe80000100800 */
[----:B------:R-:W2:Y:S01]  /*356d0*/  LDL.LU R12, [R1+0x11bc] ;  /* 0x0011bc00010c7983 */ /* 0x000ea20000300800 */
[----:B---3--:R-:W-:-:S03]  /*356e0*/  IADD3.X R27, R27, UR9, RZ, P5, !PT ;  /* 0x000000091b1b7c10 */ /* 0x008fc6000affe4ff */
        /* <DEDUP_REMOVED lines=35> */
[----:B------:R-:W-:Y:S02]  /*35920*/  IADD3.X R12, R12, UR9, RZ, P1, !PT ;  /* 0x000000090c0c7c10 */ /* 0x000fe40008ffe4ff */
[----:B---3--:R-:W-:Y:S02]  /*35930*/  IADD3 R13, P1, R13, UR46, RZ ;  /* 0x0000002e0d0d7c10 */ /* 0x008fe4000ff3e0ff */
[----:B------:R-:W-:Y:S01]  /*35940*/  IADD3.X R14, R14, UR9, RZ, P2, !PT ;  /* 0x000000090e0e7c10 */ /* 0x000fe200097fe4ff */
[----:B0-----:R-:W3:Y:S04]  /*35950*/  LDL.LU R29, [R1+0x114c] ;  /* 0x00114c00011d7983 */ /* 0x001ee80000300800 */
[----:B------:R-:W-:Y:S04]  /*35960*/  STL [R1+0x11bc], R12 ;  /* 0x0011bc0c01007387 */ /* 0x000fe80000100800 */
[----:B------:R-:W-:Y:S01]  /*35970*/  STL [R1+0x1190], R13 ;  /* 0x0011900d01007387 */ /* 0x000fe20000100800 */
[----:B------:R-:W-:-:S02]  /*35980*/  IADD3 R15, P2, R15, UR46, RZ ;  /* 0x0000002e0f0f7c10 */ /* 0x000fc4000ff5e0ff */
[----:B------:R-:W-:Y:S02]  /*35990*/  IADD3.X R20, R20, UR9, RZ, P3, !PT ;  /* 0x0000000914147c10 */ /* 0x000fe40009ffe4ff */
[----:B------:R-:W-:Y:S02]  /*359a0*/  IADD3 R21, P3, R21, UR46, RZ ;  /* 0x0000002e15157c10 */ /* 0x000fe4000ff7e0ff */
[----:B------:R-:W-:Y:S01]  /*359b0*/  IADD3.X R10, R10, UR9, RZ, P4, !PT ;  /* 0x000000090a0a7c10 */ /* 0x000fe2000a7fe4ff */
[----:B------:R-:W-:Y:S01]  /*359c0*/  STL [R1+0x11b4], R14 ;  /* 0x0011b40e01007387 */ /* 0x000fe20000100800 */
[----:B------:R-:W-:-:S03]  /*359d0*/  IADD3.X R8, R8, UR9, RZ, P5, !PT ;  /* 0x0000000908087c10 */ /* 0x000fc6000affe4ff */
        /* <DEDUP_REMOVED lines=13> */
[----:B------:R-:W-:Y:S01]  /*35ab0*/  STL [R1+0x1194], R9 ;  /* 0x0011940901007387 */ /* 0x000fe20000100800 */
[----:B----4-:R-:W-:Y:S02]  /*35ac0*/  IADD3 R4, P1, R4, UR46, RZ ;  /* 0x0000002e04047c10 */ /* 0x010fe4000ff3e0ff */
        /* <DEDUP_REMOVED lines=90> */
[----:B------:R-:W-:Y:S04]  /*36070*/  STL [R1+0x10f8], R8 ;  /* 0x0010f80801007387 */ /* 0x000fe80000100800 */
[----:B------:R-:W-:Y:S01]  /*36080*/  STL [R1+0x10f0], R9 ;  /* 0x0010f00901007387 */ /* 0x000fe20000100800 */
[----:B------:R-:W-:-:S02]  /*36090*/  IADD3.X R4, R4, UR9, RZ, P5, !PT ;  /* 0x0000000904047c10 */ /* 0x000fc4000affe4ff */
        /* <DEDUP_REMOVED lines=26> */
[----:B------:R-:W-:Y:S04]  /*36240*/  STL [R1+0x10c0], R17 ;  /* 0x0010c01101007387 */ /* 0x000fe80000100800 */
[----:B------:R-:W-:Y:S01]  /*36250*/  STL [R1+0x10b8], R18 ;  /* 0x0010b81201007387 */ /* 0x000fe20000100800 */
[----:B----4-:R-:W-:-:S03]  /*36260*/  IADD3.X R27, R27, UR9, RZ, P6, !PT ;  /* 0x000000091b1b7c10 */ /* 0x010fc6000b7fe4ff */
[----:B------:R-:W-:Y:S04]  /*36270*/  STL [R1+0x10dc], R19 ;  /* 0x0010dc1301007387 */ /* 0x000fe80000100800 */
[----:B------:R-:W4:Y:S04]  /*36280*/  LDL.LU R12, [R1+0x10c4] ;  /* 0x0010c400010c7983 */ /* 0x000f280000300800 */
[----:B------:R-:W-:Y:S04]  /*36290*/  STL [R1+0x10b0], R26 ;  /* 0x0010b01a01007387 */ /* 0x000fe80000100800 */
[----:B------:R-:W4:Y:S04]  /*362a0*/  LDL.LU R13, [R1+0x1098] ;  /* 0x00109800010d7983 */ /* 0x000f280000300800 */
[----:B------:R-:W-:Y:S04]  /*362b0*/  STL [R1+0x10d4], R27 ;  /* 0x0010d41b01007387 */ /* 0x000fe80000100800 */
[----:B------:R-:W4:Y:S01]  /*362c0*/  LDL.LU R14, [R1+0x10bc] ;  /* 0x0010bc00010e7983 */ /* 0x000f220000300800 */
[----:B------:R-:W-:-:S05]  /*362d0*/  IADD3 R28, P6, R28, UR46, RZ ;  /* 0x0000002e1c1c7c10 */ /* 0x000fca000ffde0ff */
        /* <DEDUP_REMOVED lines=33> */
[----:B------:R-:W-:Y:S01]  /*364f0*/  IADD3.X R14, R14, UR9, RZ, P3, !PT ;  /* 0x000000090e0e7c10 */ /* 0x000fe20009ffe4ff */
[----:B------:R-:W-:Y:S01]  /*36500*/  STL [R1+0x10c4], R12 ;  /* 0x0010c40c01007387 */ /* 0x000fe20000100800 */
[----:B------:R-:W-:Y:S02]  /*36510*/  IADD3 R15, P3, R15, UR46, RZ ;  /* 0x0000002e0f0f7c10 */ /* 0x000fe4000ff7e0ff */
        /* <DEDUP_REMOVED lines=49> */
[----:B------:R-:W-:Y:S04]  /*36830*/  STL [R1+0x1038], R19 ;  /* 0x0010381301007387 */ /* 0x000fe80000100800 */
[----:B------:R-:W2:Y:S01]  /*36840*/  LDL.LU R12, [R1+0x1020] ;  /* 0x00102000010c7983 */ /* 0x000ea20000300800 */
[----:B---3--:R-:W-:-:S03]  /*36850*/  IADD3 R27, P3, R27, UR46, RZ ;  /* 0x0000002e1b1b7c10 */ /* 0x008fc6000ff7e0ff */
        /* <DEDUP_REMOVED lines=32> */
[----:B--2---:R-:W-:-:S02]  /*36a60*/  IADD3.X R29, R29, UR9, RZ, P5, !PT ;  /* 0x000000091d1d7c10 */ /* 0x004fc4000affe4ff */
[----:B------:R-:W-:-:S03]  /*36a70*/  IADD3 R12, P5, R12, UR46, RZ ;  /* 0x0000002e0c0c7c10 */ /* 0x000fc6000ffbe0ff */
[----:B------:R0:W-:Y:S04]  /*36a80*/  STL [R1+0x104c], R29 ;  /* 0x00104c1d01007387 */ /* 0x0001e80000100800 */
[----:B------:R-:W2:Y:S01]  /*36a90*/  LDL.LU R27, [R1+0xfdc] ;  /* 0x000fdc00011b7983 */ /* 0x000ea20000300800 */
[----:B---3--:R-:W-:Y:S02]  /*36aa0*/  IADD3.X R13, R13, UR9, RZ, P6, !PT ;  /* 0x000000090d0d7c10 */ /* 0x008fe4000b7fe4ff */
[----:B------:R-:W-:Y:S01]  /*36ab0*/  IADD3 R14, P6, R14, UR46, RZ ;  /* 0x0000002e0e0e7c10 */ /* 0x000fe2000ffde0ff */
[----:B0-----:R-:W3:Y:S04]  /*36ac0*/  LDL.LU R29, [R1+0xfb0] ;  /* 0x000fb000011d7983 */ /* 0x001ee80000300800 */
[----:B------:R-:W-:Y:S04]  /*36ad0*/  STL [R1+0x1020], R12 ;  /* 0x0010200c01007387 */ /* 0x000fe80000100800 */
[----:B------:R-:W-:Y:S01]  /*36ae0*/  STL [R1+0x1044], R13 ;  /* 0x0010440d01007387 */ /* 0x000fe20000100800 */
[----:B------:R-:W-:-:S02]  /*36af0*/  IADD3.X R15, R15, UR9, RZ, P1, !PT ;  /* 0x000000090f0f7c10 */ /* 0x000fc40008ffe4ff */
[----:B------:R-:W-:Y:S02]  /*36b00*/  IADD3 R20, P1, R20, UR46, RZ ;  /* 0x0000002e14147c10 */ /* 0x000fe4000ff3e0ff */
[----:B------:R-:W-:Y:S02]  /*36b10*/  IADD3.X R21, R21, UR9, RZ, P2, !PT ;  /* 0x0000000915157c10 */ /* 0x000fe400097fe4ff */
[----:B------:R-:W-:Y:S01]  /*36b20*/  IADD3 R10, P2, R10, UR46, RZ ;  /* 0x0000002e0a0a7c10 */ /* 0x000fe2000ff5e0ff */
[----:B------:R-:W-:Y:S04]  /*36b30*/  STL [R1+0x1018], R14 ;  /* 0x0010180e01007387 */ /* 0x000fe80000100800 */
[----:B------:R-:W-:Y:S01]  /*36b40*/  STL [R1+0x103c], R15 ;  /* 0x00103c0f01007387 */ /* 0x000fe20000100800 */
[----:B------:R-:W-:-:S03]  /*36b50*/  IADD3.X R11, R11, UR9, RZ, P3, !PT ;  /* 0x000000090b0b7c10 */ /* 0x000fc60009ffe4ff */
[----:B------:R-:W-:Y:S01]  /*36b60*/  STL [R1+0x1010], R20 ;  /* 0x0010101401007387 */ /* 0x000fe20000100800 */
[----:B------:R-:W-:-:S03]  /*36b70*/  IADD3.X R0, R0, UR9, RZ, P4, !PT ;  /* 0x0000000900007c10 */ /* 0x000fc6000a7fe4ff */
        /* <DEDUP_REMOVED lines=10> */
[----:B----4-:R-:W-:Y:S02]  /*36c20*/  IADD3.X R4, R4, UR9, RZ, P6, !PT ;  /* 0x0000000904047c10 */ /* 0x010fe4000b7fe4ff */
        /* <DEDUP_REMOVED lines=84> */
[----:B------:R-:W-:Y:S01]  /*37170*/  STL [R1+0xfb4], R10 ;  /* 0x000fb40a01007387 */ /* 0x000fe20000100800 */
[----:B------:R-:W-:-:S03]  /*37180*/  IADD3.X R9, R9, UR9, RZ, P2, !PT ;  /* 0x0000000909097c10 */ /* 0x000fc600097fe4ff */
[----:B------:R0:W-:Y:S04]  /*37190*/  STL [R1+0xf80], R29 ;  /* 0x000f801d01007387 */ /* 0x0001e80000100800 */
[----:B------:R-:W-:Y:S01]  /*371a0*/  STL [R1+0xf88], R11 ;  /* 0x000f880b01007387 */ /* 0x000fe20000100800 */
        /* <DEDUP_REMOVED lines=27> */
[----:B------:R1:W-:Y:S04]  /*37360*/  STL [R1+0xf50], R16 ;  /* 0x000f501001007387 */ /* 0x0003e80000100800 */
[----:B0-----:R-:W3:Y:S01]  /*37370*/  LDL.LU R0, [R1+0xf54] ;  /* 0x000f540001007983 */ /* 0x001ee20000300800 */
[----:B------:R-:W-:-:S02]  /*37380*/  IADD3.X R18, R18, UR9, RZ, P3, !PT ;  /* 0x0000000912127c10 */ /* 0x000fc40009ffe4ff */
[----:B------:R-:W-:Y:S02]  /*37390*/  IADD3 R19, P3, R19, UR46, RZ ;  /* 0x0000002e13137c10 */ /* 0x000fe4000ff7e0ff */
[----:B------:R-:W-:Y:S01]  /*373a0*/  IADD3.X R26, R26, UR9, RZ, P4, !PT ;  /* 0x000000091a1a7c10 */ /* 0x000fe2000a7fe4ff */
[----:B------:R0:W-:Y:S04]  /*373b0*/  STL [R1+0xf74], R17 ;  /* 0x000f741101007387 */ /* 0x0001e80000100800 */
[----:B------:R0:W-:Y:S04]  /*373c0*/  STL [R1+0xf6c], R18 ;  /* 0x000f6c1201007387 */ /* 0x0001e80000100800 */
[----:B------:R0:W-:Y:S01]  /*373d0*/  STL [R1+0xf40], R19 ;  /* 0x000f401301007387 */ /* 0x0001e20000100800 */
[----:B----4-:R-:W-:-:S03]  /*373e0*/  IADD3 R27, P4, R27, UR46, RZ ;  /* 0x0000002e1b1b7c10 */ /* 0x010fc6000ff9e0ff */
[----:B------:R-:W4:Y:S04]  /*373f0*/  LDL.LU R12, [R1+0xf28] ;  /* 0x000f2800010c7983 */ /* 0x000f280000300800 */
[----:B------:R0:W-:Y:S04]  /*37400*/  STL [R1+0xf64], R26 ;  /* 0x000f641a01007387 */ /* 0x0001e80000100800 */
[----:B------:R-:W4:Y:S04]  /*37410*/  LDL.LU R13, [R1+0xf4c] ;  /* 0x000f4c00010d7983 */ /* 0x000f280000300800 */
[----:B------:R0:W-:Y:S04]  /*37420*/  STL [R1+0xf38], R27 ;  /* 0x000f381b01007387 */ /* 0x0001e80000100800 */
        /* <DEDUP_REMOVED lines=13> */
[----:B--2---:R-:W-:-:S05]  /*37500*/  IADD3 R29, P5, R29, UR46, RZ ;  /* 0x0000002e1d1d7c10 */ /* 0x004fca000ffbe0ff */
        /* <DEDUP_REMOVED lines=8> */
[----:B-1----:R-:W4:Y:S04]  /*37590*/  LDL.LU R16, [R1+0xee8] ;  /* 0x000ee80001107983 */ /* 0x002f280000300800 */
[----:B0-----:R-:W4:Y:S04]  /*375a0*/  LDL.LU R17, [R1+0xefc] ;  /* 0x000efc0001117983 */ /* 0x001f280000300800 */
[----:B------:R-:W4:Y:S04]  /*375b0*/  LDL.LU R18, [R1+0xee4] ;  /* 0x000ee40001127983 */ /* 0x000f280000300800 */
[----:B------:R-:W4:Y:S04]  /*375c0*/  LDL.LU R19, [R1+0xef4] ;  /* 0x000ef40001137983 */ /* 0x000f280000300800 */
[----:B------:R-:W4:Y:S04]  /*375d0*/  LDL.LU R26, [R1+0xee0] ;  /* 0x000ee000011a7983 */ /* 0x000f280000300800 */
[----:B------:R-:W4:Y:S04]  /*375e0*/  LDL.LU R27, [R1+0xeec] ;  /* 0x000eec00011b7983 */ /* 0x000f280000300800 */
[----:B------:R-:W4:Y:S01]  /*375f0*/  LDL.LU R28, [R1+0xedc] ;  /* 0x000edc00011c7983 */ /* 0x000f220000300800 */
[----:B---3--:R-:W-:-:S05]  /*37600*/  IADD3.X R0, R0, UR9, RZ, P6, !PT ;  /* 0x0000000900007c10 */ /* 0x008fca000b7fe4ff */
[----:B------:R0:W-:Y:S04]  /*37610*/  STL [R1+0xf54], R0 ;  /* 0x000f540001007387 */ /* 0x0001e80000100800 */
[----:B--2---:R-:W2:Y:S04]  /*37620*/  LDL.LU R29, [R1+0x77c] ;  /* 0x00077c00011d7983 */ /* 0x004ea80000300800 */
        /* <DEDUP_REMOVED lines=12> */
[----:B------:R-:W-:Y:S04]  /*376f0*/  STL [R1+0xf44], R15 ;  /* 0x000f440f01007387 */ /* 0x000fe80000100800 */
[----:B------:R-:W-:Y:S04]  /*37700*/  STL [R1+0xf18], R20 ;  /* 0x000f181401007387 */ /* 0x000fe80000100800 */
[----:B------:R-:W-:Y:S04]  /*37710*/  STL [R1+0xf3c], R21 ;  /* 0x000f3c1501007387 */ /* 0x000fe80000100800 */
[----:B------:R-:W-:Y:S04]  /*37720*/  STL [R1+0xf10], R10 ;  /* 0x000f100a01007387 */ /* 0x000fe80000100800 */
[----:B------:R0:W-:Y:S02]  /*37730*/  STL [R1+0xf2c], R3 ;  /* 0x000f2c0301007387 */ /* 0x0001e40000100800 */
[----:B0-----:R-:W0:Y:S01]  /*37740*/  LDC R3, c[0x0][0x23c] ;  /* 0x00008f00ff037b82 */ /* 0x001e220000000800 */
[----:B------:R-:W-:-:S02]  /*37750*/  IADD3.X R11, R11, UR9, RZ, P4, !PT ;  /* 0x000000090b0b7c10 */ /* 0x000fc4000a7fe4ff */
[----:B------:R-:W-:Y:S02]  /*37760*/  IADD3 R8, P4, R8, UR46, RZ ;  /* 0x0000002e08087c10 */ /* 0x000fe4000ff9e0ff */
[----:B------:R-:W-:Y:S02]  /*37770*/  IADD3 R9, P5, R9, UR46, RZ ;  /* 0x0000002e09097c10 */ /* 0x000fe4000ffbe0ff */
[----:B------:R-:W-:Y:S02]  /*37780*/  IADD3.X R6, R6, UR9, RZ, P6, !PT ;  /* 0x0000000906067c10 */ /* 0x000fe4000b7fe4ff */
[----:B------:R-:W-:Y:S01]  /*37790*/  IADD3 R7, P6, R7, UR46, RZ ;  /* 0x0000002e07077c10 */ /* 0x000fe2000ffde0ff */
[----:B------:R-:W-:Y:S04]  /*377a0*/  STL [R1+0xf34], R11 ;  /* 0x000f340b01007387 */ /* 0x000fe80000100800 */
[----:B------:R-:W-:Y:S04]  /*377b0*/  STL [R1+0xf08], R8 ;  /* 0x000f080801007387 */ /* 0x000fe80000100800 */
[----:B------:R-:W-:Y:S04]  /*377c0*/  STL [R1+0xf00], R9 ;  /* 0x000f000901007387 */ /* 0x000fe80000100800 */
[----:B------:R-:W-:Y:S04]  /*377d0*/  STL [R1+0xf24], R6 ;  /* 0x000f240601007387 */ /* 0x000fe80000100800 */
[----:B------:R-:W-:Y:S01]  /*377e0*/  STL [R1+0xef8], R7 ;  /* 0x000ef80701007387 */ /* 0x000fe20000100800 */
[----:B0-----:R-:W-:Y:S01]  /*377f0*/  IMAD.SHL.U32 R3, R3, 0x80, RZ ;  /* 0x0000008003037824 */ /* 0x001fe200078e00ff */
[----:B------:R-:W-:-:S02]  /*37800*/  IADD3.X R4, R4, UR9, RZ, P1, !PT ;  /* 0x0000000904047c10 */ /* 0x000fc40008ffe4ff */
[----:B------:R-:W-:Y:S02]  /*37810*/  IADD3 R5, P1, R5, UR46, RZ ;  /* 0x0000002e05057c10 */ /* 0x000fe4000ff3e0ff */
[----:B------:R-:W-:Y:S02]  /*37820*/  IADD3.X R2, R2, UR9, RZ, P2, !PT ;  /* 0x0000000902027c10 */ /* 0x000fe400097fe4ff */
[----:B------:R-:W-:Y:S02]  /*37830*/  IADD3 R22, P2, R3, R22, RZ ;  /* 0x0000001603167210 */ /* 0x000fe40007f5e0ff */
[----:B------:R-:W-:Y:S01]  /*37840*/  IADD3.X R23, R23, UR9, RZ, P3, !PT ;  /* 0x0000000917177c10 */ /* 0x000fe20009ffe4ff */
[----:B------:R-:W-:Y:S01]  /*37850*/  STL [R1+0xf1c], R4 ;  /* 0x000f1c0401007387 */ /* 0x000fe20000100800 */
[----:B------:R-:W-:-:S03]  /*37860*/  IADD3 R24, P3, R3, R24, RZ ;  /* 0x0000001803187210 */ /* 0x000fc60007f7e0ff */
[----:B------:R-:W-:Y:S01]  /*37870*/  STL [R1+0xef0], R5 ;  /* 0x000ef00501007387 */ /* 0x000fe20000100800 */
[----:B------:R-:W-:-:S03]  /*37880*/  IADD3.X R25, R25, UR9, RZ, P4, !PT ;  /* 0x0000000919197c10 */ /* 0x000fc6000a7fe4ff */
[----:B------:R0:W-:Y:S01]  /*37890*/  STL [R1+0xf14], R2 ;  /* 0x000f140201007387 */ /* 0x0001e20000100800 */
[----:B------:R-:W-:-:S03]  /*378a0*/  IADD3 R16, P4, R3, R16, RZ ;  /* 0x0000001003107210 */ /* 0x000fc60007f9e0ff */
[----:B------:R-:W-:Y:S01]  /*378b0*/  STL [R1+0xafc], R22 ;  /* 0x000afc1601007387 */ /* 0x000fe20000100800 */
[----:B------:R-:W-:-:S03]  /*378c0*/  IADD3.X R17, R17, UR9, RZ, P5, !PT ;  /* 0x0000000911117c10 */ /* 0x000fc6000affe4ff */
[----:B------:R-:W-:Y:S01]  /*378d0*/  STL [R1+0xf0c], R23 ;  /* 0x000f0c1701007387 */ /* 0x000fe20000100800 */
[----:B------:R-:W-:-:S03]  /*378e0*/  IADD3 R18, P5, R3, R18, RZ ;  /* 0x0000001203127210 */ /* 0x000fc60007fbe0ff */
[----:B------:R-:W-:Y:S01]  /*378f0*/  STL [R1+0xb0c], R24 ;  /* 0x000b0c1801007387 */ /* 0x000fe20000100800 */
[----:B------:R-:W-:-:S03]  /*37900*/  IADD3.X R19, R19, UR9, RZ, P6, !PT ;  /* 0x0000000913137c10 */ /* 0x000fc6000b7fe4ff */
[----:B------:R-:W-:Y:S01]  /*37910*/  STL [R1+0xf04], R25 ;  /* 0x000f041901007387 */ /* 0x000fe20000100800 */
[----:B------:R-:W-:Y:S02]  /*37920*/  IADD3 R26, P6, R3, R26, RZ ;  /* 0x0000001a031a7210 */ /* 0x000fe40007fde0ff */
[----:B0-----:R-:W-:Y:S01]  /*37930*/  SHF.R.S32.HI R2, RZ, 0x1f, R3 ;  /* 0x0000001fff027819 */ /* 0x001fe20000011403 */
[----:B------:R-:W-:Y:S01]  /*37940*/  STL [R1+0xee8], R16 ;  /* 0x000ee81001007387 */ /* 0x000fe20000100800 */
[----:B------:R-:W-:-:S03]  /*37950*/  IADD3.X R27, R27, UR9, RZ, P1, !PT ;  /* 0x000000091b1b7c10 */ /* 0x000fc60008ffe4ff */
[----:B------:R-:W-:Y:S04]  /*37960*/  STL [R1+0xefc], R17 ;  /* 0x000efc1101007387 */ /* 0x000fe80000100800 */
[----:B------:R-:W-:Y:S01]  /*37970*/  STL [R1+0xee4], R18 ;  /* 0x000ee41201007387 */ /* 0x000fe20000100800 */
[----:B------:R-:W-:-:S03]  /*37980*/  IADD3 R28, P1, R3, R28, RZ ;  /* 0x0000001c031c7210 */ /* 0x000fc60007f3e0ff */
[----:B------:R-:W-:Y:S04]  /*37990*/  STL [R1+0xef4], R19 ;  /* 0x000ef41301007387 */ /* 0x000fe80000100800 */
[----:B------:R-:W-:Y:S04]  /*379a0*/  STL [R1+0xee0], R26 ;  /* 0x000ee01a01007387 */ /* 0x000fe80000100800 */
[----:B------:R-:W-:Y:S04]  /*379b0*/  STL [R1+0xeec], R27 ;  /* 0x000eec1b01007387 */ /* 0x000fe80000100800 */
[----:B------:R0:W-:Y:S04]  /*379c0*/  STL [R1+0x14f0], R3 ;  /* 0x0014f00301007387 */ /* 0x0001e80000100800 */
[----:B------:R-:W-:Y:S01]  /*379d0*/  STL [R1+0xedc], R28 ;  /* 0x000edc1c01007387 */ /* 0x000fe20000100800 */
[----:B--2---:R-:W-:Y:S01]  /*379e0*/  IMAD.X R29, R2, 0x1, R29, P2 ;  /* 0x00000001021d7824 */ /* 0x004fe200010e061d */
[----:B---3--:R-:W-:-:S02]  /*379f0*/  IADD3 R0, P2, R3, R0, RZ ;  /* 0x0000000003007210 */ /* 0x008fc40007f5e0ff */
[----:B0-----:R-:W2:Y:S04]  /*37a00*/  LDL.LU R3, [R1+0xae8] ;  /* 0x000ae80001037983 */ /* 0x001ea80000300800 */
[----:B------:R-:W-:Y:S04]  /*37a10*/  STL [R1+0x77c], R29 ;  /* 0x00077c1d01007387 */ /* 0x000fe80000100800 */
[----:B------:R-:W3:Y:S04]  /*37a20*/  LDL.LU R12, [R1+0xaf4] ;  /* 0x000af400010c7983 */ /* 0x000ee80000300800 */
[----:B------:R-:W-:Y:S04]  /*37a30*/  STL [R1+0xed8], R0 ;  /* 0x000ed80001007387 */ /* 0x000fe80000100800 */
[----:B---3--:R0:W-:Y:S04]  /*37a40*/  STL [R1+0x14e4], R12 ;  /* 0x0014e40c01007387 */ /* 0x0081e80000100800 */
[----:B0-----:R-:W3:Y:S04]  /*37a50*/  LDL.LU R12, [R1+0xecc] ;  /* 0x000ecc00010c7983 */ /* 0x001ee80000300800 */
[----:B---3--:R0:W-:Y:S04]  /*37a60*/  STL [R1+0x14e8], R12 ;  /* 0x0014e80c01007387 */ /* 0x0081e80000100800 */
[----:B0-----:R-:W3:Y:S01]  /*37a70*/  LDL.LU R12, [R1+0xaf8] ;  /* 0x000af800010c7983 */ /* 0x001ee20000300800 */
[----:B--2---:R-:W-:-:S03]  /*37a80*/  IMAD.X R3, R2, 0x1, R3, P3 ;  /* 0x0000000102037824 */ /* 0x004fc600018e0603 */
[----:B---3--:R0:W-:Y:S04]  /*37a90*/  STL [R1+0x14ec], R12 ;  /* 0x0014ec0c01007387 */ /* 0x0081e80000100800 */
[----:B0-----:R-:W2:Y:S04]  /*37aa0*/  LDL.LU R12, [R1+0xed4] ;  /* 0x000ed400010c7983 */ /* 0x001ea80000300800 */
[----:B------:R-:W3:Y:S04]  /*37ab0*/  LDL.LU R13, [R1+0xec4] ;  /* 0x000ec400010d7983 */ /* 0x000ee80000300800 */
[----:B------:R-:W4:Y:S04]  /*37ac0*/  LDL.LU R14, [R1+0xaf0] ;  /* 0x000af000010e7983 */ /* 0x000f280000300800 */
        /* <DEDUP_REMOVED lines=24> */
[----:B------:R0:W-:Y:S04]  /*37c50*/  STL [R1+0xae8], R3 ;  /* 0x000ae80301007387 */ /* 0x0001e80000100800 */
[----:B0-----:R-:W2:Y:S02]  /*37c60*/  LDL.LU R3, [R1+0x14f0] ;  /* 0x0014f00001037983 */ /* 0x001ea40000300800 */
[----:B--2---:R-:W-:-:S05]  /*37c70*/  IADD3 R12, P3, R3, R12, RZ ;  /* 0x0000000c030c7210 */ /* 0x004fca0007f7e0ff */
[----:B------:R0:W-:Y:S04]  /*37c80*/  STL [R1+0xed4], R12 ;  /* 0x000ed40c01007387 */ /* 0x0001e80000100800 */
[----:B0-----:R-:W2:Y:S02]  /*37c90*/  LDL.LU R12, [R1+0x14ec] ;  /* 0x0014ec00010c7983 */ /* 0x001ea40000300800 */
[----:B--2---:R-:W-:-:S05]  /*37ca0*/  IMAD.X R12, R2, 0x1, R12, P4 ;  /* 0x00000001020c7824 */ /* 0x004fca00020e060c */
[----:B------:R0:W-:Y:S04]  /*37cb0*/  STL [R1+0xaf8], R12 ;  /* 0x000af80c01007387 */ /* 0x0001e80000100800 */
[----:B0-----:R-:W2:Y:S02]  /*37cc0*/  LDL.LU R12, [R1+0x14e8] ;  /* 0x0014e800010c7983 */ /* 0x001ea40000300800 */
[----:B--2---:R-:W-:-:S05]  /*37cd0*/  IADD3 R12, P4, R3, R12, RZ ;  /* 0x0000000c030c7210 */ /* 0x004fca0007f9e0ff */
[----:B------:R0:W-:Y:S04]  /*37ce0*/  STL [R1+0xecc], R12 ;  /* 0x000ecc0c01007387 */ /* 0x0001e80000100800 */
[----:B0-----:R-:W2:Y:S01]  /*37cf0*/  LDL.LU R12, [R1+0x14e4] ;  /* 0x0014e400010c7983 */ /* 0x001ea20000300800 */
[C---:B----4-:R-:W-:Y:S01]  /*37d00*/  IMAD.X R14, R2.reuse, 0x1, R14, P6 ;  /* 0x00000001020e7824 */ /* 0x050fe200030e060e */
[C---:B---3--:R-:W-:Y:S01]  /*37d10*/  IADD3 R15, P6, R3.reuse, R15, RZ ;  /* 0x0000000f030f7210 */ /* 0x048fe20007fde0ff */
[C---:B------:R-:W-:Y:S01]  /*37d20*/  IMAD.X R20, R2.reuse, 0x1, R20, P1 ;  /* 0x0000000102147824 */ /* 0x040fe200008e0614 */
[C---:B------:R-:W-:Y:S01]  /*37d30*/  IADD3 R21, P1, R3.reuse, R21, RZ ;  /* 0x0000001503157210 */ /* 0x040fe20007f3e0ff */
        /* <DEDUP_REMOVED lines=15> */
[----:B------:R-:W-:Y:S01]  /*37e30*/  IADD3 R27, P4, R3, R27, RZ ;  /* 0x0000001b031b7210 */ /* 0x000fe20007f9e0ff */
[----:B------:R-:W-:-:S02]  /*37e40*/  IMAD.X R0, R2, 0x1, R0, P6 ;  /* 0x0000000102007824 */ /* 0x000fc400030e0600 */
[----:B--2---:R-:W-:Y:S01]  /*37e50*/  IMAD.X R12, R2, 0x1, R12, P5 ;  /* 0x00000001020c7824 */ /* 0x004fe200028e060c */
[----:B------:R-:W-:-:S04]  /*37e60*/  IADD3 R13, P5, R3, R13, RZ ;  /* 0x0000000d030d7210 */ /* 0x000fc80007fbe0ff */
        /* <DEDUP_REMOVED lines=8> */
[----:B------:R-:W-:-:S03]  /*37ef0*/  IMAD.X R4, R2, 0x1, R4, P5 ;  /* 0x0000000102047824 */ /* 0x000fc600028e0604 */
[----:B------:R-:W-:Y:S01]  /*37f00*/  STL [R1+0xed0], R8 ;  /* 0x000ed00801007387 */ /* 0x000fe20000100800 */
[----:B------:R-:W-:-:S03]  /*37f10*/  IADD3 R5, P5, R3, R5, RZ ;  /* 0x0000000503057210 */ /* 0x000fc60007fbe0ff */
        /* <DEDUP_REMOVED lines=17> */
[----:B------:R0:W-:Y:S04]  /*38030*/  STL [R1+0x14e0], R2 ;  /* 0x0014e00201007387 */ /* 0x0001e80000100800 */
[----:B------:R-:W-:Y:S04]  /*38040*/  STL [R1+0xe90], R28 ;  /* 0x000e901c01007387 */ /* 0x000fe80000100800 */
        /* <DEDUP_REMOVED lines=8> */
[----:B--2---:R-:W-:-:S03]  /*380d0*/  IADD3 R2, P6, R3, R2, RZ ;  /* 0x0000000203027210 */ /* 0x004fc60007fde0ff */
        /* <DEDUP_REMOVED lines=29> */
[----:B0-----:R-:W2:Y:S02]  /*382b0*/  LDL.LU R2, [R1+0x14e0] ;  /* 0x0014e00001027983 */ /* 0x001ea40000300800 */
[----:B--2---:R-:W-:-:S05]  /*382c0*/  IMAD.X R12, R2, 0x1, R12, P1 ;  /* 0x00000001020c7824 */ /* 0x004fca00008e060c */
[----:B------:R0:W-:Y:S04]  /*382d0*/  STL [R1+0xe80], R12 ;  /* 0x000e800c01007387 */ /* 0x0001e80000100800 */
[----:B0-----:R-:W2:Y:S02]  /*382e0*/  LDL.LU R12, [R1+0x14dc] ;  /* 0x0014dc00010c7983 */ /* 0x001ea40000300800 */
[----:B--2---:R-:W-:-:S05]  /*382f0*/  IADD3 R12, P1, R3, R12, RZ ;  /* 0x0000000c030c7210 */ /* 0x004fca0007f3e0ff */
[----:B------:R0:W-:Y:S04]  /*38300*/  STL [R1+0xe54], R12 ;  /* 0x000e540c01007387 */ /* 0x0001e80000100800 */
[----:B0-----:R-:W2:Y:S02]  /*38310*/  LDL.LU R12, [R1+0x14d8] ;  /* 0x0014d800010c7983 */ /* 0x001ea40000300800 */
[----:B--2---:R-:W-:-:S05]  /*38320*/  IMAD.X R12, R2, 0x1, R12, P2 ;  /* 0x00000001020c7824 */ /* 0x004fca00010e060c */
[----:B------:R0:W-:Y:S04]  /*38330*/  STL [R1+0xe78], R12 ;  /* 0x000e780c01007387 */ /* 0x0001e80000100800 */
[----:B0-----:R-:W2:Y:S01]  /*38340*/  LDL.LU R12, [R1+0x14d4] ;  /* 0x0014d400010c7983 */ /* 0x001ea20000300800 */
[C---:B---3--:R-:W-:Y:S01]  /*38350*/  IMAD.X R13, R2.reuse, 0x1, R13, P3 ;  /* 0x00000001020d7824 */ /* 0x048fe200018e060d */
[C---:B----4-:R-:W-:Y:S01]  /*38360*/  IADD3 R14, P3, R3.reuse, R14, RZ ;  /* 0x0000000e030e7210 */ /* 0x050fe20007f7e0ff */
        /* <DEDUP_REMOVED lines=18> */
[----:B------:R-:W-:Y:S01]  /*38490*/  IMAD.X R29, R2, 0x1, R29, P3 ;  /* 0x00000001021d7824 */ /* 0x000fe200018e061d */
[----:B------:R-:W-:-:S02]  /*384a0*/  IADD3 R0, P3, R3, R0, RZ ;  /* 0x0000000003007210 */ /* 0x000fc40007f7e0ff */
[----:B--2---:R-:W-:-:S05]  /*384b0*/  IADD3 R12, P2, R3, R12, RZ ;  /* 0x0000000c030c7210 */ /* 0x004fca0007f5e0ff */
        /* <DEDUP_REMOVED lines=22> */
[----:B------:R-:W-:Y:S04]  /*38620*/  STL [R1+0xe28], R17 ;  /* 0x000e281101007387 */ /* 0x000fe80000100800 */
[----:B------:R-:W-:Y:S01]  /*38630*/  STL [R1+0xdfc], R18 ;  /* 0x000dfc1201007387 */ /* 0x000fe20000100800 */
[----:B------:R-:W-:-:S03]  /*38640*/  IADD3 R28, P2, R3, R28, RZ ;  /* 0x0000001c031c7210 */ /* 0x000fc60007f5e0ff */
[----:B------:R-:W-:Y:S04]  /*38650*/  STL [R1+0xe20], R19 ;  /* 0x000e201301007387 */ /* 0x000fe80000100800 */
        /* <DEDUP_REMOVED lines=511> */
[----:B------:R0:W-:Y:S04]  /*3a650*/  STL [R1+0xba0], R0 ;  /* 0x000ba00001007387 */ /* 0x0001e80000100800 */
[----:B0-----:R-:W3:Y:S04]  /*3a660*/  LDL.LU R0, [R1+0xb64] ;  /* 0x000b640001007983 */ /* 0x001ee80000300800 */
        /* <DEDUP_REMOVED lines=63> */
[C---:B------:R-:W-:Y:S02]  /*3aa60*/  IMAD.X R26, R2.reuse, 0x1, R26, P6 ;  /* 0x00000001021a7824 */ /* 0x040fe400030e061a */
[C---:B------:R-:W-:Y:S02]  /*3aa70*/  IMAD.X R27, R2.reuse, 0x1, R27, P1 ;  /* 0x00000001021b7824 */ /* 0x040fe400008e061b */
[C---:B------:R-:W-:Y:S02]  /*3aa80*/  IMAD.X R29, R2.reuse, 0x1, R29, P3 ;  /* 0x00000001021d7824 */ /* 0x040fe400018e061d */
[----:B------:R-:W-:Y:S01]  /*3aa90*/  IMAD.X R28, R2, 0x1, R28, P2 ;  /* 0x00000001021c7824 */ /* 0x000fe200010e061c */
[----:B--2---:R-:W-:-:S05]  /*3aaa0*/  IADD3 R0, P5, R3, R0, RZ ;  /* 0x0000000003007210 */ /* 0x004fca0007fbe0ff */
[----:B------:R0:W-:Y:S01]  /*3aab0*/  STL [R1+0xb64], R0 ;  /* 0x000b640001007387 */ /* 0x0001e20000100800 */
[C---:B------:R-:W-:Y:S01]  /*3aac0*/  IMAD.X R6, R2.reuse, 0x1, R6, P5 ;  /* 0x0000000102067824 */ /* 0x040fe200028e0606 */
[----:B------:R-:W-:Y:S02]  /*3aad0*/  IADD3 R7, P5, R3, R7, RZ ;  /* 0x0000000703077210 */ /* 0x000fe40007fbe0ff */
[----:B0-----:R1:W5:Y:S04]  /*3aae0*/  LDL.LU R0, [R1+0x1470] ;  /* 0x0014700001007983 */ /* 0x0013680000300800 */
[----:B------:R1:W-:Y:S04]  /*3aaf0*/  STL [R1+0xb88], R12 ;  /* 0x000b880c01007387 */ /* 0x0003e80000100800 */
        /* <DEDUP_REMOVED lines=15> */
[----:B------:R1:W-:Y:S01]  /*3abf0*/  STL [R1+0xb48], R24 ;  /* 0x000b481801007387 */ /* 0x0003e20000100800 */
[----:B------:R-:W-:-:S03]  /*3ac00*/  IMAD.X R19, R2, 0x1, R19, P5 ;  /* 0x0000000102137824 */ /* 0x000fc600028e0613 */
        /* <DEDUP_REMOVED lines=9> */
[----:B------:R-:W-:Y:S05]  /*3aca0*/  @P0 BRA `(.L_x_1) ;  /* 0xfffffd48007c0947 */ /* 0x000fea000383ffff */
.L_x_0:
[----:B-1----:R-:W2:Y:S01]  /*3acb0*/  LDL.LU R17, [R1+0x3a0] ;  /* 0x0003a00001117983 */ /* 0x002ea20000300800 */
[----:B------:R-:W1:Y:S01]  /*3acc0*/  S2UR UR5, SR_CgaCtaId ;  /* 0x00000000000579c3 */ /* 0x000e620000008800 */
[----:B------:R-:W-:Y:S01]  /*3acd0*/  ULDC.64 UR24, c[0x0][0x228] ;  /* 0x00008a0000187ab9 */ /* 0x000fe20000000a00 */
[----:B------:R-:W-:Y:S01]  /*3ace0*/  UMOV UR4, 0x400 ;  /* 0x0000040000047882 */ /* 0x000fe20000000000 */
[----:B------:R-:W2:Y:S01]  /*3acf0*/  LDL.LU R16, [R1+0x3a4] ;  /* 0x0003a40001107983 */ /* 0x000ea20000300800 */
[----:B------:R-:W-:Y:S01]  /*3ad00*/  ULDC.64 UR6, c[0x0][0x228] ;  /* 0x00008a0000067ab9 */ /* 0x000fe20000000a00 */
[----:B------:R-:W-:Y:S01]  /*3ad10*/  ULDC.64 UR8, c[0x0][0x228] ;  /* 0x00008a0000087ab9 */ /* 0x000fe20000000a00 */
[----:B------:R-:W-:Y:S01]  /*3ad20*/  ULDC UR22, c[0x0][0x248] ;  /* 0x0000920000167ab9 */ /* 0x000fe20000000800 */
[----:B------:R-:W3:Y:S01]  /*3ad30*/  LDL.LU R15, [R1+0x3a8] ;  /* 0x0003a800010f7983 */ /* 0x000ee20000300800 */
[----:B------:R-:W-:Y:S01]  /*3ad40*/  ULDC.64 UR26, c[0x0][0x228] ;  /* 0x00008a00001a7ab9 */ /* 0x000fe20000000a00 */
[----:B------:R-:W-:Y:S01]  /*3ad50*/  ULDC.64 UR28, c[0x0][0x228] ;  /* 0x00008a00001c7ab9 */ /* 0x000fe20000000a00 */
[----:B------:R-:W-:Y:S01]  /*3ad60*/  ULDC.64 UR12, c[0x0][0x228] ;  /* 0x00008a00000c7ab9 */ /* 0x000fe20000000a00 */
[----:B0-----:R-:W3:Y:S01]  /*3ad70*/  LDL.LU R14, [R1+0x3ac] ;  /* 0x0003ac00010e7983 */ /* 0x001ee20000300800 */
[----:B------:R-:W-:Y:S01]  /*3ad80*/  ULDC.64 UR10, c[0x0][0x228] ;  /* 0x00008a00000a7ab9 */ /* 0x000fe20000000a00 */
[----:B------:R-:W-:Y:S01]  /*3ad90*/  ULDC.64 UR16, c[0x0][0x228] ;  /* 0x00008a0000107ab9 */ /* 0x000fe20000000a00 */
[----:B------:R-:W-:Y:S01]  /*3ada0*/  ULDC.64 UR14, c[0x0][0x228] ;  /* 0x00008a00000e7ab9 */ /* 0x000fe20000000a00 */
[----:B------:R-:W4:Y:S01]  /*3adb0*/  LDL.LU R13, [R1+0x390] ;  /* 0x00039000010d7983 */ /* 0x000f220000300800 */
[----:B------:R-:W-:Y:S01]  /*3adc0*/  ULDC.64 UR20, c[0x0][0x228] ;  /* 0x00008a0000147ab9 */ /* 0x000fe20000000a00 */
[----:B------:R-:W-:-:S02]  /*3add0*/  ULDC.64 UR18, c[0x0][0x228] ;  /* 0x00008a0000127ab9 */ /* 0x000fc40000000a00 */
        /* <DEDUP_REMOVED lines=11> */
[----:B------:R-:W-:Y:S01]  /*3ae90*/  BAR.SYNC.DEFER_BLOCKING 0x0 ;  /* 0x0000000000007b1d */ /* 0x000fe20000010000 */
[----:B--2---:R-:W-:-:S05]  /*3aea0*/  F2FP.SATFINITE.E4M3.F32.PACK_AB_MERGE_C R24, R16, R17, RZ ;  /* 0x000000111018723e */ /* 0x004fca00048070ff */
[----:B------:R-:W-:Y:S01]  /*3aeb0*/  STL [R1+0x14c0], R24 ;  /* 0x0014c01801007387 */ /* 0x000fe20000100800 */
[----:B---3-5:R-:W-:-:S05]  /*3aec0*/  F2FP.SATFINITE.E4M3.F32.PACK_AB_MERGE_C R0, R14, R15, RZ ;  /* 0x0000000f0e00723e */ /* 0x028fca00048070ff */
[----:B------:R0:W-:Y:S01]  /*3aed0*/  STL [R1+0x20], R0 ;  /* 0x0000200001007387 */ /* 0x0001e20000100800 */
[----:B----4-:R-:W-:-:S05]  /*3aee0*/  F2FP.SATFINITE.E4M3.F32.PACK_AB_MERGE_C R12, R12, R13, RZ ;  /* 0x0000000d0c0c723e */ /* 0x010fca00048070ff */
[----:B------:R-:W-:Y:S01]  /*3aef0*/  STL [R1+0x1c], R12 ;  /* 0x00001c0c01007387 */ /* 0x000fe20000100800 */
[----:B------:R-:W-:-:S05]  /*3af00*/  F2FP.SATFINITE.E4M3.F32.PACK_AB_MERGE_C R10, R10, R11, RZ ;  /* 0x0000000b0a0a723e */ /* 0x000fca00048070ff */
[----:B------:R-:W-:Y:S01]  /*3af10*/  STL [R1+0x30], R10 ;  /* 0x0000300a01007387 */ /* 0x000fe20000100800 */
[----:B0-----:R-:W-:-:S05]  /*3af20*/  F2FP.SATFINITE.E4M3.F32.PACK_AB_MERGE_C R0, R8, R9, RZ ;  /* 0x000000090800723e */ /* 0x001fca00048070ff */
[----:B------:R0:W-:Y:S01]  /*3af30*/  STL [R1+0x2c], R0 ;  /* 0x00002c0001007387 */ /* 0x0001e20000100800 */
[----:B------:R-:W-:-:S05]  /*3af40*/  F2FP.SATFINITE.E4M3.F32.PACK_AB_MERGE_C R6, R6, R7, RZ ;  /* 0x000000070606723e */ /* 0x000fca00048070ff */
[----:B------:R-:W-:Y:S01]  /*3af50*/  STL [R1+0x40], R6 ;  /* 0x0000400601007387 */ /* 0x000fe20000100800 */
[----:B------:R-:W-:-:S03]  /*3af60*/  F2FP.SATFINITE.E4M3.F32.PACK_AB_MERGE_C R4, R4, R5, RZ ;  /* 0x000000050404723e */ /* 0x000fc600048070ff */
[----:B------:R-:W2:Y:S04]  /*3af70*/  LDL.LU R24, [R1+0x2cc] ;  /* 0x0002cc0001187983 */ /* 0x000ea80000300800 */
[----:B------:R-:W-:Y:S01]  /*3af80*/  STL [R1+0x3c], R4 ;  /* 0x00003c0401007387 */ /* 0x000fe20000100800 */
[----:B0-----:R-:W-:-:S03]  /*3af90*/  F2FP.SATFINITE.E4M3.F32.PACK_AB_MERGE_C R0, R2, R3, RZ ;  /* 0x000000030200723e */ /* 0x001fc600048070ff */
[----:B--2---:R0:W-:Y:S04]  /*3afa0*/  STL [R1+0x153c], R24 ;  /* 0x00153c1801007387 */ /* 0x0041e80000100800 */
[----:B------:R-:W-:Y:S04]  /*3afb0*/  STL [R1+0x50], R0 ;  /* 0x0000500001007387 */ /* 0x000fe80000100800 */
[----:B0-----:R-:W2:Y:S04]  /*3afc0*/  LDL.LU R24, [R1+0x2c4] ;  /* 0x0002c40001187983 */ /* 0x001ea80000300800 */
[----:B--2---:R0:W-:Y:S04]  /*3afd0*/  STL [R1+0x1544], R24 ;  /* 0x0015441801007387 */ /* 0x0041e80000100800 */
        /* <DEDUP_REMOVED lines=23> */
[----:B------:R-:W3:Y:S04]  /*3b150*/  LDL.LU R0, [R1+0x2b0] ;  /* 0x0002b00001007983 */ /* 0x000ee80000300800 */
[----:B---3--:R0:W-:Y:S04]  /*3b160*/  STL [R1+0x1538], R0 ;  /* 0x0015380001007387 */ /* 0x0081e80000100800 */
[----:B0-----:R-:W3:Y:S04]  /*3b170*/  LDL.LU R0, [R1+0x2c8] ;  /* 0x0002c80001007983 */ /* 0x001ee80000300800 */
        /* <DEDUP_REMOVED lines=25> */
[----:B0-----:R-:W2:Y:S04]  /*3b310*/  LDL.LU R0, [R1+0x440] ;  /* 0x0004400001007983 */ /* 0x001ea80000300800 */
[----:B------:R-:W3:Y:S04]  /*3b320*/  LDL.LU R29, [R1+0x2b4] ;  /* 0x0002b400011d7983 */ /* 0x000ee80000300800 */
[----:B------:R-:W4:Y:S04]  /*3b330*/  LDL.LU R28, [R1+0x2b8] ;  /* 0x0002b800011c7983 */ /* 0x000f280000300800 */
        /* <DEDUP_REMOVED lines=24> */
[----:B------:R-:W3:Y:S01]  /*3b4c0*/  LDL.LU R2, [R1+0x28c] ;  /* 0x00028c0001027983 */ /* 0x000ee20000300800 */
[----:B--2---:R-:W-:-:S03]  /*3b4d0*/  F2FP.SATFINITE.E4M3.F32.PACK_AB_MERGE_C R24, R24, R0, RZ ;  /* 0x000000001818723e */ /* 0x004fc600048070ff */
[----:B------:R-:W2:Y:S04]  /*3b4e0*/  LDL.LU R0, [R1+0x15a0] ;  /* 0x0015a00001007983 */ /* 0x000ea80000300800 */
[----:B------:R0:W-:Y:S04]  /*3b4f0*/  STL [R1+0x4c], R24 ;  /* 0x00004c1801007387 */ /* 0x0001e80000100800 */
[----:B0-----:R-:W2:Y:S02]  /*3b500*/  LDL.LU R24, [R1+0x159c] ;  /* 0x00159c0001187983 */ /* 0x001ea40000300800 */
[----:B--2---:R-:W-:-:S02]  /*3b510*/  F2FP.SATFINITE.E4M3.F32.PACK_AB_MERGE_C R24, R24, R0, RZ ;  /* 0x000000001818723e */ /* 0x004fc400048070ff */
        /* <DEDUP_REMOVED lines=48> */
[----:B------:R-:W2:Y:S01]  /*3b820*/  LDL.LU R0, [R1+0x1538] ;  /* 0x0015380001007983 */ /* 0x000ea20000300800 */
[----:B----4-:R-:W-:-:S03]  /*3b830*/  F2FP.SATFINITE.E4M3.F32.PACK_AB_MERGE_C R27, R27, R28, RZ ;  /* 0x0000001c1b1b723e */ /* 0x010fc600048070ff */
[----:B------:R0:W-:Y:S01]  /*3b840*/  STL [R1+0x24], R24 ;  /* 0x0000241801007387 */ /* 0x0001e20000100800 */
[----:B---3--:R-:W-:Y:S02]  /*3b850*/  F2FP.SATFINITE.E4M3.F32.PACK_AB_MERGE_C R20, R20, R21, RZ ;  /* 0x000000151414723e */ /* 0x008fe400048070ff */
[----:B------:R-:W-:Y:S02]  /*3b860*/  F2FP.SATFINITE.E4M3.F32.PACK_AB_MERGE_C R18, R18, R19, RZ ;  /* 0x000000131212723e */ /* 0x000fe400048070ff */
[----:B0-----:R-:W-:Y:S02]  /*3b870*/  F2FP.SATFINITE.E4M3.F32.PACK_AB_MERGE_C R24, R25, R26, RZ ;  /* 0x0000001a1918723e */ /* 0x001fe400048070ff */
[----:B------:R-:W-:Y:S02]  /*3b880*/  F2FP.SATFINITE.E4M3.F32.PACK_AB_MERGE_C R14, R14, R15, RZ ;  /* 0x0000000f0e0e723e */ /* 0x000fe400048070ff */
[----:B------:R-:W-:Y:S02]  /*3b890*/  F2FP.SATFINITE.E4M3.F32.PACK_AB_MERGE_C R12, R12, R13, RZ ;  /* 0x0000000d0c0c723e */ /* 0x000fe400048070ff */
[----:B------:R-:W-:-:S02]  /*3b8a0*/  F2FP.SATFINITE.E4M3.F32.PACK_AB_MERGE_C R3, R3, R9, RZ ;  /* 0x000000090303723e */ /* 0x000fc400048070ff */
[----:B--2---:R-:W-:-:S05]  /*3b8b0*/  F2FP.SATFINITE.E4M3.F32.PACK_AB_MERGE_C R0, R29, R0, RZ ;  /* 0x000000001d00723e */ /* 0x004fca00048070ff */
[----:B------:R0:W-:Y:S04]  /*3b8c0*/  STL [R1+0x38], R0 ;  /* 0x0000380001007387 */ /* 0x0001e80000100800 */
[----:B------:R-:W-:Y:S01]  /*3b8d0*/  STL [R1+0x34], R27 ;  /* 0x0000341b01007387 */ /* 0x000fe20000100800 */
[----:B0-----:R-:W-:-:S03]  /*3b8e0*/  F2FP.SATFINITE.E4M3.F32.PACK_AB_MERGE_C R0, R22, R23, RZ ;  /* 0x000000171600723e */ /* 0x001fc600048070ff */
[----:B------:R-:W-:Y:S04]  /*3b8f0*/  STL [R1+0x48], R24 ;  /* 0x0000481801007387 */ /* 0x000fe80000100800 */
[----:B------:R0:W-:Y:S04]  /*3b900*/  STL [R1+0x44], R0 ;  /* 0x0000440001007387 */ /* 0x0001e80000100800 */
[----:B------:R-:W-:Y:S01]  /*3b910*/  STL [R1+0x5c], R20 ;  /* 0x00005c1401007387 */ /* 0x000fe20000100800 */
[----:B0-----:R-:W-:-:S03]  /*3b920*/  F2FP.SATFINITE.E4M3.F32.PACK_AB_MERGE_C R0, R16, R17, RZ ;  /* 0x000000111000723e */ /* 0x001fc600048070ff */
[----:B------:R0:W-:Y:S04]  /*3b930*/  STL [R1+0x54], R18 ;  /* 0x0000541201007387 */ /* 0x0001e80000100800 */
[----:B------:R2:W-:Y:S01]  /*3b940*/  STL [R1+0x9c], R0 ;  /* 0x00009c0001007387 */ /* 0x0005e20000100800 */
[----:B------:R-:W-:-:S03]  /*3b950*/  F2FP.SATFINITE.E4M3.F32.PACK_AB_MERGE_C R17, R5, R6, RZ ;  /* 0x000000060511723e */ /* 0x000fc600048070ff */
[----:B------:R-:W-:Y:S01]  /*3b960*/  STL [R1+0x94], R14 ;  /* 0x0000940e01007387 */ /* 0x000fe20000100800 */
[----:B0-----:R-:W-:Y:S02]  /*3b970*/  F2FP.SATFINITE.E4M3.F32.PACK_AB_MERGE_C R18, R7, R8, RZ ;  /* 0x000000080712723e */ /* 0x001fe400048070ff */
[----:B--2---:R-:W-:Y:S01]  /*3b980*/  F2FP.SATFINITE.E4M3.F32.PACK_AB_MERGE_C R0, R10, R11, RZ ;  /* 0x0000000b0a00723e */ /* 0x004fe200048070ff */
[----:B------:R-:W-:Y:S04]  /*3b990*/  STL [R1+0xc4], R12 ;  /* 0x0000c40c01007387 */ /* 0x000fe80000100800 */
[----:B------:R-:W-:Y:S04]  /*3b9a0*/  STL [R1+0x14c4], R3 ;  /* 0x0014c40301007387 */ /* 0x000fe80000100800 */
[----:B------:R0:W-:Y:S04]  /*3b9b0*/  STL [R1+0xc0], R0 ;  /* 0x0000c00001007387 */ /* 0x0001e80000100800 */
[----:B------:R2:W-:Y:S04]  /*3b9c0*/  STL [R1+0x14bc], R18 ;  /* 0x0014bc1201007387 */ /* 0x0005e80000100800 */
[----:B------:R-:W-:Y:S01]  /*3b9d0*/  STL [R1+0x14c8], R17 ;  /* 0x0014c81101007387 */ /* 0x000fe20000100800 */
[----:B0-----:R-:W-:-:S03]  /*3b9e0*/  F2FP.SATFINITE.E4M3.F32.PACK_AB_MERGE_C R0, R2, R4, RZ ;  /* 0x000000040200723e */ /* 0x001fc600048070ff */
[----:B--2---:R-:W2:Y:S04]  /*3b9f0*/  LDL.LU R18, [R1+0x270] ;  /* 0x0002700001127983 */ /* 0x004ea80000300800 */
[----:B------:R-:W2:Y:S04]  /*3ba00*/  LDL.LU R29, [R1+0x274] ;  /* 0x00027400011d7983 */ /* 0x000ea80000300800 */
[----:B------:R-:W-:Y:S04]  /*3ba10*/  STL [R1], R0 ;  /* 0x0000000001007387 */ /* 0x000fe80000100800 */
[----:B------:R-:W3:Y:S04]  /*3ba20*/  LDL.LU R16, [R1+0x1f4] ;  /* 0x0001f40001107983 */ /* 0x000ee80000300800 */
[----:B---3--:R0:W-:Y:S04]  /*3ba30*/  STL [R1+0x1530], R16 ;  /* 0x0015301001007387 */ /* 0x0081e80000100800 */
[----:B0-----:R-:W3:Y:S04]  /*3ba40*/  LDL.LU R16, [R1+0x27c] ;  /* 0x00027c0001107983 */ /* 0x001ee80000300800 */
[----:B------:R-:W4:Y:S04]  /*3ba50*/  LDL.LU R21, [R1+0x3f4] ;  /* 0x0003f40001157983 */ /* 0x000f280000300800 */
[----:B----4-:R0:W-:Y:S04]  /*3ba60*/  STL [R1+0x1524], R21 ;  /* 0x0015241501007387 */ /* 0x0101e80000100800 */
[----:B0-----:R-:W4:Y:S04]  /*3ba70*/  LDL.LU R21, [R1+0x1fc] ;  /* 0x0001fc0001157983 */ /* 0x001f280000300800 */
[----:B----4-:R0:W-:Y:S04]  /*3ba80*/  STL [R1+0x152c], R21 ;  /* 0x00152c1501007387 */ /* 0x0101e80000100800 */
[----:B0-----:R-:W4:Y:S04]  /*3ba90*/  LDL.LU R21, [R1+0x1f0] ;  /* 0x0001f00001157983 */ /* 0x001f280000300800 */
[----:B----4-:R0:W-:Y:S04]  /*3baa0*/  STL [R1+0x1534], R21 ;  /* 0x0015341501007387 */ /* 0x0101e80000100800 */
[----:B0-----:R-:W3:Y:S04]  /*3bab0*/  LDL.LU R21, [R1+0x278] ;  /* 0x0002780001157983 */ /* 0x001ee80000300800 */
[----:B------:R-:W4:Y:S04]  /*3bac0*/  LDL.LU R28, [R1+0x3fc] ;  /* 0x0003fc00011c7983 */ /* 0x000f280000300800 */
[----:B----4-:R0:W-:Y:S04]  /*3bad0*/  STL [R1+0x1520], R28 ;  /* 0x0015201c01007387 */ /* 0x0101e80000100800 */
[----:B0-----:R-:W4:Y:S04]  /*3bae0*/  LDL.LU R28, [R1+0x3f0] ;  /* 0x0003f000011c7983 */ /* 0x001f280000300800 */
[----:B----4-:R0:W-:Y:S04]  /*3baf0*/  STL [R1+0x1528], R28 ;  /* 0x0015281c01007387 */ /* 0x0101e80000100800 */
[----:B0-----:R-:W4:Y:S04]  /*3bb00*/  LDL.LU R28, [R1+0x1f8] ;  /* 0x0001f800011c7983 */ /* 0x001f280000300800 */
[----:B------:R-:W2:Y:S04]  /*3bb10*/  LDL.LU R20, [R1+0x3e4] ;  /* 0x0003e40001147983 */ /* 0x000ea80000300800 */
[----:B--2---:R0:W-:Y:S04]  /*3bb20*/  STL [R1+0x151c], R20 ;  /* 0x00151c1401007387 */ /* 0x0041e80000100800 */
[----:B0-----:R-:W2:Y:S04]  /*3bb30*/  LDL.LU R20, [R1+0x3f8] ;  /* 0x0003f80001147983 */ /* 0x001ea80000300800 */
[----:B------:R-:W3:Y:S04]  /*3bb40*/  LDL.LU R22, [R1+0x3ec] ;  /* 0x0003ec0001167983 */ /* 0x000ee80000300800 */
[----:B---3--:R0:W-:Y:S04]  /*3bb50*/  STL [R1+0x1518], R22 ;  /* 0x0015181601007387 */ /* 0x0081e80000100800 */
[----:B0-----:R-:W3:Y:S04]  /*3bb60*/  LDL.LU R22, [R1+0x3e0] ;  /* 0x0003e00001167983 */ /* 0x001ee80000300800 */
[----:B------:R-:W4:Y:S04]  /*3bb70*/  LDL.LU R19, [R1+0x3b4] ;  /* 0x0003b40001137983 */ /* 0x000f280000300800 */
[----:B----4-:R0:W-:Y:S04]  /*3bb80*/  STL [R1+0x1514], R19 ;  /* 0x0015141301007387 */ /* 0x0101e80000100800 */
[----:B0-----:R-:W4:Y:S04]  /*3bb90*/  LDL.LU R19, [R1+0x3e8] ;  /* 0x0003e80001137983 */ /* 0x001f280000300800 */
[----:B------:R-:W2:Y:S04]  /*3bba0*/  LDL.LU R26, [R1+0x1ec] ;  /* 0x0001ec00011a7983 */ /* 0x000ea80000300800 */
        /* <DEDUP_REMOVED lines=46> */
[----:B------:R-:W3:Y:S01]  /*3be90*/  LDL.LU R17, [R1+0x240] ;  /* 0x0002400001117983 */ /* 0x000ee20000300800 */
[----:B------:R-:W-:-:S03]  /*3bea0*/  F2FP.SATFINITE.E4M3.F32.PACK_AB_MERGE_C R16, R16, R21, RZ ;  /* 0x000000151010723e */ /* 0x000fc600048070ff */
[----:B---3--:R0:W-:Y:S04]  /*3beb0*/  STL [R1+0x14cc], R17 ;  /* 0x0014cc1101007387 */ /* 0x0081e80000100800 */
        /* <DEDUP_REMOVED lines=9> */
[----:B------:R0:W-:Y:S04]  /*3bf50*/  STL [R1+0x10], R16 ;  /* 0x0000101001007387 */ /* 0x0001e80000100800 */
[----:B0-----:R-:W4:Y:S02]  /*3bf60*/  LDL.LU R16, [R1+0x1530] ;  /* 0x0015300001107983 */ /* 0x001f240000300800 */
[----:B----4-:R-:W-:-:S02]  /*3bf70*/  F2FP.SATFINITE.E4M3.F32.PACK_AB_MERGE_C R16, R16, R21, RZ ;  /* 0x000000151010723e */ /* 0x010fc400048070ff */
[----:B------:R-:W4:Y:S02]  /*3bf80*/  LDL.LU R21, [R1+0x152c] ;  /* 0x00152c0001157983 */ /* 0x000f240000300800 */
[----:B----4-:R-:W-:Y:S02]  /*3bf90*/  F2FP.SATFINITE.E4M3.F32.PACK_AB_MERGE_C R21, R21, R28, RZ ;  /* 0x0000001c1515723e */ /* 0x010fe400048070ff */
[----:B------:R-:W4:Y:S04]  /*3bfa0*/  LDL.LU R28, [R1+0x1528] ;  /* 0x00152800011c7983 */ /* 0x000f280000300800 */
[----:B------:R0:W-:Y:S04]  /*3bfb0*/  STL [R1+0x4], R21 ;  /* 0x0000041501007387 */ /* 0x0001e80000100800 */
[----:B0-----:R-:W4:Y:S02]  /*3bfc0*/  LDL.LU R21, [R1+0x1524] ;  /* 0x0015240001157983 */ /* 0x001f240000300800 */
[----:B----4-:R-:W-:-:S02]  /*3bfd0*/  F2FP.SATFINITE.E4M3.F32.PACK_AB_MERGE_C R21, R21, R28, RZ ;  /* 0x0000001c1515723e */ /* 0x010fc400048070ff */
[----:B------:R-:W4:Y:S02]  /*3bfe0*/  LDL.LU R28, [R1+0x1520] ;  /* 0x00152000011c7983 */ /* 0x000f240000300800 */
[----:B----4-:R-:W-:Y:S02]  /*3bff0*/  F2FP.SATFINITE.E4M3.F32.PACK_AB_MERGE_C R28, R28, R20, RZ ;  /* 0x000000141c1c723e */ /* 0x010fe400048070ff */
[----:B------:R-:W4:Y:S02]  /*3c000*/  LDL.LU R20, [R1+0x151c] ;  /* 0x00151c0001147983 */ /* 0x000f240000300800 */
[----:B----4-:R-:W-:Y:S02]  /*3c010*/  F2FP.SATFINITE.E4M3.F32.PACK_AB_MERGE_C R20, R20, R22, RZ ;  /* 0x000000161414723e */ /* 0x010fe400048070ff */
[----:B------:R-:W4:Y:S02]  /*3c020*/  LDL.LU R22, [R1+0x1518] ;  /* 0x0015180001167983 */ /* 0x000f240000300800 */
[----:B----4-:R-:W-:-:S02]  /*3c030*/  F2FP.SATFINITE.E4M3.F32.PACK_AB_MERGE_C R22, R22, R19, RZ ;  /* 0x000000131616723e */ /* 0x010fc400048070ff */
[----:B------:R-:W4:Y:S02]  /*3c040*/  LDL.LU R19, [R1+0x1514] ;  /* 0x0015140001137983 */ /* 0x000f240000300800 */
[----:B----4-:R-:W-:Y:S02]  /*3c050*/  F2FP.SATFINITE.E4M3.F32.PACK_AB_MERGE_C R19, R19, R26, RZ ;  /* 0x0000001a1313723e */ /* 0x010fe400048070ff */
[----:B------:R-:W4:Y:S02]  /*3c060*/  LDL.LU R26, [R1+0x1510] ;  /* 0x00151000011a7983 */ /* 0x000f240000300800 */
[----:B----4-:R-:W-:Y:S02]  /*3c070*/  F2FP.SATFINITE.E4M3.F32.PACK_AB_MERGE_C R26, R26, R4, RZ ;  /* 0x000000041a1a723e */ /* 0x010fe400048070ff */
[----:B------:R-:W4:Y:S04]  /*3c080*/  LDL.LU R4, [R1+0x150c] ;  /* 0x00150c0001047983 */ /* 0x000f280000300800 */
[----:B------:R0:W-:Y:S04]  /*3c090*/  STL [R1+0x6c], R26 ;  /* 0x00006c1a01007387 */ /* 0x0001e80000100800 */
[----:B0-----:R-:W4:Y:S02]  /*3c0a0*/  LDL.LU R26, [R1+0x1508] ;  /* 0x00150800011a7983 */ /* 0x001f240000300800 */
[----:B----4-:R-:W-:-:S02]  /*3c0b0*/  F2FP.SATFINITE.E4M3.F32.PACK_AB_MERGE_C R26, R26, R4, RZ ;  /* 0x000000041a1a723e */ /* 0x010fc400048070ff */
[----:B------:R-:W4:Y:S04]  /*3c0c0*/  LDL.LU R4, [R1+0x1504] ;  /* 0x0015040001047983 */ /* 0x000f280000300800 */
[----:B------:R0:W-:Y:S04]  /*3c0d0*/  STL [R1+0x64], R26 ;  /* 0x0000641a01007387 */ /* 0x0001e80000100800 */
[----:B0-----:R-:W4:Y:S02]  /*3c0e0*/  LDL.LU R26, [R1+0x1500] ;  /* 0x00150000011a7983 */ /* 0x001f240000300800 */
[----:B----4-:R-:W-:-:S02]  /*3c0f0*/  F2FP.SATFINITE.E4M3.F32.PACK_AB_MERGE_C R26, R26, R4, RZ ;  /* 0x000000041a1a723e */ /* 0x010fc400048070ff */
[----:B------:R-:W4:Y:S04]  /*3c100*/  LDL.LU R4, [R1+0x14fc] ;  /* 0x0014fc0001047983 */ /* 0x000f280000300800 */
[----:B------:R0:W-:Y:S04]  /*3c110*/  STL [R1+0x90], R26 ;  /* 0x0000901a01007387 */ /* 0x0001e80000100800 */
[----:B0-----:R-:W3:Y:S01]  /*3c120*/  LDL R26, [R1+0x5b8] ;  /* 0x0005b800011a7983 */ /* 0x001ee20000100800 */
[----:B----4-:R-:W-:-:S03]  /*3c130*/  F2FP.SATFINITE.E4M3.F32.PACK_AB_MERGE_C R4, R4, R0, RZ ;  /* 0x000000000404723e */ /* 0x010fc600048070ff */
        /* <DEDUP_REMOVED lines=18> */
[----:B------:R-:W2:Y:S02]  /*3c260*/  LDL.LU R11, [R1+0x14d4] ;  /* 0x0014d400010b7983 */ /* 0x000ea40000300800 */
[----:B--2---:R-:W-:Y:S02]  /*3c270*/  F2FP.SATFINITE.E4M3.F32.PACK_AB_MERGE_C R11, R11, R13, RZ ;  /* 0x0000000d0b0b723e */ /* 0x004fe400048070ff */
[----:B------:R-:W2:Y:S01]  /*3c280*/  LDL.LU R13, [R1+0x14d0] ;  /* 0x0014d000010d7983 */ /* 0x000ea20000300800 */
[----:B---3--:R-:W-:Y:S02]  /*3c290*/  F2FP.SATFINITE.E4M3.F32.PACK_AB_MERGE_C R24, R24, R3, RZ ;  /* 0x000000031818723e */ /* 0x008fe400048070ff */
[----:B--2---:R-:W-:Y:S02]  /*3c2a0*/  F2FP.SATFINITE.E4M3.F32.PACK_AB_MERGE_C R13, R13, R17, RZ ;  /* 0x000000110d0d723e */ /* 0x004fe400048070ff */
[----:B------:R-:W2:Y:S01]  /*3c2b0*/  LDL.LU R17, [R1+0x14cc] ;  /* 0x0014cc0001117983 */ /* 0x000ea20000300800 */
[----:B------:R-:W-:-:S02]  /*3c2c0*/  F2FP.SATFINITE.E4M3.F32.PACK_AB_MERGE_C R29, R29, R18, RZ ;  /* 0x000000121d1d723e */ /* 0x000fc400048070ff */
[----:B------:R-:W0:Y:S01]  /*3c2d0*/  S2R R18, SR_TID.X ;  /* 0x0000000000127919 */ /* 0x000e220000002100 */
[----:B------:R-:W-:Y:S01]  /*3c2e0*/  F2FP.SATFINITE.E4M3.F32.PACK_AB_MERGE_C R15, R15, R23, RZ ;  /* 0x000000170f0f723e */ /* 0x000fe200048070ff */
[----:B------:R-:W-:Y:S01]  /*3c2f0*/  VIADD R23, R26, 0x3f ;  /* 0x0000003f1a177836 */ /* 0x000fe20000000000 */
[----:B------:R-:W-:Y:S02]  /*3c300*/  F2FP.SATFINITE.E4M3.F32.PACK_AB_MERGE_C R25, R25, R27, RZ ;  /* 0x0000001b1919723e */ /* 0x000fe400048070ff */
[----:B--2---:R-:W-:Y:S02]  /*3c310*/  F2FP.SATFINITE.E4M3.F32.PACK_AB_MERGE_C R14, R14, R17, RZ ;  /* 0x000000110e0e723e */ /* 0x004fe400048070ff */
[----:B------:R-:W2:Y:S04]  /*3c320*/  LDL.LU R17, [R1+0x14c8] ;  /* 0x0014c80001117983 */ /* 0x000ea80000300800 */
[----:B------:R-:W3:Y:S04]  /*3c330*/  LDL.LU R3, [R1+0x14c4] ;  /* 0x0014c40001037983 */ /* 0x000ee80000300800 */
[----:B------:R4:W-:Y:S04]  /*3c340*/  STL [R1+0x70], R24 ;  /* 0x0000701801007387 */ /* 0x0009e80000100800 */
[----:B----4-:R-:W4:Y:S01]  /*3c350*/  LDL.LU R24, [R1+0x14c0] ;  /* 0x0014c00001187983 */ /* 0x010f220000300800 */
[----:B------:R-:W-:Y:S01]  /*3c360*/  ISETP.GE.AND P0, PT, R23, UR25, PT ;  /* 0x0000001917007c0c */ /* 0x000fe2000bf06270 */
[----:B------:R-:W-:-:S02]  /*3c370*/  VIADD R23, R26, 0x1 ;  /* 0x000000011a177836 */ /* 0x000fc40000000000 */
[----:B------:R1:W-:Y:S01]  /*3c380*/  STL [R1+0x68], R25 ;  /* 0x0000681901007387 */ /* 0x0003e20000100800 */
[C---:B0-----:R-:W-:Y:S01]  /*3c390*/  IMAD.SHL.U32 R27, R18.reuse, 0x10, RZ ;  /* 0x00000010121b7824 */ /* 0x041fe200078e00ff */
[----:B-1----:R-:W-:Y:S01]  /*3c3a0*/  ULEA UR4, UR5, UR4, 0x18 ;  /* 0x0000000405047291 */ /* 0x002fe2000f8ec03f */
[----:B------:R-:W-:Y:S01]  /*3c3b0*/  ISETP.GE.AND P2, PT, R23, UR7, PT ;  /* 0x0000000717007c0c */ /* 0x000fe2000bf46270 */
[----:B------:R-:W-:Y:S02]  /*3c3c0*/  IMAD.SHL.U32 R25, R18, 0x20, RZ ;  /* 0x0000002012197824 */ /* 0x000fe400078e00ff */
[----:B------:R-:W-:-:S03]  /*3c3d0*/  LOP3.LUT R27, R27, 0xf0, RZ, 0xc0, !PT ;  /* 0x000000f01b1b7812 */ /* 0x000fc600078ec0ff */
[----:B------:R-:W-:Y:S01]  /*3c3e0*/  LOP3.LUT R25, R25, 0x200, RZ, 0xc0, !PT ;  /* 0x0000020019197812 */ /* 0x000fe200078ec0ff */
[----:B------:R-:W-:-:S05]  /*3c3f0*/  IMAD.SHL.U32 R18, R18, 0x8, RZ ;  /* 0x0000000812127824 */ /* 0x000fca00078e00ff */
[----:B------:R-:W-:Y:S02]  /*3c400*/  LOP3.LUT R18, R18, 0x100, RZ, 0xc0, !PT ;  /* 0x0000010012127812 */ /* 0x000fe400078ec0ff */
[----:B----4-:R-:W-:Y:S01]  /*3c410*/  LOP3.LUT R23, R24, 0xffff, RZ, 0xc0, !PT ;  /* 0x0000ffff18177812 */ /* 0x010fe200078ec0ff */
[----:B------:R-:W-:Y:S01]  /*3c420*/  IMAD.MOV.U32 R24, RZ, RZ, R26 ;  /* 0x000000ffff187224 */ /* 0x000fe200078e001a */
[----:B---3--:R-:W-:Y:S02]  /*3c430*/  LOP3.LUT R26, R3, 0xffff, RZ, 0xc0, !PT ;  /* 0x0000ffff031a7812 */ /* 0x008fe400078ec0ff */
[----:B------:R-:W-:Y:S01]  /*3c440*/  IADD3 R3, R25, UR4, R27 ;  /* 0x0000000419037c10 */ /* 0x000fe2000fffe01b */
[----:B------:R-:W-:Y:S01]  /*3c450*/  IMAD.MOV.U32 R27, RZ, RZ, R24 ;  /* 0x000000ffff1b7224 */ /* 0x000fe200078e0018 */
[----:B------:R-:W-:-:S03]  /*3c460*/  SHF.R.U32.HI R24, RZ, 0x8, R23 ;  /* 0x00000008ff187819 */ /* 0x000fc60000011617 */
[----:B------:R-:W-:Y:S01]  /*3c470*/  VIADD R27, R27, 0x2 ;  /* 0x000000021b1b7836 */ /* 0x000fe20000000000 */
[--C-:B------:R-:W-:Y:S01]  /*3c480*/  PRMT R23, R23, 0x3340, R26.reuse ;  /* 0x0000334017177816 */ /* 0x100fe2000000001a */
[----:B------:R-:W-:Y:S01]  /*3c490*/  IMAD.IADD R3, R18, 0x1, R3 ;  /* 0x0000000112037824 */ /* 0x000fe200078e0203 */
[----:B------:R-:W-:Y:S02]  /*3c4a0*/  SHF.R.U32.HI R25, RZ, 0x8, R26 ;  /* 0x00000008ff197819 */ /* 0x000fe4000001161a */
[----:B------:R-:W-:Y:S02]  /*3c4b0*/  ISETP.GE.AND P3, PT, R27, UR9, PT ;  /* 0x000000091b007c0c */ /* 0x000fe4000bf66270 */
[----:B------:R-:W3:Y:S04]  /*3c4c0*/  LDL.LU R27, [R1+0x8] ;  /* 0x00000800011b7983 */ /* 0x000ee80000300800 */
[----:B------:R-:W4:Y:S04]  /*3c4d0*/  LDL.LU R26, [R1+0x1c] ;  /* 0x00001c00011a7983 */ /* 0x000f280000300800 */
[----:B------:R0:W-:Y:S04]  /*3c4e0*/  STL [R1+0xec], R23 ;  /* 0x0000ec1701007387 */ /* 0x0001e80000100800 */
[----:B0-----:R-:W4:Y:S04]  /*3c4f0*/  LDL.LU R23, [R1+0xc] ;  /* 0x00000c0001177983 */ /* 0x001f280000300800 */
[----:B------:R-:W4:Y:S04]  /*3c500*/  LDL.LU R18, [R1+0x14bc] ;  /* 0x0014bc0001127983 */ /* 0x000f280000300800 */
[----:B------:R0:W-:Y:S04]  /*3c510*/  STL [R1+0x14b4], R3 ;  /* 0x0014b40301007387 */ /* 0x0001e80000100800 */
[----:B0-----:R-:W4:Y:S01]  /*3c520*/  LDL.LU R3, [R1+0x20] ;  /* 0x0000200001037983 */ /* 0x001f220000300800 */
[----:B------:R-:W-:-:S02]  /*3c530*/  LOP3.LUT R24, R24, 0xffff, RZ, 0xc0, !PT ;  /* 0x0000ffff18187812 */ /* 0x000fc400078ec0ff */
[----:B------:R-:W-:-:S04]  /*3c540*/  LOP3.LUT R25, R25, 0xffff, RZ, 0xc0, !PT ;  /* 0x0000ffff19197812 */ /* 0x000fc800078ec0ff */
[----:B------:R-:W-:Y:S02]  /*3c550*/  PRMT R25, R24, 0x3340, R25 ;  /* 0x0000334018197816 */ /* 0x000fe40000000019 */
[----:B------:R-:W-:-:S03]  /*3c560*/  LOP3.LUT R4, R4, 0xffff, RZ, 0xc0, !PT ;  /* 0x0000ffff04047812 */ /* 0x000fc600078ec0ff */
[----:B------:R3:W-:Y:S01]  /*3c570*/  STL [R1+0xac], R25 ;  /* 0x0000ac1901007387 */ /* 0x0007e20000100800 */
[----:B------:R-:W-:Y:S02]  /*3c580*/  LOP3.LUT R0, R0, 0xffff, RZ, 0xc0, !PT ;  /* 0x0000ffff00007812 */ /* 0x000fe400078ec0ff */
[----:B--2---:R-:W-:Y:S02]  /*3c590*/  LOP3.LUT R17, R17, 0xffff, RZ, 0xc0, !PT ;  /* 0x0000ffff11117812 */ /* 0x004fe400078ec0ff */
[----:B---3--:R-:W-:Y:S02]  /*3c5a0*/  LOP3.LUT R25, R27, 0xffff, RZ, 0xc0, !PT ;  /* 0x0000ffff1b197812 */ /* 0x008fe400078ec0ff */
[----:B----4-:R-:W-:Y:S02]  /*3c5b0*/  LOP3.LUT R26, R26, 0xffff, RZ, 0xc0, !PT ;  /* 0x0000ffff1a1a7812 */ /* 0x010fe400078ec0ff */
[----:B------:R-:W-:Y:S02]  /*3c5c0*/  LOP3.LUT R18, R18, 0xffff, RZ, 0xc0, !PT ;  /* 0x0000ffff12127812 */ /* 0x000fe400078ec0ff */
[----:B------:R-:W-:-:S02]  /*3c5d0*/  LOP3.LUT R23, R23, 0xffff, RZ, 0xc0, !PT ;  /* 0x0000ffff17177812 */ /* 0x000fc400078ec0ff */
[----:B------:R-:W-:-:S04]  /*3c5e0*/  LOP3.LUT R24, R3, 0xffff, RZ, 0xc0, !PT ;  /* 0x0000ffff03187812 */ /* 0x000fc800078ec0ff */
[----:B------:R-:W-:-:S05]  /*3c5f0*/  PRMT R3, R24, 0x3340, R18 ;  /* 0x0000334018037816 */ /* 0x000fca0000000012 */
[----:B------:R0:W-:Y:S01]  /*3c600*/  STL [R1+0xe8], R3 ;  /* 0x0000e80301007387 */ /* 0x0001e20000100800 */
[----:B------:R-:W-:Y:S02]  /*3c610*/  SHF.R.U32.HI R27, RZ, 0x8, R24 ;  /* 0x00000008ff1b7819 */ /* 0x000fe40000011618 */
[----:B0-----:R-:W-:-:S05]  /*3c620*/  PRMT R3, R23, 0x3340, R4 ;  /* 0x0000334017037816 */ /* 0x001fca0000000004 */
[----:B------:R0:W-:Y:S01]  /*3c630*/  STL [R1+0xe4], R3 ;  /* 0x0000e40301007387 */ /* 0x0001e20000100800 */
[----:B------:R-:W-:Y:S02]  /*3c640*/  SHF.R.U32.HI R24, RZ, 0x8, R18 ;  /* 0x00000008ff187819 */ /* 0x000fe40000011612 */
[----:B------:R-:W-:Y:S02]  /*3c650*/  SHF.R.U32.HI R18, RZ, 0x8, R23 ;  /* 0x00000008ff127819 */ /* 0x000fe40000011617 */
[----:B0-----:R-:W-:Y:S02]  /*3c660*/  PRMT R3, R25, 0x3340, R0 ;  /* 0x0000334019037816 */ /* 0x001fe40000000000 */
[----:B------:R-:W-:-:S03]  /*3c670*/  SHF.R.U32.HI R23, RZ, 0x8, R4 ;  /* 0x00000008ff177819 */ /* 0x000fc60000011604 */
[----:B------:R0:W-:Y:S01]  /*3c680*/  STL [R1+0x14b8], R3 ;  /* 0x0014b80301007387 */ /* 0x0001e20000100800 */
[----:B------:R-:W-:Y:S02]  /*3c690*/  SHF.R.U32.HI R4, RZ, 0x8, R25 ;  /* 0x00000008ff047819 */ /* 0x000fe40000011619 */
[----:B------:R-:W-:Y:S02]  /*3c6a0*/  LOP3.LUT R27, R27, 0xffff, RZ, 0xc0, !PT ;  /* 0x0000ffff1b1b7812 */ /* 0x000fe400078ec0ff */
[----:B------:R-:W-:Y:S02]  /*3c6b0*/  LOP3.LUT R24, R24, 0xffff, RZ, 0xc0, !PT ;  /* 0x0000ffff18187812 */ /* 0x000fe400078ec0ff */
[----:B------:R-:W-:Y:S02]  /*3c6c0*/  SHF.R.U32.HI R25, RZ, 0x8, R26 ;  /* 0x00000008ff197819 */ /* 0x000fe4000001161a */
[----:B0-----:R-:W-:Y:S02]  /*3c6d0*/  PRMT R3, R26, 0x3340, R17 ;  /* 0x000033401a037816 */ /* 0x001fe40000000011 */
[----:B------:R-:W2:Y:S01]  /*3c6e0*/  LDL.LU R26, [R1] ;  /* 0x00000000011a7983 */ /* 0x000ea20000300800 */
[----:B------:R-:W-:-:S03]  /*3c6f0*/  LOP3.LUT R18, R18, 0xffff, RZ, 0xc0, !PT ;  /* 0x0000ffff12127812 */ /* 0x000fc600078ec0ff */
[----:B------:R0:W-:Y:S01]  /*3c700*/  STL [R1+0xf4], R3 ;  /* 0x0000f40301007387 */ /* 0x0001e20000100800 */
[----:B------:R-:W-:Y:S02]  /*3c710*/  LOP3.LUT R23, R23, 0xffff, RZ, 0xc0, !PT ;  /* 0x0000ffff17177812 */ /* 0x000fe400078ec0ff */
[----:B0-----:R-:W-:Y:S02]  /*3c720*/  PRMT R3, R27, 0x3340, R24 ;  /* 0x000033401b037816 */ /* 0x001fe40000000018 */
[----:B------:R-:W3:Y:S04]  /*3c730*/  LDL.LU R27, [R1+0x18] ;  /* 0x00001800011b7983 */ /* 0x000ee80000300800 */
[----:B------:R-:W4:Y:S04]  /*3c740*/  LDL.LU R24, [R1+0x14] ;  /* 0x0000140001187983 */ /* 0x000f280000300800 */
[----:B------:R0:W-:Y:S02]  /*3c750*/  STL [R1+0x20], R3 ;  /* 0x0000200301007387 */ /* 0x0001e40000100800 */
[----:B0-----:R-:W-:-:S02]  /*3c760*/  PRMT R3, R18, 0x3340, R23 ;  /* 0x0000334012037816 */ /* 0x001fc40000000017 */
[----:B------:R-:W2:Y:S04]  /*3c770*/  LDL.LU R18, [R1+0x30] ;  /* 0x0000300001127983 */ /* 0x000ea80000300800 */
[----:B------:R-:W2:Y:S01]  /*3c780*/  LDL.LU R23, [R1+0x2c] ;  /* 0x00002c0001177983 */ /* 0x000ea20000300800 */
[----:B------:R-:W-:Y:S02]  /*3c790*/  SHF.R.U32.HI R0, RZ, 0x8, R0 ;  /* 0x00000008ff007819 */ /* 0x000fe40000011600 */
[----:B------:R-:W-:Y:S02]  /*3c7a0*/  LOP3.LUT R4, R4, 0xffff, RZ, 0xc0, !PT ;  /* 0x0000ffff04047812 */ /* 0x000fe400078ec0ff */
[----:B------:R-:W-:Y:S02]  /*3c7b0*/  LOP3.LUT R0, R0, 0xffff, RZ, 0xc0, !PT ;  /* 0x0000ffff00007812 */ /* 0x000fe400078ec0ff */
[----:B------:R-:W-:-:S02]  /*3c7c0*/  SHF.R.U32.HI R17, RZ, 0x8, R17 ;  /* 0x00000008ff117819 */ /* 0x000fc40000011611 */
[----:B------:R-:W-:Y:S02]  /*3c7d0*/  PRMT R0, R4, 0x3340, R0 ;  /* 0x0000334004007816 */ /* 0x000fe40000000000 */
[----:B------:R-:W-:Y:S02]  /*3c7e0*/  LOP3.LUT R25, R25, 0xffff, RZ, 0xc0, !PT ;  /* 0x0000ffff19197812 */ /* 0x000fe400078ec0ff */
[----:B------:R-:W-:Y:S01]  /*3c7f0*/  LOP3.LUT R17, R17, 0xffff, RZ, 0xc0, !PT ;  /* 0x0000ffff11117812 */ /* 0x000fe200078ec0ff */
[----:B------:R-:W-:Y:S03]  /*3c800*/  STL [R1+0xa4], R0 ;  /* 0x0000a40001007387 */ /* 0x000fe60000100800 */
[----:B------:R-:W-:Y:S02]  /*3c810*/  PRMT R4, R25, 0x3340, R17 ;  /* 0x0000334019047816 */ /* 0x000fe40000000011 */
[----:B------:R-:W-:-:S03]  /*3c820*/  LOP3.LUT R2, R2, 0xffff, RZ, 0xc0, !PT ;  /* 0x0000ffff02027812 */ /* 0x000fc600078ec0ff */
[----:B------:R3:W-:Y:S04]  /*3c830*/  STL [R1+0xa8], R4 ;  /* 0x0000a80401007387 */ /* 0x0007e80000100800 */
[----:B------:R-:W2:Y:S01]  /*3c840*/  LDL.LU R25, [R1+0x28] ;  /* 0x0000280001197983 */ /* 0x000ea20000300800 */
[----:B------:R-:W-:Y:S02]  /*3c850*/  LOP3.LUT R5, R5, 0xffff, RZ, 0xc0, !PT ;  /* 0x0000ffff05057812 */ /* 0x000fe400078ec0ff */
[----:B------:R-:W-:Y:S02]  /*3c860*/  LOP3.LUT R29, R29, 0xffff, RZ, 0xc0, !PT ;  /* 0x0000ffff1d1d7812 */ /* 0x000fe400078ec0ff */
[----:B---3--:R-:W-:Y:S02]  /*3c870*/  LOP3.LUT R4, R27, 0xffff, RZ, 0xc0, !PT ;  /* 0x0000ffff1b047812 */ /* 0x008fe400078ec0ff */
[----:B------:R-:W3:Y:S01]  /*3c880*/  LDL.LU R27, [R1+0x24] ;  /* 0x00002400011b7983 */ /* 0x000ee20000300800 */
[----:B----4-:R-:W-:-:S02]  /*3c890*/  LOP3.LUT R17, R24, 0xffff, RZ, 0xc0, !PT ;  /* 0x0000ffff18117812 */ /* 0x010fc400078ec0ff */
[----:B--2---:R-:W-:Y:S02]  /*3c8a0*/  LOP3.LUT R18, R18, 0xffff, RZ, 0xc0, !PT ;  /* 0x0000ffff12127812 */ /* 0x004fe400078ec0ff */
[----:B------:R-:W-:Y:S02]  /*3c8b0*/  LOP3.LUT R0, R23, 0xffff, RZ, 0xc0, !PT ;  /* 0x0000ffff17007812 */ /* 0x000fe400078ec0ff */
[----:B------:R-:W-:Y:S02]  /*3c8c0*/  LOP3.LUT R23, R26, 0xffff, RZ, 0xc0, !PT ;  /* 0x0000ffff1a177812 */ /* 0x000fe400078ec0ff */
[----:B------:R-:W-:Y:S01]  /*3c8d0*/  SHF.R.U32.HI R24, RZ, 0x8, R18 ;  /* 0x00000008ff187819 */ /* 0x000fe20000011612 */
[----:B------:R-:W2:Y:S01]  /*3c8e0*/  LDL.LU R26, [R1+0x10] ;  /* 0x00001000011a7983 */ /* 0x000ea20000300800 */
[----:B------:R-:W-:-:S05]  /*3c8f0*/  PRMT R18, R18, 0x3340, R23 ;  /* 0x0000334012127816 */ /* 0x000fca0000000017 */
[----:B------:R0:W-:Y:S02]  /*3c900*/  STL [R1+0xe0], R18 ;  /* 0x0000e01201007387 */ /* 0x0001e40000100800 */
[----:B0-----:R-:W-:Y:S02]  /*3c910*/  SHF.R.U32.HI R18, RZ, 0x8, R4 ;  /* 0x00000008ff127819 */ /* 0x001fe40000011604 */
[----:B------:R-:W-:-:S05]  /*3c920*/  PRMT R4, R4, 0x3340, R2 ;  /* 0x0000334004047816 */ /* 0x000fca0000000002 */
[----:B------:R0:W-:Y:S01]  /*3c930*/  STL [R1+0xdc], R4 ;  /* 0x0000dc0401007387 */ /* 0x0001e20000100800 */
[----:B------:R-:W-:Y:S02]  /*3c940*/  SHF.R.U32.HI R23, RZ, 0x8, R23 ;  /* 0x00000008ff177819 */ /* 0x000fe40000011617 */
[----:B0-----:R-:W-:Y:S02]  /*3c950*/  SHF.R.U32.HI R4, RZ, 0x8, R2 ;  /* 0x00000008ff047819 */ /* 0x001fe40000011602 */
[----:B------:R-:W-:Y:S02]  /*3c960*/  SHF.R.U32.HI R2, RZ, 0x8, R17 ;  /* 0x00000008ff027819 */ /* 0x000fe40000011611 */
[----:B------:R-:W-:Y:S02]  /*3c970*/  PRMT R17, R17, 0x3340, R5 ;  /* 0x0000334011117816 */ /* 0x000fe40000000005 */
[----:B------:R-:W-:-:S03]  /*3c980*/  LOP3.LUT R23, R23, 0xffff, RZ, 0xc0, !PT ;  /* 0x0000ffff17177812 */ /* 0x000fc600078ec0ff */
[----:B------:R0:W-:Y:S01]  /*3c990*/  STL [R1+0xd8], R17 ;  /* 0x0000d81101007387 */ /* 0x0001e20000100800 */
[----:B------:R-:W-:Y:S02]  /*3c9a0*/  LOP3.LUT R24, R24, 0xffff, RZ, 0xc0, !PT ;  /* 0x0000ffff18187812 */ /* 0x000fe400078ec0ff */
[----:B0-----:R-:W-:Y:S02]  /*3c9b0*/  SHF.R.U32.HI R17, RZ, 0x8, R0 ;  /* 0x00000008ff117819 */ /* 0x001fe40000011600 */
[----:B------:R-:W-:Y:S02]  /*3c9c0*/  PRMT R0, R0, 0x3340, R29 ;  /* 0x0000334000007816 */ /* 0x000fe4000000001d */
[----:B------:R-:W-:-:S03]  /*3c9d0*/  PRMT R24, R24, 0x3340, R23 ;  /* 0x0000334018187816 */ /* 0x000fc60000000017 */
[----:B------:R0:W-:Y:S04]  /*3c9e0*/  STL [R1+0xd4], R0 ;  /* 0x0000d40001007387 */ /* 0x0001e80000100800 */
[----:B0-----:R-:W4:Y:S04]  /*3c9f0*/  LDL.LU R0, [R1+0x3c] ;  /* 0x00003c0001007983 */ /* 0x001f280000300800 */
[----:B------:R-:W4:Y:S01]  /*3ca00*/  LDL.LU R23, [R1+0x40] ;  /* 0x0000400001177983 */ /* 0x000f220000300800 */
[----:B------:R-:W-:Y:S02]  /*3ca10*/  SHF.R.U32.HI R5, RZ, 0x8, R5 ;  /* 0x00000008ff057819 */ /* 0x000fe40000011605 */
[----:B------:R-:W-:-:S02]  /*3ca20*/  SHF.R.U32.HI R29, RZ, 0x8, R29 ;  /* 0x00000008ff1d7819 */ /* 0x000fc4000001161d */
[----:B------:R-:W-:Y:S02]  /*3ca30*/  LOP3.LUT R18, R18, 0xffff, RZ, 0xc0, !PT ;  /* 0x0000ffff12127812 */ /* 0x000fe400078ec0ff */
[----:B------:R-:W-:Y:S02]  /*3ca40*/  LOP3.LUT R4, R4, 0xffff, RZ, 0xc0, !PT ;  /* 0x0000ffff04047812 */ /* 0x000fe400078ec0ff */
[----:B------:R-:W-:Y:S02]  /*3ca50*/  LOP3.LUT R2, R2, 0xffff, RZ, 0xc0, !PT ;  /* 0x0000ffff02027812 */ /* 0x000fe400078ec0ff */
[----:B------:R-:W-:Y:S02]  /*3ca60*/  LOP3.LUT R5, R5, 0xffff, RZ, 0xc0, !PT ;  /* 0x0000ffff05057812 */ /* 0x000fe400078ec0ff */
[----:B------:R-:W-:Y:S02]  /*3ca70*/  LOP3.LUT R17, R17, 0xffff, RZ, 0xc0, !PT ;  /* 0x0000ffff11117812 */ /* 0x000fe400078ec0ff */
[----:B------:R-:W-:-:S02]  /*3ca80*/  LOP3.LUT R29, R29, 0xffff, RZ, 0xc0, !PT ;  /* 0x0000ffff1d1d7812 */ /* 0x000fc400078ec0ff */
[----:B------:R-:W-:Y:S02]  /*3ca90*/  PRMT R18, R18, 0x3340, R4 ;  /* 0x0000334012127816 */ /* 0x000fe40000000004 */
[----:B------:R-:W-:Y:S02]  /*3caa0*/  PRMT R5, R2, 0x3340, R5 ;  /* 0x0000334002057816 */ /* 0x000fe40000000005 */
[----:B------:R-:W-:Y:S01]  /*3cab0*/  PRMT R4, R17, 0x3340, R29 ;  /* 0x0000334011047816 */ /* 0x000fe2000000001d */
[----:B------:R0:W-:Y:S04]  /*3cac0*/  STL [R1+0x7c], R24 ;  /* 0x00007c1801007387 */ /* 0x0001e80000100800 */
[----:B------:R-:W-:Y:S04]  /*3cad0*/  STL [R1+0x78], R18 ;  /* 0x0000781201007387 */ /* 0x000fe80000100800 */
[----:B------:R-:W-:Y:S04]  /*3cae0*/  STL [R1+0x74], R5 ;  /* 0x0000740501007387 */ /* 0x000fe80000100800 */
[----:B------:R1:W-:Y:S04]  /*3caf0*/  STL [R1+0x1c], R4 ;  /* 0x00001c0401007387 */ /* 0x0003e80000100800 */
[----:B0-----:R-:W4:Y:S01]  /*3cb00*/  LDL.LU R24, [R1+0x50] ;  /* 0x0000500001187983 */ /* 0x001f220000300800 */
[----:B-1----:R-:W-:-:S02]  /*3cb10*/  LOP3.LUT R4, R25, 0xffff, RZ, 0xc0, !PT ;  /* 0x0000ffff19047812 */ /* 0x002fc400078ec0ff */
[----:B---3--:R-:W-:Y:S02]  /*3cb20*/  LOP3.LUT R5, R27, 0xffff, RZ, 0xc0, !PT ;  /* 0x0000ffff1b057812 */ /* 0x008fe400078ec0ff */
[----:B--2---:R-:W-:Y:S02]  /*3cb30*/  LOP3.LUT R17, R26, 0xffff, RZ, 0xc0, !PT ;  /* 0x0000ffff1a117812 */ /* 0x004fe400078ec0ff */
[----:B----4-:R-:W-:Y:S02]  /*3cb40*/  LOP3.LUT R2, R23, 0xffff, RZ, 0xc0, !PT ;  /* 0x0000ffff17027812 */ /* 0x010fe400078ec0ff */
[----:B------:R-:W2:Y:S04]  /*3cb50*/  LDL.LU R23, [R1+0x4c] ;  /* 0x00004c0001177983 */ /* 0x000ea80000300800 */
[----:B------:R-:W3:Y:S04]  /*3cb60*/  LDL.LU R25, [R1+0x38] ;  /* 0x0000380001197983 */ /* 0x000ee80000300800 */
[----:B------:R-:W4:Y:S04]  /*3cb70*/  LDL.LU R27, [R1+0x34] ;  /* 0x00003400011b7983 */ /* 0x000f280000300800 */
[----:B------:R-:W2:Y:S01]  /*3cb80*/  LDL.LU R26, [R1+0x4] ;  /* 0x00000400011a7983 */ /* 0x000ea20000300800 */
[----:B------:R-:W-:-:S02]  /*3cb90*/  PRMT R29, R2, 0x3340, R17 ;  /* 0x00003340021d7816 */ /* 0x000fc40000000011 */
[----:B------:R-:W-:-:S03]  /*3cba0*/  LOP3.LUT R6, R6, 0xffff, RZ, 0xc0, !PT ;  /* 0x0000ffff06067812 */ /* 0x000fc600078ec0ff */
[----:B------:R0:W-:Y:S01]  /*3cbb0*/  STL [R1+0xc8], R29 ;  /* 0x0000c81d01007387 */ /* 0x0001e20000100800 */
[----:B------:R-:W-:Y:S02]  /*3cbc0*/  LOP3.LUT R7, R7, 0xffff, RZ, 0xc0, !PT ;  /* 0x0000ffff07077812 */ /* 0x000fe400078ec0ff */
[----:B------:R-:W-:Y:S02]  /*3cbd0*/  LOP3.LUT R0, R0, 0xffff, RZ, 0xc0, !PT ;  /* 0x0000ffff00007812 */ /* 0x000fe400078ec0ff */
[----:B------:R-:W-:Y:S02]  /*3cbe0*/  LOP3.LUT R16, R16, 0xffff, RZ, 0xc0, !PT ;  /* 0x0000ffff10107812 */ /* 0x000fe400078ec0ff */
[----:B0-----:R-:W-:Y:S02]  /*3cbf0*/  PRMT R29, R4, 0x3340, R6 ;  /* 0x00003340041d7816 */ /* 0x001fe40000000006 */
[----:B------:R-:W-:Y:S02]  /*3cc00*/  SHF.R.U32.HI R18, RZ, 0x8, R2 ;  /* 0x00000008ff127819 */ /* 0x000fe40000011602 */
[----:B------:R-:W-:Y:S01]  /*3cc10*/  SHF.R.U32.HI R17, RZ, 0x8, R17 ;  /* 0x00000008ff117819 */ /* 0x000fe20000011611 */
[----:B------:R0:W-:Y:S01]  /*3cc20*/  STL [R1+0xb4], R29 ;  /* 0x0000b41d01007387 */ /* 0x0001e20000100800 */
[----:B------:R-:W-:-:S02]  /*3cc30*/  SHF.R.U32.HI R2, RZ, 0x8, R4 ;  /* 0x00000008ff027819 */ /* 0x000fc40000011604 */
[----:B------:R-:W-:Y:S02]  /*3cc40*/  SHF.R.U32.HI R4, RZ, 0x8, R5 ;  /* 0x00000008ff047819 */ /* 0x000fe40000011605 */
[----:B------:R-:W-:Y:S02]  /*3cc50*/  LOP3.LUT R18, R18, 0xffff, RZ, 0xc0, !PT ;  /* 0x0000ffff12127812 */ /* 0x000fe400078ec0ff */
[----:B------:R-:W-:Y:S02]  /*3cc60*/  LOP3.LUT R17, R17, 0xffff, RZ, 0xc0, !PT ;  /* 0x0000ffff11117812 */ /* 0x000fe400078ec0ff */
[----:B0-----:R-:W-:Y:S02]  /*3cc70*/  PRMT R29, R5, 0x3340, R7 ;  /* 0x00003340051d7816 */ /* 0x001fe40000000007 */
[----:B------:R-:W-:Y:S02]  /*3cc80*/  SHF.R.U32.HI R5, RZ, 0x8, R0 ;  /* 0x00000008ff057819 */ /* 0x000fe40000011600 */
[----:B------:R-:W-:-:S02]  /*3cc90*/  PRMT R0, R0, 0x3340, R16 ;  /* 0x0000334000007816 */ /* 0x000fc40000000010 */
[----:B------:R-:W-:Y:S02]  /*3cca0*/  SHF.R.U32.HI R7, RZ, 0x8, R7 ;  /* 0x00000008ff077819 */ /* 0x000fe40000011607 */
[----:B------:R-:W-:Y:S01]  /*3ccb0*/  SHF.R.U32.HI R16, RZ, 0x8, R16 ;  /* 0x00000008ff107819 */ /* 0x000fe20000011610 */
[----:B------:R-:W-:Y:S01]  /*3ccc0*/  STL [R1+0xb0], R29 ;  /* 0x0000b01d01007387 */ /* 0x000fe20000100800 */
[----:B------:R-:W-:Y:S02]  /*3ccd0*/  SHF.R.U32.HI R6, RZ, 0x8, R6 ;  /* 0x00000008ff067819 */ /* 0x000fe40000011606 */
[----:B------:R-:W-:Y:S01]  /*3cce0*/  PRMT R18, R18, 0x3340, R17 ;  /* 0x0000334012127816 */ /* 0x000fe20000000011 */
[----:B------:R0:W-:Y:S01]  /*3ccf0*/  STL [R1+0xcc], R0 ;  /* 0x0000cc0001007387 */ /* 0x0001e20000100800 */
[----:B------:R-:W-:Y:S02]  /*3cd00*/  LOP3.LUT R4, R4, 0xffff, RZ, 0xc0, !PT ;  /* 0x0000ffff04047812 */ /* 0x000fe400078ec0ff */
[----:B------:R-:W-:-:S02]  /*3cd10*/  LOP3.LUT R7, R7, 0xffff, RZ, 0xc0, !PT ;  /* 0x0000ffff07077812 */ /* 0x000fc400078ec0ff */
[----:B------:R-:W-:Y:S02]  /*3cd20*/  LOP3.LUT R5, R5, 0xffff, RZ, 0xc0, !PT ;  /* 0x0000ffff05057812 */ /* 0x000fe400078ec0ff */
[----:B------:R-:W-:Y:S02]  /*3cd30*/  LOP3.LUT R2, R2, 0xffff, RZ, 0xc0, !PT ;  /* 0x0000ffff02027812 */ /* 0x000fe400078ec0ff */
[----:B------:R-:W-:Y:S02]  /*3cd40*/  LOP3.LUT R6, R6, 0xffff, RZ, 0xc0, !PT ;  /* 0x0000ffff06067812 */ /* 0x000fe400078ec0ff */
[----:B0-----:R-:W-:Y:S01]  /*3cd50*/  LOP3.LUT R0, R16, 0xffff, RZ, 0xc0, !PT ;  /* 0x0000ffff10007812 */ /* 0x001fe200078ec0ff */
[----:B------:R0:W-:Y:S01]  /*3cd60*/  STL [R1+0x14b0], R18 ;  /* 0x0014b01201007387 */ /* 0x0001e20000100800 */
[----:B------:R-:W-:Y:S02]  /*3cd70*/  PRMT R16, R4, 0x3340, R7 ;  /* 0x0000334004107816 */ /* 0x000fe40000000007 */
[----:B------:R-:W-:Y:S01]  /*3cd80*/  PRMT R7, R5, 0x3340, R0 ;  /* 0x0000334005077816 */ /* 0x000fe20000000000 */
[----:B------:R-:W2:Y:S01]  /*3cd90*/  LDL.LU R29, [R1+0x60] ;  /* 0x00006000011d7983 */ /* 0x000ea20000300800 */
[----:B------:R-:W-:-:S02]  /*3cda0*/  PRMT R17, R2, 0x3340, R6 ;  /* 0x0000334002117816 */ /* 0x000fc40000000006 */
[----:B---3--:R-:W-:Y:S02]  /*3cdb0*/  LOP3.LUT R4, R25, 0xffff, RZ, 0xc0, !PT ;  /* 0x0000ffff19047812 */ /* 0x008fe400078ec0ff */
[----:B------:R-:W3:Y:S01]  /*3cdc0*/  LDL.LU R25, [R1+0x58] ;  /* 0x0000580001197983 */ /* 0x000ee20000300800 */
[----:B----4-:R-:W-:-:S03]  /*3cdd0*/  LOP3.LUT R5, R27, 0xffff, RZ, 0xc0, !PT ;  /* 0x0000ffff1b057812 */ /* 0x010fc600078ec0ff */
[----:B------:R-:W4:Y:S01]  /*3cde0*/  LDL.LU R27, [R1+0x48] ;  /* 0x00004800011b7983 */ /* 0x000f220000300800 */
[----:B--2---:R-:W-:-:S03]  /*3cdf0*/  LOP3.LUT R6, R26, 0xffff, RZ, 0xc0, !PT ;  /* 0x0000ffff1a067812 */ /* 0x004fc600078ec0ff */
[----:B------:R-:W2:Y:S01]  /*3ce00*/  LDL.LU R26, [R1+0x44] ;  /* 0x00004400011a7983 */ /* 0x000ea20000300800 */
[----:B------:R-:W-:Y:S02]  /*3ce10*/  LOP3.LUT R2, R24, 0xffff, RZ, 0xc0, !PT ;  /* 0x0000ffff18027812 */ /* 0x000fe400078ec0ff */
[----:B------:R-:W-:Y:S02]  /*3ce20*/  LOP3.LUT R8, R8, 0xffff, RZ, 0xc0, !PT ;  /* 0x0000ffff08087812 */ /* 0x000fe400078ec0ff */
[----:B0-----:R-:W-:Y:S02]  /*3ce30*/  PRMT R18, R2, 0x3340, R6 ;  /* 0x0000334002127816 */ /* 0x001fe40000000006 */
[----:B------:R-:W-:-:S03]  /*3ce40*/  LOP3.LUT R10, R10, 0xffff, RZ, 0xc0, !PT ;  /* 0x0000ffff0a0a7812 */ /* 0x000fc600078ec0ff */
[----:B------:R0:W-:Y:S01]  /*3ce50*/  STL [R1+0x8c], R18 ;  /* 0x00008c1201007387 */ /* 0x0001e20000100800 */
[----:B------:R-:W-:Y:S02]  /*3ce60*/  LOP3.LUT R0, R23, 0xffff, RZ, 0xc0, !PT ;  /* 0x0000ffff17007812 */ /* 0x000fe400078ec0ff */
[----:B------:R-:W-:Y:S02]  /*3ce70*/  LOP3.LUT R21, R21, 0xffff, RZ, 0xc0, !PT ;  /* 0x0000ffff15157812 */ /* 0x000fe400078ec0ff */
[----:B------:R-:W-:Y:S02]  /*3ce80*/  SHF.R.U32.HI R23, RZ, 0x8, R2 ;  /* 0x00000008ff177819 */ /* 0x000fe40000011602 */
[----:B0-----:R-:W-:Y:S02]  /*3ce90*/  PRMT R18, R4, 0x3340, R8 ;  /* 0x0000334004127816 */ /* 0x001fe40000000008 */
[----:B------:R-:W-:Y:S02]  /*3cea0*/  SHF.R.U32.HI R2, RZ, 0x8, R4 ;  /* 0x00000008ff027819 */ /* 0x000fe40000011604 */
[----:B------:R-:W-:Y:S01]  /*3ceb0*/  SHF.R.U32.HI R4, RZ, 0x8, R5 ;  /* 0x00000008ff047819 */ /* 0x000fe20000011605 */
[----:B------:R0:W-:Y:S01]  /*3cec0*/  STL [R1+0x88], R18 ;  /* 0x0000881201007387 */ /* 0x0001e20000100800 */
[----:B------:R-:W-:-:S02]  /*3ced0*/  SHF.R.U32.HI R8, RZ, 0x8, R8 ;  /* 0x00000008ff087819 */ /* 0x000fc40000011608 */
[----:B------:R-:W-:Y:S02]  /*3cee0*/  SHF.R.U32.HI R6, RZ, 0x8, R6 ;  /* 0x00000008ff067819 */ /* 0x000fe40000011606 */
[----:B0-----:R-:W-:Y:S02]  /*3cef0*/  PRMT R18, R5, 0x3340, R10 ;  /* 0x0000334005127816 */ /* 0x001fe4000000000a */
[----:B------:R-:W-:Y:S02]  /*3cf00*/  SHF.R.U32.HI R5, RZ, 0x8, R0 ;  /* 0x00000008ff057819 */ /* 0x000fe40000011600 */
[----:B------:R-:W-:Y:S02]  /*3cf10*/  PRMT R0, R0, 0x3340, R21 ;  /* 0x0000334000007816 */ /* 0x000fe40000000015 */
[----:B------:R-:W-:Y:S01]  /*3cf20*/  SHF.R.U32.HI R10, RZ, 0x8, R10 ;  /* 0x00000008ff0a7819 */ /* 0x000fe2000001160a */
[----:B------:R0:W-:Y:S01]  /*3cf30*/  STL [R1+0x84], R18 ;  /* 0x0000841201007387 */ /* 0x0001e20000100800 */
[----:B------:R-:W-:-:S02]  /*3cf40*/  LOP3.LUT R2, R2, 0xffff, RZ, 0xc0, !PT ;  /* 0x0000ffff02027812 */ /* 0x000fc400078ec0ff */
[----:B------:R-:W-:Y:S01]  /*3cf50*/  LOP3.LUT R10, R10, 0xffff, RZ, 0xc0, !PT ;  /* 0x0000ffff0a0a7812 */ /* 0x000fe200078ec0ff */
[----:B------:R1:W-:Y:S01]  /*3cf60*/  STL [R1+0x80], R0 ;  /* 0x0000800001007387 */ /* 0x0003e20000100800 */
[----:B------:R-:W-:Y:S02]  /*3cf70*/  LOP3.LUT R8, R8, 0xffff, RZ, 0xc0, !PT ;  /* 0x0000ffff08087812 */ /* 0x000fe400078ec0ff */
[----:B------:R-:W-:Y:S02]  /*3cf80*/  LOP3.LUT R23, R23, 0xffff, RZ, 0xc0, !PT ;  /* 0x0000ffff17177812 */ /* 0x000fe400078ec0ff */
[----:B------:R-:W-:Y:S01]  /*3cf90*/  LOP3.LUT R6, R6, 0xffff, RZ, 0xc0, !PT ;  /* 0x0000ffff06067812 */ /* 0x000fe200078ec0ff */
[----:B0-----:R-:W3:Y:S01]  /*3cfa0*/  LDL.LU R18, [R1+0xa0] ;  /* 0x0000a00001127983 */ /* 0x001ee20000300800 */
[----:B-1----:R-:W-:Y:S02]  /*3cfb0*/  LOP3.LUT R0, R4, 0xffff, RZ, 0xc0, !PT ;  /* 0x0000ffff04007812 */ /* 0x002fe400078ec0ff */
[----:B------:R-:W-:-:S02]  /*3cfc0*/  PRMT R2, R2, 0x3340, R8 ;  /* 0x0000334002027816 */ /* 0x000fc40000000008 */
[----:B------:R-:W-:Y:S02]  /*3cfd0*/  PRMT R0, R0, 0x3340, R10 ;  /* 0x0000334000007816 */ /* 0x000fe4000000000a */
[----:B------:R-:W-:Y:S02]  /*3cfe0*/  LOP3.LUT R10, R29, 0xffff, RZ, 0xc0, !PT ;  /* 0x0000ffff1d0a7812 */ /* 0x000fe400078ec0ff */
[----:B------:R-:W-:Y:S01]  /*3cff0*/  PRMT R4, R23, 0x3340, R6 ;  /* 0x0000334017047816 */ /* 0x000fe20000000006 */
[----:B------:R-:W3:Y:S01]  /*3d000*/  LDL.LU R29, [R1+0x98] ;  /* 0x00009800011d7983 */ /* 0x000ee20000300800 */
[----:B----4-:R-:W-:-:S03]  /*3d010*/  LOP3.LUT R8, R27, 0xffff, RZ, 0xc0, !PT ;  /* 0x0000ffff1b087812 */ /* 0x010fc600078ec0ff */
[----:B------:R-:W4:Y:S01]  /*3d020*/  LDL.LU R27, [R1+0x5c] ;  /* 0x00005c00011b7983 */ /* 0x000f220000300800 */
[----:B--2---:R-:W-:-:S03]  /*3d030*/  LOP3.LUT R6, R26, 0xffff, RZ, 0xc0, !PT ;  /* 0x0000ffff1a067812 */ /* 0x004fc600078ec0ff */
[----:B------:R-:W2:Y:S01]  /*3d040*/  LDL.LU R26, [R1+0x54] ;  /* 0x00005400011a7983 */ /* 0x000ea20000300800 */
[----:B------:R-:W-:Y:S02]  /*3d050*/  LOP3.LUT R28, R28, 0xffff, RZ, 0xc0, !PT ;  /* 0x0000ffff1c1c7812 */ /* 0x000fe400078ec0ff */
[----:B------:R-:W-:Y:S02]  /*3d060*/  LOP3.LUT R9, R9, 0xffff, RZ, 0xc0, !PT ;  /* 0x0000ffff09097812 */ /* 0x000fe400078ec0ff */
[----:B------:R-:W-:Y:S02]  /*3d070*/  PRMT R23, R10, 0x3340, R28 ;  /* 0x000033400a177816 */ /* 0x000fe4000000001c */
[----:B------:R-:W-:-:S03]  /*3d080*/  SHF.R.U32.HI R21, RZ, 0x8, R21 ;  /* 0x00000008ff157819 */ /* 0x000fc60000011615 */
[----:B------:R0:W-:Y:S01]  /*3d090*/  STL [R1+0x18], R23 ;  /* 0x0000181701007387 */ /* 0x0001e20000100800 */
[----:B------:R-:W-:Y:S02]  /*3d0a0*/  LOP3.LUT R12, R12, 0xffff, RZ, 0xc0, !PT ;  /* 0x0000ffff0c0c7812 */ /* 0x000fe400078ec0ff */
[----:B------:R-:W-:Y:S02]  /*3d0b0*/  LOP3.LUT R5, R5, 0xffff, RZ, 0xc0, !PT ;  /* 0x0000ffff05057812 */ /* 0x000fe400078ec0ff */
[----:B------:R-:W-:Y:S02]  /*3d0c0*/  LOP3.LUT R21, R21, 0xffff, RZ, 0xc0, !PT ;  /* 0x0000ffff15157812 */ /* 0x000fe400078ec0ff */
[----:B0-----:R-:W-:Y:S02]  /*3d0d0*/  PRMT R23, R8, 0x3340, R9 ;  /* 0x0000334008177816 */ /* 0x001fe40000000009 */
[----:B------:R-:W-:-:S03]  /*3d0e0*/  PRMT R24, R5, 0x3340, R21 ;  /* 0x0000334005187816 */ /* 0x000fc60000000015 */
[----:B------:R0:W-:Y:S01]  /*3d0f0*/  STL [R1+0x14], R23 ;  /* 0x0000141701007387 */ /* 0x0001e20000100800 */
[----:B---3--:R-:W-:Y:S02]  /*3d100*/  LOP3.LUT R5, R25, 0xffff, RZ, 0xc0, !PT ;  /* 0x0000ffff19057812 */ /* 0x008fe400078ec0ff */
        /* <DEDUP_REMOVED lines=8> */
[----:B------:R-:W-:Y:S02]  /*3d190*/  SHF.R.U32.HI R12, RZ, 0x8, R12 ;  /* 0x00000008ff0c7819 */ /* 0x000fe4000001160c */
[--C-:B0-----:R-:W-:Y:S02]  /*3d1a0*/  PRMT R23, R5, 0x3340, R20.reuse ;  /* 0x0000334005177816 */ /* 0x101fe40000000014 */
[----:B------:R-:W-:Y:S02]  /*3d1b0*/  SHF.R.U32.HI R20, RZ, 0x8, R20 ;  /* 0x00000008ff147819 */ /* 0x000fe40000011614 */
[----:B------:R-:W-:Y:S02]  /*3d1c0*/  LOP3.LUT R5, R21, 0xffff, RZ, 0xc0, !PT ;  /* 0x0000ffff15057812 */ /* 0x000fe400078ec0ff */
[----:B------:R-:W-:-:S02]  /*3d1d0*/  LOP3.LUT R10, R10, 0xffff, RZ, 0xc0, !PT ;  /* 0x0000ffff0a0a7812 */ /* 0x000fc400078ec0ff */
[----:B------:R-:W-:Y:S02]  /*3d1e0*/  LOP3.LUT R9, R9, 0xffff, RZ, 0xc0, !PT ;  /* 0x0000ffff09097812 */ /* 0x000fe400078ec0ff */
[----:B------:R-:W-:Y:S02]  /*3d1f0*/  LOP3.LUT R21, R6, 0xffff, RZ, 0xc0, !PT ;  /* 0x0000ffff06157812 */ /* 0x000fe400078ec0ff */
[----:B------:R-:W-:Y:S02]  /*3d200*/  LOP3.LUT R20, R20, 0xffff, RZ, 0xc0, !PT ;  /* 0x0000ffff14147812 */ /* 0x000fe400078ec0ff */
[----:B------:R-:W-:Y:S02]  /*3d210*/  LOP3.LUT R8, R8, 0xffff, RZ, 0xc0, !PT ;  /* 0x0000ffff08087812 */ /* 0x000fe400078ec0ff */
[----:B------:R-:W-:Y:S02]  /*3d220*/  LOP3.LUT R12, R12, 0xffff, RZ, 0xc0, !PT ;  /* 0x0000ffff0c0c7812 */ /* 0x000fe400078ec0ff */
[----:B------:R-:W-:-:S02]  /*3d230*/  SHF.R.U32.HI R28, RZ, 0x8, R28 ;  /* 0x00000008ff1c7819 */ /* 0x000fc4000001161c */
[----:B------:R-:W-:Y:S02]  /*3d240*/  PRMT R6, R10, 0x3340, R9 ;  /* 0x000033400a067816 */ /* 0x000fe40000000009 */
[----:B------:R-:W-:Y:S02]  /*3d250*/  PRMT R9, R21, 0x3340, R20 ;  /* 0x0000334015097816 */ /* 0x000fe40000000014 */
[----:B------:R-:W-:Y:S01]  /*3d260*/  PRMT R25, R8, 0x3340, R12 ;  /* 0x0000334008197816 */ /* 0x000fe2000000000c */
[----:B------:R0:W-:Y:S01]  /*3d270*/  STL [R1+0x60], R23 ;  /* 0x0000601701007387 */ /* 0x0001e20000100800 */
[----:B------:R-:W-:Y:S02]  /*3d280*/  LOP3.LUT R28, R28, 0xffff, RZ, 0xc0, !PT ;  /* 0x0000ffff1c1c7812 */ /* 0x000fe400078ec0ff */
[----:B------:R-:W-:Y:S02]  /*3d290*/  LOP3.LUT R12, R18, 0xffff, RZ, 0xc0, !PT ;  /* 0x0000ffff120c7812 */ /* 0x000fe400078ec0ff */
[----:B------:R-:W-:Y:S01]  /*3d2a0*/  LOP3.LUT R22, R22, 0xffff, RZ, 0xc0, !PT ;  /* 0x0000ffff16167812 */ /* 0x000fe200078ec0ff */
[----:B------:R2:W-:Y:S01]  /*3d2b0*/  STL [R1+0x2c], R9 ;  /* 0x00002c0901007387 */ /* 0x0005e20000100800 */
[----:B------:R-:W-:-:S02]  /*3d2c0*/  PRMT R5, R5, 0x3340, R28 ;  /* 0x0000334005057816 */ /* 0x000fc4000000001c */
[----:B------:R-:W-:Y:S01]  /*3d2d0*/  LOP3.LUT R11, R11, 0xffff, RZ, 0xc0, !PT ;  /* 0x0000ffff0b0b7812 */ /* 0x000fe200078ec0ff */
[----:B------:R-:W3:Y:S04]  /*3d2e0*/  LDL.LU R21, [R1+0x9c] ;  /* 0x00009c0001157983 */ /* 0x000ee80000300800 */
[----:B------:R-:W3:Y:S04]  /*3d2f0*/  LDL.LU R28, [R1+0x94] ;  /* 0x00009400011c7983 */ /* 0x000ee80000300800 */
[----:B0-----:R-:W3:Y:S04]  /*3d300*/  LDL.LU R23, [R1+0x6c] ;  /* 0x00006c0001177983 */ /* 0x001ee80000300800 */
[----:B------:R-:W3:Y:S01]  /*3d310*/  LDL.LU R18, [R1+0x64] ;  /* 0x0000640001127983 */ /* 0x000ee20000300800 */
[----:B------:R-:W-:-:S02]  /*3d320*/  LOP3.LUT R13, R13, 0xffff, RZ, 0xc0, !PT ;  /* 0x0000ffff0d0d7812 */ /* 0x000fc400078ec0ff */
[----:B------:R-:W-:Y:S02]  /*3d330*/  LOP3.LUT R8, R29, 0xffff, RZ, 0xc0, !PT ;  /* 0x0000ffff1d087812 */ /* 0x000fe400078ec0ff */
[----:B------:R-:W-:Y:S02]  /*3d340*/  LOP3.LUT R19, R19, 0xffff, RZ, 0xc0, !PT ;  /* 0x0000ffff13137812 */ /* 0x000fe400078ec0ff */
[----:B------:R-:W-:-:S04]  /*3d350*/  SHF.R.U32.HI R20, RZ, 0x8, R12 ;  /* 0x00000008ff147819 */ /* 0x000fc8000001160c */
[----:B------:R-:W-:Y:S02]  /*3d360*/  LOP3.LUT R20, R20, 0xffff, RZ, 0xc0, !PT ;  /* 0x0000ffff14147812 */ /* 0x000fe400078ec0ff */
[----:B----4-:R-:W-:Y:S02]  /*3d370*/  LOP3.LUT R10, R27, 0xffff, RZ, 0xc0, !PT ;  /* 0x0000ffff1b0a7812 */ /* 0x010fe400078ec0ff */
[----:B--2---:R-:W-:Y:S02]  /*3d380*/  LOP3.LUT R9, R26, 0xffff, RZ, 0xc0, !PT ;  /* 0x0000ffff1a097812 */ /* 0x004fe400078ec0ff */
[----:B------:R-:W-:-:S05]  /*3d390*/  PRMT R26, R12, 0x3340, R22 ;  /* 0x000033400c1a7816 */ /* 0x000fca0000000016 */
[----:B------:R0:W-:Y:S01]  /*3d3a0*/  STL [R1+0x5c], R26 ;  /* 0x00005c1a01007387 */ /* 0x0001e20000100800 */
[----:B------:R-:W-:Y:S02]  /*3d3b0*/  SHF.R.U32.HI R22, RZ, 0x8, R22 ;  /* 0x00000008ff167819 */ /* 0x000fe40000011616 */
[----:B0-----:R-:W-:-:S05]  /*3d3c0*/  PRMT R26, R10, 0x3340, R11 ;  /* 0x000033400a1a7816 */ /* 0x001fca000000000b */
[----:B------:R0:W-:Y:S01]  /*3d3d0*/  STL [R1+0x58], R26 ;  /* 0x0000581a01007387 */ /* 0x0001e20000100800 */
[----:B------:R-:W-:Y:S02]  /*3d3e0*/  SHF.R.U32.HI R12, RZ, 0x8, R10 ;  /* 0x00000008ff0c7819 */ /* 0x000fe4000001160a */
[----:B------:R-:W-:Y:S02]  /*3d3f0*/  LOP3.LUT R22, R22, 0xffff, RZ, 0xc0, !PT ;  /* 0x0000ffff16167812 */ /* 0x000fe400078ec0ff */
[----:B0-----:R-:W-:Y:S02]  /*3d400*/  PRMT R26, R9, 0x3340, R13 ;  /* 0x00003340091a7816 */ /* 0x001fe4000000000d */
[----:B------:R-:W-:-:S03]  /*3d410*/  SHF.R.U32.HI R10, RZ, 0x8, R9 ;  /* 0x00000008ff0a7819 */ /* 0x000fc60000011609 */
[----:B------:R0:W-:Y:S01]  /*3d420*/  STL [R1+0x54], R26 ;  /* 0x0000541a01007387 */ /* 0x0001e20000100800 */
[----:B------:R-:W-:Y:S02]  /*3d430*/  SHF.R.U32.HI R9, RZ, 0x8, R8 ;  /* 0x00000008ff097819 */ /* 0x000fe40000011608 */
[----:B0-----:R-:W-:Y:S02]  /*3d440*/  PRMT R26, R8, 0x3340, R19 ;  /* 0x00003340081a7816 */ /* 0x001fe40000000013 */
[----:B------:R-:W2:Y:S04]  /*3d450*/  LDL.LU R8, [R1+0xb8] ;  /* 0x0000b80001087983 */ /* 0x000ea80000300800 */
[----:B------:R0:W-:Y:S02]  /*3d460*/  STL [R1+0x50], R26 ;  /* 0x0000501a01007387 */ /* 0x0001e40000100800 */
[----:B0-----:R-:W-:-:S02]  /*3d470*/  PRMT R26, R20, 0x3340, R22 ;  /* 0x00003340141a7816 */ /* 0x001fc40000000016 */
[----:B------:R-:W4:Y:S01]  /*3d480*/  LDL.LU R22, [R1+0xbc] ;  /* 0x0000bc0001167983 */ /* 0x000f220000300800 */
[----:B------:R-:W-:Y:S02]  /*3d490*/  SHF.R.U32.HI R13, RZ, 0x8, R13 ;  /* 0x00000008ff0d7819 */ /* 0x000fe4000001160d */
[----:B------:R-:W-:Y:S02]  /*3d4a0*/  SHF.R.U32.HI R11, RZ, 0x8, R11 ;  /* 0x00000008ff0b7819 */ /* 0x000fe4000001160b */
[----:B------:R-:W-:Y:S02]  /*3d4b0*/  SHF.R.U32.HI R19, RZ, 0x8, R19 ;  /* 0x00000008ff137819 */ /* 0x000fe40000011613 */
[----:B------:R-:W-:Y:S02]  /*3d4c0*/  LOP3.LUT R10, R10, 0xffff, RZ, 0xc0, !PT ;  /* 0x0000ffff0a0a7812 */ /* 0x000fe400078ec0ff */
[----:B------:R-:W-:Y:S02]  /*3d4d0*/  LOP3.LUT R13, R13, 0xffff, RZ, 0xc0, !PT ;  /* 0x0000ffff0d0d7812 */ /* 0x000fe400078ec0ff */
[----:B------:R-:W-:-:S02]  /*3d4e0*/  LOP3.LUT R12, R12, 0xffff, RZ, 0xc0, !PT ;  /* 0x0000ffff0c0c7812 */ /* 0x000fc400078ec0ff */
[----:B------:R-:W-:Y:S02]  /*3d4f0*/  LOP3.LUT R11, R11, 0xffff, RZ, 0xc0, !PT ;  /* 0x0000ffff0b0b7812 */ /* 0x000fe400078ec0ff */
[----:B------:R-:W-:Y:S02]  /*3d500*/  LOP3.LUT R9, R9, 0xffff, RZ, 0xc0, !PT ;  /* 0x0000ffff09097812 */ /* 0x000fe400078ec0ff */
[----:B------:R-:W-:Y:S02]  /*3d510*/  LOP3.LUT R19, R19, 0xffff, RZ, 0xc0, !PT ;  /* 0x0000ffff13137812 */ /* 0x000fe400078ec0ff */
[----:B------:R-:W-:Y:S02]  /*3d520*/  PRMT R29, R10, 0x3340, R13 ;  /* 0x000033400a1d7816 */ /* 0x000fe4000000000d */
[----:B------:R-:W-:Y:S02]  /*3d530*/  PRMT R27, R12, 0x3340, R11 ;  /* 0x000033400c1b7816 */ /* 0x000fe4000000000b */
[----:B------:R-:W-:-:S02]  /*3d540*/  PRMT R9, R9, 0x3340, R19 ;  /* 0x0000334009097816 */ /* 0x000fc40000000013 */
[----:B---3--:R-:W-:-:S03]  /*3d550*/  LOP3.LUT R11, R23, 0xffff, RZ, 0xc0, !PT ;  /* 0x0000ffff170b7812 */ /* 0x008fc600078ec0ff */
[----:B------:R0:W-:Y:S01]  /*3d560*/  STL [R1+0x28], R9 ;  /* 0x0000280901007387 */ /* 0x0001e20000100800 */
[----:B------:R-:W-:-:S03]  /*3d570*/  LOP3.LUT R12, R14, 0xffff, RZ, 0xc0, !PT ;  /* 0x0000ffff0e0c7812 */ /* 0x000fc600078ec0ff */
[----:B------:R-:W3:Y:S01]  /*3d580*/  LDL.LU R20, [R1+0xc4] ;  /* 0x0000c40001147983 */ /* 0x000ee20000300800 */
[----:B------:R-:W-:Y:S02]  /*3d590*/  LOP3.LUT R15, R15, 0xffff, RZ, 0xc0, !PT ;  /* 0x0000ffff0f0f7812 */ /* 0x000fe400078ec0ff */
[----:B0-----:R-:W-:Y:S02]  /*3d5a0*/  LOP3.LUT R9, R21, 0xffff, RZ, 0xc0, !PT ;  /* 0x0000ffff15097812 */ /* 0x001fe400078ec0ff */
[----:B------:R-:W-:Y:S02]  /*3d5b0*/  SHF.R.U32.HI R14, RZ, 0x8, R11 ;  /* 0x00000008ff0e7819 */ /* 0x000fe4000001160b */
[----:B------:R-:W-:Y:S02]  /*3d5c0*/  LOP3.LUT R19, R18, 0xffff, RZ, 0xc0, !PT ;  /* 0x0000ffff12137812 */ /* 0x000fe400078ec0ff */
[----:B------:R-:W-:Y:S02]  /*3d5d0*/  LOP3.LUT R14, R14, 0xffff, RZ, 0xc0, !PT ;  /* 0x0000ffff0e0e7812 */ /* 0x000fe400078ec0ff */
[----:B--2---:R-:W-:-:S02]  /*3d5e0*/  LOP3.LUT R13, R8, 0xffff, RZ, 0xc0, !PT ;  /* 0x0000ffff080d7812 */ /* 0x004fc400078ec0ff */
[----:B------:R-:W-:Y:S02]  /*3d5f0*/  LOP3.LUT R8, R28, 0xffff, RZ, 0xc0, !PT ;  /* 0x0000ffff1c087812 */ /* 0x000fe400078ec0ff */
[----:B----4-:R-:W-:Y:S02]  /*3d600*/  LOP3.LUT R10, R22, 0xffff, RZ, 0xc0, !PT ;  /* 0x0000ffff160a7812 */ /* 0x010fe400078ec0ff */
[----:B------:R-:W2:Y:S02]  /*3d610*/  LDL.LU R22, [R1+0xc0] ;  /* 0x0000c00001167983 */ /* 0x000ea40000300800 */
[----:B------:R-:W-:Y:S02]  /*3d620*/  SHF.R.U32.HI R28, RZ, 0x8, R10 ;  /* 0x00000008ff1c7819 */ /* 0x000fe4000001160a */
[----:B------:R-:W-:Y:S02]  /*3d630*/  PRMT R10, R10, 0x3340, R11 ;  /* 0x000033400a0a7816 */ /* 0x000fe4000000000b */
[----:B------:R-:W-:-:S03]  /*3d640*/  SHF.R.U32.HI R11, RZ, 0x8, R9 ;  /* 0x00000008ff0b7819 */ /* 0x000fc60000011609 */
[----:B------:R0:W-:Y:S04]  /*3d650*/  STL [R1+0x48], R10 ;  /* 0x0000480a01007387 */ /* 0x0001e80000100800 */
[----:B------:R-:W4:Y:S04]  /*3d660*/  LDL.LU R21, [R1+0x90] ;  /* 0x0000900001157983 */ /* 0x000f280000300800 */
[----:B------:R-:W2:Y:S01]  /*3d670*/  LDL.LU R23, [R1+0x70] ;  /* 0x0000700001177983 */ /* 0x000ea20000300800 */
[----:B0-----:R-:W-:Y:S02]  /*3d680*/  PRMT R10, R9, 0x3340, R12 ;  /* 0x00003340090a7816 */ /* 0x001fe4000000000c */
[----:B------:R-:W-:Y:S01]  /*3d690*/  SHF.R.U32.HI R9, RZ, 0x8, R8 ;  /* 0x00000008ff097819 */ /* 0x000fe20000011608 */
[----:B------:R-:W2:Y:S01]  /*3d6a0*/  LDL.LU R18, [R1+0x68] ;  /* 0x0000680001127983 */ /* 0x000ea20000300800 */
[----:B------:R-:W-:-:S03]  /*3d6b0*/  PRMT R8, R8, 0x3340, R15 ;  /* 0x0000334008087816 */ /* 0x000fc6000000000f */
[----:B------:R0:W-:Y:S01]  /*3d6c0*/  STL [R1+0x44], R10 ;  /* 0x0000440a01007387 */ /* 0x0001e20000100800 */
[----:B------:R-:W-:Y:S02]  /*3d6d0*/  SHF.R.U32.HI R12, RZ, 0x8, R12 ;  /* 0x00000008ff0c7819 */ /* 0x000fe4000001160c */
[----:B------:R-:W-:Y:S02]  /*3d6e0*/  LOP3.LUT R11, R11, 0xffff, RZ, 0xc0, !PT ;  /* 0x0000ffff0b0b7812 */ /* 0x000fe400078ec0ff */
[----:B------:R-:W-:Y:S02]  /*3d6f0*/  LOP3.LUT R12, R12, 0xffff, RZ, 0xc0, !PT ;  /* 0x0000ffff0c0c7812 */ /* 0x000fe400078ec0ff */
[----:B0-----:R-:W-:Y:S02]  /*3d700*/  SHF.R.U32.HI R10, RZ, 0x8, R15 ;  /* 0x00000008ff0a7819 */ /* 0x001fe4000001160f */
[----:B------:R-:W2:Y:S04]  /*3d710*/  LDL.LU R15, [R1+0xd0] ;  /* 0x0000d000010f7983 */ /* 0x000ea80000300800 */
[----:B------:R0:W-:Y:S01]  /*3d720*/  STL [R1+0x40], R8 ;  /* 0x0000400801007387 */ /* 0x0001e20000100800 */
[----:B------:R-:W-:-:S02]  /*3d730*/  LOP3.LUT R28, R28, 0xffff, RZ, 0xc0, !PT ;  /* 0x0000ffff1c1c7812 */ /* 0x000fc400078ec0ff */
[----:B------:R-:W-:Y:S02]  /*3d740*/  PRMT R12, R11, 0x3340, R12 ;  /* 0x000033400b0c7816 */ /* 0x000fe4000000000c */
[----:B0-----:R-:W-:Y:S02]  /*3d750*/  SHF.R.U32.HI R8, RZ, 0x8, R13 ;  /* 0x00000008ff087819 */ /* 0x001fe4000001160d */
[----:B------:R-:W-:Y:S02]  /*3d760*/  PRMT R13, R13, 0x3340, R19 ;  /* 0x000033400d0d7816 */ /* 0x000fe40000000013 */
[----:B------:R-:W-:-:S03]  /*3d770*/  PRMT R28, R28, 0x3340, R14 ;  /* 0x000033401c1c7816 */ /* 0x000fc6000000000e */
[----:B------:R0:W-:Y:S01]  /*3d780*/  STL [R1+0x4c], R13 ;  /* 0x00004c0d01007387 */ /* 0x0001e20000100800 */
[----:B------:R-:W-:Y:S02]  /*3d790*/  LOP3.LUT R10, R10, 0xffff, RZ, 0xc0, !PT ;  /* 0x0000ffff0a0a7812 */ /* 0x000fe400078ec0ff */
[----:B------:R-:W-:Y:S02]  /*3d7a0*/  LOP3.LUT R9, R9, 0xffff, RZ, 0xc0, !PT ;  /* 0x0000ffff09097812 */ /* 0x000fe400078ec0ff */
[----:B0-----:R-:W-:Y:S02]  /*3d7b0*/  SHF.R.U32.HI R13, RZ, 0x8, R19 ;  /* 0x00000008ff0d7819 */ /* 0x001fe40000011613 */
[----:B------:R-:W2:Y:S04]  /*3d7c0*/  LDL.LU R19, [R1+0xe4] ;  /* 0x0000e40001137983 */ /* 0x000ea80000300800 */
[----:B------:R-:W2:Y:S04]  /*3d7d0*/  LDL.LU R14, [R1+0xe8] ;  /* 0x0000e800010e7983 */ /* 0x000ea80000300800 */
[----:B------:R-:W2:Y:S01]  /*3d7e0*/  LDL.LU R11, [R1+0xec] ;  /* 0x0000ec00010b7983 */ /* 0x000ea20000300800 */
[----:B------:R-:W-:-:S03]  /*3d7f0*/  PRMT R9, R9, 0x3340, R10 ;  /* 0x0000334009097816 */ /* 0x000fc6000000000a */
[----:B------:R0:W-:Y:S04]  /*3d800*/  STL [R1], R12 ;  /* 0x0000000c01007387 */ /* 0x0001e80000100800 */
[----:B0-----:R-:W2:Y:S04]  /*3d810*/  LDL.LU R12, [R1+0x20] ;  /* 0x00002000010c7983 */ /* 0x001ea80000300800 */
[----:B------:R-:W2:Y:S01]  /*3d820*/  LDL.LU R10, [R1+0xac] ;  /* 0x0000ac00010a7983 */ /* 0x000ea20000300800 */
[----:B------:R-:W-:Y:S02]  /*3d830*/  LOP3.LUT R8, R8, 0xffff, RZ, 0xc0, !PT ;  /* 0x0000ffff08087812 */ /* 0x000fe400078ec0ff */
[----:B------:R-:W-:-:S04]  /*3d840*/  LOP3.LUT R13, R13, 0xffff, RZ, 0xc0, !PT ;  /* 0x0000ffff0d0d7812 */ /* 0x000fc800078ec0ff */
[----:B------:R-:W-:Y:S01]  /*3d850*/  PRMT R13, R8, 0x3340, R13 ;  /* 0x00003340080d7816 */ /* 0x000fe2000000000d */
[----:B------:R-:W-:Y:S04]  /*3d860*/  STL [R1+0x8], R9 ;  /* 0x0000080901007387 */ /* 0x000fe80000100800 */
[----:B------:R3:W-:Y:S02]  /*3d870*/  STL [R1+0x24], R13 ;  /* 0x0000240d01007387 */ /* 0x0007e40000100800 */
[----:B---3--:R-:W-:Y:S02]  /*3d880*/  LOP3.LUT R13, R20, 0xffff, RZ, 0xc0, !PT ;  /* 0x0000ffff140d7812 */ /* 0x008fe400078ec0ff */
[----:B----4-:R-:W-:Y:S02]  /*3d890*/  LOP3.LUT R20, R21, 0xffff, RZ, 0xc0, !PT ;  /* 0x0000ffff15147812 */ /* 0x010fe400078ec0ff */
[----:B--2---:R-:W-:-:S02]  /*3d8a0*/  PRMT R9, R14, 0x5410, R12 ;  /* 0x000054100e097816 */ /* 0x004fc4000000000c */
[----:B------:R-:W-:Y:S02]  /*3d8b0*/  LOP3.LUT R12, R15, 0xffff, RZ, 0xc0, !PT ;  /* 0x0000ffff0f0c7812 */ /* 0x000fe400078ec0ff */
[----:B------:R-:W-:Y:S02]  /*3d8c0*/  PRMT R8, R11, 0x5410, R10 ;  /* 0x000054100b087816 */ /* 0x000fe4000000000a */
[----:B------:R-:W-:Y:S02]  /*3d8d0*/  PRMT R10, R19, 0x5410, R3 ;  /* 0x00005410130a7816 */ /* 0x000fe40000000003 */
[----:B------:R-:W-:Y:S01]  /*3d8e0*/  SHF.R.U32.HI R19, RZ, 0x8, R12 ;  /* 0x00000008ff137819 */ /* 0x000fe2000001160c */
[----:B------:R-:W2:Y:S01]  /*3d8f0*/  LDL.LU R3, [R1+0x14b8] ;  /* 0x0014b80001037983 */ /* 0x000ea20000300800 */
[----:B------:R-:W-:Y:S02]  /*3d900*/  LOP3.LUT R15, R18, 0xffff, RZ, 0xc0, !PT ;  /* 0x0000ffff120f7812 */ /* 0x000fe400078ec0ff */
[----:B------:R-:W-:Y:S01]  /*3d910*/  PRMT R12, R12, 0x3340, R20 ;  /* 0x000033400c0c7816 */ /* 0x000fe20000000014 */
[----:B------:R-:W3:Y:S01]  /*3d920*/  LDL.LU R18, [R1+0xa8] ;  /* 0x0000a80001127983 */ /* 0x000ee20000300800 */
[----:B------:R-:W-:-:S02]  /*3d930*/  LOP3.LUT R11, R22, 0xffff, RZ, 0xc0, !PT ;  /* 0x0000ffff160b7812 */ /* 0x000fc400078ec0ff */
[----:B------:R-:W-:Y:S01]  /*3d940*/  LOP3.LUT R14, R23, 0xffff, RZ, 0xc0, !PT ;  /* 0x0000ffff170e7812 */ /* 0x000fe200078ec0ff */
[----:B------:R-:W4:Y:S04]  /*3d950*/  LDL.LU R22, [R1+0xc8] ;  /* 0x0000c80001167983 */ /* 0x000f280000300800 */
[----:B------:R-:W4:Y:S04]  /*3d960*/  LDL.LU R21, [R1+0xb4] ;  /* 0x0000b40001157983 */ /* 0x000f280000300800 */
[----:B------:R-:W4:Y:S04]  /*3d970*/  LDL.LU R23, [R1+0xb0] ;  /* 0x0000b00001177983 */ /* 0x000f280000300800 */
[----:B------:R0:W-:Y:S02]  /*3d980*/  STL [R1+0x30], R12 ;  /* 0x0000300c01007387 */ /* 0x0001e40000100800 */
[----:B0-----:R-:W-:-:S02]  /*3d990*/  SHF.R.U32.HI R12, RZ, 0x8, R13 ;  /* 0x00000008ff0c7819 */ /* 0x001fc4000001160d */
[----:B------:R-:W-:-:S05]  /*3d9a0*/  PRMT R13, R13, 0x3340, R14 ;  /* 0x000033400d0d7816 */ /* 0x000fca000000000e */
[----:B------:R0:W-:Y:S02]  /*3d9b0*/  STL [R1+0x3c], R13 ;  /* 0x00003c0d01007387 */ /* 0x0001e40000100800 */
[----:B0-----:R-:W-:Y:S02]  /*3d9c0*/  SHF.R.U32.HI R13, RZ, 0x8, R14 ;  /* 0x00000008ff0d7819 */ /* 0x001fe4000001160e */
[----:B------:R-:W-:Y:S02]  /*3d9d0*/  SHF.R.U32.HI R14, RZ, 0x8, R11 ;  /* 0x00000008ff0e7819 */ /* 0x000fe4000001160b */
[----:B------:R-:W-:-:S05]  /*3d9e0*/  PRMT R11, R11, 0x3340, R15 ;  /* 0x000033400b0b7816 */ /* 0x000fca000000000f */
[----:B------:R0:W-:Y:S04]  /*3d9f0*/  STL [R1+0x38], R11 ;  /* 0x0000380b01007387 */ /* 0x0001e80000100800 */
[----:B0-----:R-:W2:Y:S01]  /*3da00*/  LDL.LU R11, [R1+0xa4] ;  /* 0x0000a400010b7983 */ /* 0x001ea20000300800 */
[----:B------:R-:W-:Y:S02]  /*3da10*/  SHF.R.U32.HI R20, RZ, 0x8, R20 ;  /* 0x00000008ff147819 */ /* 0x000fe40000011614 */
[----:B------:R-:W-:Y:S02]  /*3da20*/  LOP3.LUT R19, R19, 0xffff, RZ, 0xc0, !PT ;  /* 0x0000ffff13137812 */ /* 0x000fe400078ec0ff */
[----:B------:R-:W-:Y:S02]  /*3da30*/  LOP3.LUT R20, R20, 0xffff, RZ, 0xc0, !PT ;  /* 0x0000ffff14147812 */ /* 0x000fe400078ec0ff */
[----:B------:R-:W-:-:S02]  /*3da40*/  LOP3.LUT R12, R12, 0xffff, RZ, 0xc0, !PT ;  /* 0x0000ffff0c0c7812 */ /* 0x000fc400078ec0ff */
[----:B------:R-:W-:Y:S02]  /*3da50*/  PRMT R20, R19, 0x3340, R20 ;  /* 0x0000334013147816 */ /* 0x000fe40000000014 */
[----:B------:R-:W-:-:S04]  /*3da60*/  LOP3.LUT R13, R13, 0xffff, RZ, 0xc0, !PT ;  /* 0x0000ffff0d0d7812 */ /* 0x000fc800078ec0ff */
[----:B------:R-:W-:Y:S02]  /*3da70*/  PRMT R13, R12, 0x3340, R13 ;  /* 0x000033400c0d7816 */ /* 0x000fe4000000000d */
[----:B--2---:R-:W-:Y:S02]  /*3da80*/  PRMT R11, R3, 0x5410, R11 ;  /* 0x00005410030b7816 */ /* 0x004fe4000000000b */
[----:B------:R-:W2:Y:S04]  /*3da90*/  LDL.LU R3, [R1+0x14b4] ;  /* 0x0014b40001037983 */ /* 0x000ea80000300800 */
[----:B------:R-:W4:Y:S04]  /*3daa0*/  LDL.LU R19, [R1+0x1c] ;  /* 0x00001c0001137983 */ /* 0x000f280000300800 */
[----:B------:R0:W-:Y:S04]  /*3dab0*/  STL [R1+0x4], R20 ;  /* 0x0000041401007387 */ /* 0x0001e80000100800 */
[----:B0-----:R-:W4:Y:S04]  /*3dac0*/  LDL.LU R20, [R1+0xd4] ;  /* 0x0000d40001147983 */ /* 0x001f280000300800 */
[----:B------:R-:W3:Y:S01]  /*3dad0*/  LDL.LU R12, [R1+0xf4] ;  /* 0x0000f400010c7983 */ /* 0x000ee20000300800 */
[----:B------:R-:W-:-:S02]  /*3dae0*/  SHF.R.U32.HI R15, RZ, 0x8, R15 ;  /* 0x00000008ff0f7819 */ /* 0x000fc4000001160f */
[----:B------:R-:W-:Y:S02]  /*3daf0*/  LOP3.LUT R14, R14, 0xffff, RZ, 0xc0, !PT ;  /* 0x0000ffff0e0e7812 */ /* 0x000fe400078ec0ff */
[----:B------:R-:W-:Y:S01]  /*3db00*/  LOP3.LUT R15, R15, 0xffff, RZ, 0xc0, !PT ;  /* 0x0000ffff0f0f7812 */ /* 0x000fe200078ec0ff */
[----:B------:R0:W-:Y:S03]  /*3db10*/  STL [R1+0x20], R13 ;  /* 0x0000200d01007387 */ /* 0x0001e60000100800 */
[----:B------:R-:W-:Y:S01]  /*3db20*/  PRMT R15, R14, 0x3340, R15 ;  /* 0x000033400e0f7816 */ /* 0x000fe2000000000f */
[----:B0-----:R-:W4:Y:S04]  /*3db30*/  LDL.LU R13, [R1+0xe0] ;  /* 0x0000e000010d7983 */ /* 0x001f280000300800 */
[----:B------:R-:W4:Y:S04]  /*3db40*/  LDL.LU R14, [R1+0xdc] ;  /* 0x0000dc00010e7983 */ /* 0x000f280000300800 */
[----:B------:R0:W-:Y:S04]  /*3db50*/  STL [R1+0xc], R15 ;  /* 0x00000c0f01007387 */ /* 0x0001e80000100800 */
[----:B0-----:R-:W4:Y:S04]  /*3db60*/  LDL.LU R15, [R1+0xd8] ;  /* 0x0000d800010f7983 */ /* 0x001f280000300800 */
[----:B--2---:R0:W-:Y:S04]  /*3db70*/  STSM.16.M88.4 [R3], R8 ;  /* 0x0000000803007844 */ /* 0x0041e80000000200 */
[----:B0-----:R-:W4:Y:S04]  /*3db80*/  LDL.LU R8, [R1+0x7c] ;  /* 0x00007c0001087983 */ /* 0x001f280000300800 */
[----:B------:R-:W2:Y:S01]  /*3db90*/  LDL.LU R10, [R1+0x78] ;  /* 0x00007800010a7983 */ /* 0x000ea20000300800 */
[----:B---3--:R-:W-:-:S03]  /*3dba0*/  PRMT R12, R12, 0x5410, R18 ;  /* 0x000054100c0c7816 */ /* 0x008fc60000000012 */
[----:B------:R-:W3:Y:S04]  /*3dbb0*/  LDL.LU R11, [R1+0x74] ;  /* 0x00007400010b7983 */ /* 0x000ee80000300800 */
[----:B------:R-:W3:Y:S01]  /*3dbc0*/  LDL.LU R18, [R1+0x14b0] ;  /* 0x0014b00001127983 */ /* 0x000ee20000300800 */
[----:B------:R-:W0:Y:S02]  /*3dbd0*/  S2R R9, SR_TID.X ;  /* 0x0000000000097919 */ /* 0x000e240000002100 */
[----:B0-----:R-:W-:Y:S01]  /*3dbe0*/  LOP3.LUT R9, R9, 0x3f, RZ, 0xc0, !PT ;  /* 0x0000003f09097812 */ /* 0x001fe200078ec0ff */
[----:B------:R-:W-:Y:S01]  /*3dbf0*/  BAR.SYNC.DEFER_BLOCKING 0x0 ;  /* 0x0000000000007b1d */ /* 0x000fe20000010000 */
[----:B----4-:R-:W-:Y:S02]  /*3dc00*/  PRMT R13, R13, 0x5410, R8 ;  /* 0x000054100d0d7816 */ /* 0x010fe40000000008 */
[----:B------:R-:W-:-:S02]  /*3dc10*/  PRMT R8, R20, 0x5410, R19 ;  /* 0x0000541014087816 */ /* 0x000fc40000000013 */
[----:B------:R-:W-:Y:S01]  /*3dc20*/  LEA R19, R9, UR4, 0x4 ;  /* 0x0000000409137c11 */ /* 0x000fe2000f8e20ff */
[----:B------:R-:W-:Y:S01]  /*3dc30*/  ULDC UR4, c[0x0][0x244] ;  /* 0x0000910000047ab9 */ /* 0x000fe20000000800 */
[----:B--2---:R-:W-:Y:S02]  /*3dc40*/  PRMT R14, R14, 0x5410, R10 ;  /* 0x000054100e0e7816 */ /* 0x004fe4000000000a */
[----:B---3--:R-:W-:Y:S02]  /*3dc50*/  PRMT R15, R15, 0x5410, R11 ;  /* 0x000054100f0f7816 */ /* 0x008fe4000000000b */
[----:B------:R-:W-:Y:S02]  /*3dc60*/  PRMT R10, R21, 0x5410, R17 ;  /* 0x00005410150a7816 */ /* 0x000fe40000000011 */
[----:B------:R-:W-:Y:S02]  /*3dc70*/  PRMT R9, R22, 0x5410, R18 ;  /* 0x0000541016097816 */ /* 0x000fe40000000012 */
[----:B------:R-:W-:-:S02]  /*3dc80*/  PRMT R11, R23, 0x5410, R16 ;  /* 0x00005410170b7816 */ /* 0x000fc40000000010 */
[----:B------:R-:W0:Y:S04]  /*3dc90*/  LDS.128 R20, [R19] ;  /* 0x0000000013147984 */ /* 0x000e280000000c00 */
[----:B------:R-:W-:Y:S01]  /*3dca0*/  STL [R1+0x34], R19 ;  /* 0x0000341301007387 */ /* 0x000fe20000100800 */
[----:B------:R-:W-:Y:S06]  /*3dcb0*/  BAR.SYNC.DEFER_BLOCKING 0x0 ;  /* 0x0000000000007b1d */ /* 0x000fec0000010000 */
[----:B0-----:R0:W-:Y:S04]  /*3dcc0*/  STL.64 [R1+0x1498], R22 ;  /* 0x0014981601007387 */ /* 0x0011e80000100a00 */
[----:B0-----:R-:W2:Y:S04]  /*3dcd0*/  LDL.LU R22, [R1+0xcc] ;  /* 0x0000cc0001167983 */ /* 0x001ea80000300800 */
[----:B------:R-:W3:Y:S04]  /*3dce0*/  LDL R23, [R1+0x34] ;  /* 0x0000340001177983 */ /* 0x000ee80000100800 */
[----:B------:R0:W-:Y:S01]  /*3dcf0*/  STSM.16.M88.4 [R3], R12 ;  /* 0x0000000c03007844 */ /* 0x0001e20000000200 */
[----:B------:R-:W-:Y:S06]  /*3dd00*/  BAR.SYNC.DEFER_BLOCKING 0x0 ;  /* 0x0000000000007b1d */ /* 0x000fec0000010000 */
[----:B0-----:R-:W4:Y:S04]  /*3dd10*/  LDL.LU R12, [R1+0x80] ;  /* 0x00008000010c7983 */ /* 0x001f280000300800 */
[----:B------:R-:W4:Y:S04]  /*3dd20*/  LDL.LU R13, [R1+0x18] ;  /* 0x00001800010d7983 */ /* 0x000f280000300800 */
[----:B------:R-:W4:Y:S04]  /*3dd30*/  LDL.LU R14, [R1+0x14] ;  /* 0x00001400010e7983 */ /* 0x000f280000300800 */
[----:B------:R-:W4:Y:S04]  /*3dd40*/  LDL.LU R15, [R1+0x10] ;  /* 0x00001000010f7983 */ /* 0x000f280000300800 */
[----:B---3--:R-:W0:Y:S01]  /*3dd50*/  LDS.128 R16, [R23] ;  /* 0x0000000017107984 */ /* 0x008e220000000c00 */
[----:B------:R-:W-:Y:S06]  /*3dd60*/  BAR.SYNC.DEFER_BLOCKING 0x0 ;  /* 0x0000000000007b1d */ /* 0x000fec0000010000 */
[----:B------:R-:W-:Y:S04]  /*3dd70*/  STSM.16.M88.4 [R3], R8 ;  /* 0x0000000803007844 */ /* 0x000fe80000000200 */
[----:B0-----:R0:W-:Y:S04]  /*3dd80*/  STL.64 [R1+0x1490], R16 ;  /* 0x0014901001007387 */ /* 0x0011e80000100a00 */
[----:B0-----:R-:W3:Y:S04]  /*3dd90*/  LDL.LU R16, [R1+0x44] ;  /* 0x0000440001107983 */ /* 0x001ee80000300800 */
[----:B------:R0:W-:Y:S04]  /*3dda0*/  STL [R1+0x1488], R19 ;  /* 0x0014881301007387 */ /* 0x0001e80000100800 */
[----:B0-----:R-:W3:Y:S04]  /*3ddb0*/  LDL.LU R19, [R1] ;  /* 0x0000000001137983 */ /* 0x001ee80000300800 */
[----:B------:R-:W3:Y:S04]  /*3ddc0*/  LDL.LU R9, [R1+0x8c] ;  /* 0x00008c0001097983 */ /* 0x000ee80000300800 */
[----:B------:R-:W3:Y:S04]  /*3ddd0*/  LDL.LU R10, [R1+0x88] ;  /* 0x00008800010a7983 */ /* 0x000ee80000300800 */
[----:B------:R-:W3:Y:S01]  /*3dde0*/  LDL.LU R11, [R1+0x84] ;  /* 0x00008400010b7983 */ /* 0x000ee20000300800 */
[----:B--2---:R-:W-:-:S02]  /*3ddf0*/  PRMT R8, R22, 0x5410, R7 ;  /* 0x0000541016087816 */ /* 0x004fc40000000007 */
[----:B----4-:R-:W-:Y:S01]  /*3de00*/  PRMT R5, R13, 0x5410, R5 ;  /* 0x000054100d057816 */ /* 0x010fe20000000005 */
[----:B------:R-:W2:Y:S01]  /*3de10*/  LDL.LU R17, [R1+0x8] ;  /* 0x0000080001117983 */ /* 0x000ea20000300800 */
[----:B------:R-:W-:Y:S02]  /*3de20*/  PRMT R6, R14, 0x5410, R6 ;  /* 0x000054100e067816 */ /* 0x000fe40000000006 */
[----:B------:R-:W-:Y:S01]  /*3de30*/  PRMT R7, R15, 0x5410, R25 ;  /* 0x000054100f077816 */ /* 0x000fe20000000019 */
[----:B------:R-:W2:Y:S01]  /*3de40*/  LDL.LU R22, [R1+0x40] ;  /* 0x0000400001167983 */ /* 0x000ea20000300800 */
[----:B------:R-:W-:Y:S01]  /*3de50*/  BAR.SYNC.DEFER_BLOCKING 0x0 ;  /* 0x0000000000007b1d */ /* 0x000fe20000010000 */
[----:B---3--:R-:W-:Y:S02]  /*3de60*/  PRMT R9, R9, 0x5410, R4 ;  /* 0x0000541009097816 */ /* 0x008fe40000000004 */
[----:B------:R-:W-:-:S03]  /*3de70*/  PRMT R4, R12, 0x5410, R24 ;  /* 0x000054100c047816 */ /* 0x000fc60000000018 */
[----:B------:R-:W0:Y:S01]  /*3de80*/  LDS.128 R12, [R23] ;  /* 0x00000000170c7984 */ /* 0x000e220000000c00 */
[----:B------:R-:W-:Y:S02]  /*3de90*/  PRMT R10, R10, 0x5410, R2 ;  /* 0x000054100a0a7816 */ /* 0x000fe40000000002 */
[----:B------:R-:W-:Y:S01]  /*3dea0*/  PRMT R11, R11, 0x5410, R0 ;  /* 0x000054100b0b7816 */ /* 0x000fe20000000000 */
[----:B------:R-:W-:Y:S06]  /*3deb0*/  BAR.SYNC.DEFER_BLOCKING 0x0 ;  /* 0x0000000000007b1d */ /* 0x000fec0000010000 */
[----:B------:R-:W3:Y:S04]  /*3dec0*/  LDL.LU R24, [R1+0x50] ;  /* 0x0000500001187983 */ /* 0x000ee80000300800 */
[----:B------:R-:W4:Y:S04]  /*3ded0*/  LDL.LU R25, [R1+0x48] ;  /* 0x0000480001197983 */ /* 0x000f280000300800 */
[----:B------:R-:W4:Y:S04]  /*3dee0*/  LDL.LU R0, [R1+0x24] ;  /* 0x0000240001007983 */ /* 0x000f280000300800 */
[----:B------:R-:W4:Y:S04]  /*3def0*/  LDL.LU R2, [R1+0x4c] ;  /* 0x00004c0001027983 */ /* 0x000f280000300800 */
[----:B------:R1:W-:Y:S04]  /*3df00*/  STSM.16.M88.4 [R3], R8 ;  /* 0x0000000803007844 */ /* 0x0003e80000000200 */
[----:B0-----:R-:W-:Y:S04]  /*3df10*/  STL.64 [R1+0x10], R12 ;  /* 0x0000100c01007387 */ /* 0x001fe80000100a00 */
[----:B------:R-:W-:Y:S01]  /*3df20*/  STL.64 [R1+0x18], R14 ;  /* 0x0000180e01007387 */ /* 0x000fe20000100a00 */
[----:B------:R-:W-:Y:S06]  /*3df30*/  BAR.SYNC.DEFER_BLOCKING 0x0 ;  /* 0x0000000000007b1d */ /* 0x000fec0000010000 */
[----:B-1----:R-:W2:Y:S04]  /*3df40*/  LDL.LU R8, [R1+0x5c] ;  /* 0x00005c0001087983 */ /* 0x002ea80000300800 */
[----:B------:R-:W3:Y:S04]  /*3df50*/  LDL.LU R9, [R1+0x58] ;  /* 0x0000580001097983 */ /* 0x000ee80000300800 */
[----:B------:R-:W4:Y:S04]  /*3df60*/  LDL.LU R10, [R1+0x54] ;  /* 0x00005400010a7983 */ /* 0x000f280000300800 */
[----:B------:R-:W4:Y:S04]  /*3df70*/  LDL.LU R11, [R1+0x28] ;  /* 0x00002800010b7983 */ /* 0x000f280000300800 */
[----:B------:R-:W0:Y:S01]  /*3df80*/  LDS.128 R12, [R23] ;  /* 0x00000000170c7984 */ /* 0x000e220000000c00 */
[----:B------:R-:W-:Y:S06]  /*3df90*/  BAR.SYNC.DEFER_BLOCKING 0x0 ;  /* 0x0000000000007b1d */ /* 0x000fec0000010000 */
[----:B0-----:R0:W-:Y:S04]  /*3dfa0*/  STL [R1+0x1484], R12 ;  /* 0x0014840c01007387 */ /* 0x0011e80000100800 */
[----:B0-----:R-:W4:Y:S04]  /*3dfb0*/  LDL.LU R12, [R1+0x60] ;  /* 0x00006000010c7983 */ /* 0x001f280000300800 */
[----:B------:R0:W-:Y:S04]  /*3dfc0*/  STL [R1+0x1480], R13 ;  /* 0x0014800d01007387 */ /* 0x0001e80000100800 */
[----:B0-----:R-:W4:Y:S04]  /*3dfd0*/  LDL.LU R13, [R1+0x2c] ;  /* 0x00002c00010d7983 */ /* 0x001f280000300800 */
[----:B------:R-:W-:Y:S04]  /*3dfe0*/  STSM.16.M88.4 [R3], R4 ;  /* 0x0000000403007844 */ /* 0x000fe80000000200 */
[----:B------:R0:W-:Y:S04]  /*3dff0*/  STL [R1+0x147c], R14 ;  /* 0x00147c0e01007387 */ /* 0x0001e80000100800 */
[----:B------:R1:W-:Y:S04]  /*3e000*/  STL [R1+0x1478], R15 ;  /* 0x0014780f01007387 */ /* 0x0003e80000100800 */
[----:B0-----:R-:W4:Y:S01]  /*3e010*/  LDL.LU R14, [R1+0x4] ;  /* 0x00000400010e7983 */ /* 0x001f220000300800 */
[----:B------:R-:W-:Y:S01]  /*3e020*/  BAR.SYNC.DEFER_BLOCKING 0x0 ;  /* 0x0000000000007b1d */ /* 0x000fe20000010000 */
[----:B--2---:R-:W-:-:S02]  /*3e030*/  PRMT R5, R8, 0x5410, R26 ;  /* 0x0000541008057816 */ /* 0x004fc4000000001a */
[----:B---3--:R-:W-:Y:S02]  /*3e040*/  PRMT R6, R9, 0x5410, R27 ;  /* 0x0000541009067816 */ /* 0x008fe4000000001b */
[----:B----4-:R-:W-:Y:S02]  /*3e050*/  PRMT R7, R10, 0x5410, R29 ;  /* 0x000054100a077816 */ /* 0x010fe4000000001d */
[----:B------:R-:W-:Y:S02]  /*3e060*/  PRMT R24, R24, 0x5410, R11 ;  /* 0x0000541018187816 */ /* 0x000fe4000000000b */
[----:B------:R-:W0:Y:S01]  /*3e070*/  LDS.128 R8, [R23] ;  /* 0x0000000017087984 */ /* 0x000e220000000c00 */
[----:B------:R-:W-:Y:S02]  /*3e080*/  PRMT R26, R16, 0x5410, R19 ;  /* 0x00005410101a7816 */ /* 0x000fe40000000013 */
[----:B------:R-:W-:Y:S02]  /*3e090*/  PRMT R27, R22, 0x5410, R17 ;  /* 0x00005410161b7816 */ /* 0x000fe40000000011 */
[----:B------:R-:W-:Y:S01]  /*3e0a0*/  PRMT R4, R12, 0x5410, R13 ;  /* 0x000054100c047816 */ /* 0x000fe2000000000d */
[----:B------:R-:W-:Y:S06]  /*3e0b0*/  BAR.SYNC.DEFER_BLOCKING 0x0 ;  /* 0x0000000000007b1d */ /* 0x000fec0000010000 */
[----:B------:R-:W2:Y:S04]  /*3e0c0*/  LDL.LU R12, [R1+0x30] ;  /* 0x00003000010c7983 */ /* 0x000ea80000300800 */
[----:B------:R-:W3:Y:S04]  /*3e0d0*/  LDL.LU R19, [R1+0x20] ;  /* 0x0000200001137983 */ /* 0x000ee80000300800 */
[----:B------:R-:W3:Y:S04]  /*3e0e0*/  LDL.LU R16, [R1+0x3c] ;  /* 0x00003c0001107983 */ /* 0x000ee80000300800 */
[----:B------:R-:W4:Y:S04]  /*3e0f0*/  LDL.LU R17, [R1+0xc] ;  /* 0x00000c0001117983 */ /* 0x000f280000300800 */
[----:B------:R-:W4:Y:S04]  /*3e100*/  LDL.LU R22, [R1+0x38] ;  /* 0x0000380001167983 */ /* 0x000f280000300800 */
[----:B-1----:R-:W2:Y:S04]  /*3e110*/  LDL R15, [R1+0x768] ;  /* 0x00076800010f7983 */ /* 0x002ea80000100800 */
[----:B0-----:R0:W-:Y:S04]  /*3e120*/  STL [R1+0x1474], R11 ;  /* 0x0014740b01007387 */ /* 0x0011e80000100800 */
[----:B0-----:R-:W3:Y:S04]  /*3e130*/  LDL R11, [R1+0x764] ;  /* 0x00076400010b7983 */ /* 0x001ee80000100800 */
[----:B------:R-:W-:Y:S01]  /*3e140*/  STSM.16.M88.4 [R3], R4 ;  /* 0x0000000403007844 */ /* 0x000fe20000000200 */
[----:B------:R-:W-:Y:S01]  /*3e150*/  BAR.SYNC.DEFER_BLOCKING 0x0 ;  /* 0x0000000000007b1d */ /* 0x000fe20000010000 */
[----:B------:R-:W-:-:S05]  /*3e160*/  PRMT R25, R25, 0x5410, R28 ;  /* 0x0000541019197816 */ /* 0x000fca000000001c */
[----:B------:R-:W0:Y:S02]  /*3e170*/  LDS.128 R4, [R23] ;  /* 0x0000000017047984 */ /* 0x000e240000000c00 */
[----:B------:R-:W-:Y:S06]  /*3e180*/  BAR.SYNC.DEFER_BLOCKING 0x0 ;  /* 0x0000000000007b1d */ /* 0x000fec0000010000 */
[----:B------:R-:W-:Y:S02]  /*3e190*/  STSM.16.M88.4 [R3], R24 ;  /* 0x0000001803007844 */ /* 0x000fe40000000200 */
[----:B------:R-:W-:Y:S06]  /*3e1a0*/  BAR.SYNC.DEFER_BLOCKING 0x0 ;  /* 0x0000000000007b1d */ /* 0x000fec0000010000 */
[----:B0-----:R0:W-:Y:S04]  /*3e1b0*/  STL [R1+0x1470], R7 ;  /* 0x0014700701007387 */ /* 0x0011e80000100800 */
[----:B0-----:R-:W2:Y:S04]  /*3e1c0*/  LDL R7, [R1+0x5b8] ;  /* 0x0005b80001077983 */ /* 0x001ea80000100800 */
[----:B------:R-:W0:Y:S01]  /*3e1d0*/  LDS.128 R24, [R23] ;  /* 0x0000000017187984 */ /* 0x000e220000000c00 */
[----:B------:R-:W-:Y:S01]  /*3e1e0*/  PRMT R0, R2, 0x5410, R0 ;  /* 0x0000541002007816 */ /* 0x000fe20000000000 */
[----:B------:R-:W-:Y:S06]  /*3e1f0*/  BAR.SYNC.DEFER_BLOCKING 0x0 ;  /* 0x0000000000007b1d */ /* 0x000fec0000010000 */
[----:B---3--:R1:W-:Y:S01]  /*3e200*/  STL.64 [R1+0x14a8], R10 ;  /* 0x0014a80a01007387 */ /* 0x0083e20000100a00 */
[C---:B------:R-:W-:Y:S01]  /*3e210*/  ISETP.GE.AND P1, PT, R11.reuse, UR6, PT ;  /* 0x000000060b007c0c */ /* 0x040fe2000bf26270 */
[----:B------:R-:W-:Y:S01]  /*3e220*/  IMAD R2, R11, UR4, RZ ;  /* 0x000000040b027c24 */ /* 0x000fe2000f8e02ff */
[----:B------:R-:W-:Y:S01]  /*3e230*/  ULDC.64 UR6, c[0x0][0x220] ;  /* 0x0000880000067ab9 */ /* 0x000fe20000000a00 */
[----:B------:R3:W-:Y:S01]  /*3e240*/  STL.64 [R1+0x14a0], R8 ;  /* 0x0014a00801007387 */ /* 0x0007e20000100a00 */
[----:B-1----:R-:W-:-:S02]  /*3e250*/  PRMT R10, R16, 0x5410, R19 ;  /* 0x00005410100a7816 */ /* 0x002fc40000000013 */
[----:B----4-:R-:W-:Y:S01]  /*3e260*/  PRMT R11, R22, 0x5410, R17 ;  /* 0x00005410160b7816 */ /* 0x010fe20000000011 */
[----:B---3--:R-:W-:Y:S01]  /*3e270*/  IMAD.MOV.U32 R8, RZ, RZ, R0 ;  /* 0x000000ffff087224 */ /* 0x008fe200078e0000 */
[----:B--2---:R-:W-:-:S05]  /*3e280*/  PRMT R9, R12, 0x5410, R14 ;  /* 0x000054100c097816 */ /* 0x004fca000000000e */
[----:B------:R1:W-:Y:S04]  /*3e290*/  STSM.16.M88.4 [R3], R8 ;  /* 0x0000000803007844 */ /* 0x0003e80000000200 */
[----:B-1----:R-:W2:Y:S01]  /*3e2a0*/  LDL.LU.64 R10, [R1+0x14a8] ;  /* 0x0014a800010a7983 */ /* 0x002ea20000300a00 */
[----:B------:R-:W-:Y:S01]  /*3e2b0*/  BAR.SYNC.DEFER_BLOCKING 0x0 ;  /* 0x0000000000007b1d */ /* 0x000fe20000010000 */
[----:B------:R-:W-:-:S04]  /*3e2c0*/  IADD3 R0, P4, R2, UR6, RZ ;  /* 0x0000000602007c10 */ /* 0x000fc8000ff9e0ff */
[----:B------:R-:W-:Y:S01]  /*3e2d0*/  LEA.HI.X.SX32 R2, R2, UR7, 0x1, P4 ;  /* 0x0000000702027c11 */ /* 0x000fe2000a0f0eff */
[----:B------:R-:W-:Y:S01]  /*3e2e0*/  IMAD R14, R15, UR4, RZ ;  /* 0x000000040f0e7c24 */ /* 0x000fe2000f8e02ff */
[----:B------:R-:W-:Y:S01]  /*3e2f0*/  PRMT R16, R20, 0x7770, RZ ;  /* 0x0000777014107816 */ /* 0x000fe200000000ff */
[----:B------:R-:W-:Y:S01]  /*3e300*/  ULDC.64 UR4, c[0x0][0x228] ;  /* 0x00008a0000047ab9 */ /* 0x000fe20000000a00 */
[----:B------:R-:W3:Y:S02]  /*3e310*/  LDL.LU.64 R8, [R1+0x14a0] ;  /* 0x0014a00001087983 */ /* 0x000ee40000300a00 */
[----:B------:R-:W-:Y:S01]  /*3e320*/  IADD3 R3, P5, R14, UR6, RZ ;  /* 0x000000060e037c10 */ /* 0x000fe2000ffbe0ff */
[C---:B------:R-:W-:Y:S01]  /*3e330*/  IMAD R13, R7.reuse, UR22, RZ ;  /* 0x00000016070d7c24 */ /* 0x040fe2000f8e02ff */
[----:B------:R-:W-:-:S04]  /*3e340*/  ISETP.LT.AND P1, PT, R7, UR27, !P1 ;  /* 0x0000001b07007c0c */ /* 0x000fc8000cf21270 */
[----:B------:R-:W-:Y:S02]  /*3e350*/  SHF.R.S32.HI R12, RZ, 0x1f, R13 ;  /* 0x0000001fff0c7819 */ /* 0x000fe4000001140d */
[----:B------:R-:W-:-:S05]  /*3e360*/  IADD3 R28, P4, R13, R0, RZ ;  /* 0x000000000d1c7210 */ /* 0x000fca0007f9e0ff */
[----:B------:R-:W-:Y:S01]  /*3e370*/  IMAD.X R29, R12, 0x1, R2, P4 ;  /* 0x000000010c1d7824 */ /* 0x000fe200020e0602 */
[----:B------:R-:W-:Y:S01]  /*3e380*/  ISETP.GE.AND P4, PT, R15, UR8, PT ;  /* 0x000000080f007c0c */ /* 0x000fe2000bf86270 */
[----:B------:R-:W-:-:S03]  /*3e390*/  ULDC.64 UR8, c[0x0][0x228] ;  /* 0x00008a0000087ab9 */ /* 0x000fc60000000a00 */
[----:B------:R-:W-:Y:S01]  /*3e3a0*/  ISETP.LT.AND P4, PT, R7, UR29, !P4 ;  /* 0x0000001d07007c0c */ /* 0x000fe2000e781270 */
[----:B------:R1:W-:Y:S01]  /*3e3b0*/  @P1 STG.E.U8 desc[UR32][R28.64], R16 ;  /* 0x000000101c001986 */ /* 0x0003e2000c101120 */
[C---:B------:R-:W-:Y:S02]  /*3e3c0*/  IADD3 R22, P1, R13.reuse, R3, RZ ;  /* 0x000000030d167210 */ /* 0x040fe40007f3e0ff */
[----:B-1----:R-:W-:Y:S01]  /*3e3d0*/  LEA.HI.X.SX32 R28, R14, UR7, 0x1, P5 ;  /* 0x000000070e1c7c11 */ /* 0x002fe2000a8f0eff */
[----:B------:R-:W-:Y:S01]  /*3e3e0*/  VIADD R29, R13, UR22 ;  /* 0x000000160d1d7c36 */ /* 0x000fe20008000000 */
[----:B------:R-:W-:Y:S01]  /*3e3f0*/  PRMT R13, R20, 0x7771, RZ ;  /* 0x00007771140d7816 */ /* 0x000fe200000000ff */
[----:B------:R-:W-:Y:S02]  /*3e400*/  ULDC.64 UR6, c[0x0][0x228] ;  /* 0x00008a0000067ab9 */ /* 0x000fe40000000a00 */
[----:B------:R-:W-:Y:S01]  /*3e410*/  IMAD.X R23, R12, 0x1, R28, P1 ;  /* 0x000000010c177824 */ /* 0x000fe200008e061c */
[----:B------:R-:W-:-:S02]  /*3e420*/  SHF.R.S32.HI R19, RZ, 0x1f, R29 ;  /* 0x0000001fff137819 */ /* 0x000fc4000001141d */
[----:B------:R-:W-:Y:S02]  /*3e430*/  IADD3 R16, P6, R29, R0, RZ ;  /* 0x000000001d107210 */ /* 0x000fe40007fde0ff */
[----:B------:R1:W-:Y:S01]  /*3e440*/  @P4 STG.E.U8 desc[UR32][R22.64], R13 ;  /* 0x0000000d16004986 */ /* 0x0003e2000c101120 */
[----:B------:R-:W-:Y:S02]  /*3e450*/  ISETP.LT.AND P4, PT, R15, UR8, !P2 ;  /* 0x000000080f007c0c */ /* 0x000fe4000d781270 */
[----:B------:R-:W-:Y:S01]  /*3e460*/  IMAD.X R17, R19, 0x1, R2, P6 ;  /* 0x0000000113117824 */ /* 0x000fe200030e0602 */
[C---:B------:R-:W-:Y:S02]  /*3e470*/  PRMT R12, R20.reuse, 0x7772, RZ ;  /* 0x00007772140c7816 */ /* 0x040fe400000000ff */
[----:B------:R-:W-:Y:S01]  /*3e480*/  PRMT R20, R20, 0x7773, RZ ;  /* 0x0000777314147816 */ /* 0x000fe200000000ff */
[----:B-1----:R-:W-:Y:S02]  /*3e490*/  VIADD R13, R29, UR22 ;  /* 0x000000161d0d7c36 */ /* 0x002fe40008000000 */
[----:B------:R-:W-:Y:S01]  /*3e4a0*/  VIADD R14, R7, 0x3 ;  /* 0x00000003070e7836 */ /* 0x000fe20000000000 */
[----:B--2---:R-:W-:Y:S01]  /*3e4b0*/  ISETP.LT.AND P5, PT, R11, UR4, !P2 ;  /* 0x000000040b007c0c */ /* 0x004fe2000d7a1270 */
[----:B------:R-:W-:Y:S01]  /*3e4c0*/  ULDC UR4, c[0x0][0x22c] ;  /* 0x00008b0000047ab9 */ /* 0x000fe20000000800 */
[----:B------:R-:W-:-:S05]  /*3e4d0*/  IADD3 R22, P2, R29, R3, RZ ;  /* 0x000000031d167210 */ /* 0x000fca0007f5e0ff */
[----:B------:R-:W-:-:S06]  /*3e4e0*/  IMAD.X R23, R19, 0x1, R28, P2 ;  /* 0x0000000113177824 */ /* 0x000fcc00010e061c */
[----:B------:R1:W-:Y:S01]  /*3e4f0*/  @P5 STG.E.U8 desc[UR32][R16.64], R12 ;  /* 0x0000000c10005986 */ /* 0x0003e2000c101120 */
[----:B------:R-:W-:Y:S01]  /*3e500*/  ISETP.LT.AND P5, PT, R11, UR6, !P3 ;  /* 0x000000060b007c0c */ /* 0x000fe2000dfa1270 */
[----:B------:R-:W-:Y:S02]  /*3e510*/  ULDC UR6, c[0x0][0x228] ;  /* 0x00008a0000067ab9 */ /* 0x000fe40000000800 */
[----:B------:R2:W-:Y:S01]  /*3e520*/  @P4 STG.E.U8 desc[UR32][R22.64], R20 ;  /* 0x0000001416004986 */ /* 0x0005e2000c101120 */
[----:B------:R-:W-:Y:S02]  /*3e530*/  ISETP.LT.AND P4, PT, R15, UR12, !P3 ;  /* 0x0000000c0f007c0c */ /* 0x000fe4000df81270 */
[----:B------:R-:W-:Y:S02]  /*3e540*/  PRMT R29, R21, 0x7770, RZ ;  /* 0x00007770151d7816 */ /* 0x000fe400000000ff */
[----:B-1----:R-:W-:Y:S02]  /*3e550*/  SHF.R.S32.HI R12, RZ, 0x1f, R13 ;  /* 0x0000001fff0c7819 */ /* 0x002fe4000001140d */
[----:B------:R-:W-:-:S02]  /*3e560*/  IADD3 R16, P6, R13, R0, RZ ;  /* 0x000000000d107210 */ /* 0x000fc40007fde0ff */
[----:B--2---:R-:W-:-:S03]  /*3e570*/  IADD3 R22, P3, R13, R3, RZ ;  /* 0x000000030d167210 */ /* 0x004fc60007f7e0ff */
[C---:B------:R-:W-:Y:S02]  /*3e580*/  IMAD.X R17, R12.reuse, 0x1, R2, P6 ;  /* 0x000000010c117824 */ /* 0x040fe400030e0602 */
[----:B------:R-:W-:-:S03]  /*3e590*/  IMAD.X R23, R12, 0x1, R28, P3 ;  /* 0x000000010c177824 */ /* 0x000fc600018e061c */
[----:B------:R1:W-:Y:S02]  /*3e5a0*/  @P5 STG.E.U8 desc[UR32][R16.64], R29 ;  /* 0x0000001d10005986 */ /* 0x0003e4000c101120 */
[----:B-1----:R-:W-:Y:S01]  /*3e5b0*/  VIADD R29, R13, UR22 ;  /* 0x000000160d1d7c36 */ /* 0x002fe20008000000 */
[----:B------:R-:W-:-:S05]  /*3e5c0*/  PRMT R13, R21, 0x7771, RZ ;  /* 0x00007771150d7816 */ /* 0x000fca00000000ff */
[----:B------:R1:W-:Y:S04]  /*3e5d0*/  @P4 STG.E.U8 desc[UR32][R22.64], R13 ;  /* 0x0000000d16004986 */ /* 0x0003e8000c101120 */
[----:B-1----:R-:W2:Y:S01]  /*3e5e0*/  LDL.LU.64 R22, [R1+0x1498] ;  /* 0x0014980001167983 */ /* 0x002ea20000300a00 */
[----:B------:R-:W-:Y:S02]  /*3e5f0*/  ISETP.GE.AND P1, PT, R14, UR4, PT ;  /* 0x000000040e007c0c */ /* 0x000fe4000bf26270 */
[----:B------:R-:W-:Y:S02]  /*3e600*/  SHF.R.S32.HI R20, RZ, 0x1f, R29 ;  /* 0x0000001fff147819 */ /* 0x000fe4000001141d */
[----:B------:R-:W-:Y:S02]  /*3e610*/  IADD3 R16, P6, R29, R0, RZ ;  /* 0x000000001d107210 */ /* 0x000fe40007fde0ff */
[----:B------:R-:W-:-:S02]  /*3e620*/  PRMT R12, R21, 0x7772, RZ ;  /* 0x00007772150c7816 */ /* 0x000fc400000000ff */
[----:B------:R-:W-:Y:S01]  /*3e630*/  PRMT R13, R21, 0x7773, RZ ;  /* 0x00007773150d7816 */ /* 0x000fe200000000ff */
[----:B------:R-:W-:Y:S01]  /*3e640*/  VIADD R14, R7, 0x4 ;  /* 0x00000004070e7836 */ /* 0x000fe20000000000 */
[----:B------:R-:W-:Y:S01]  /*3e650*/  ISETP.LT.AND P5, PT, R11, UR10, !P1 ;  /* 0x0000000a0b007c0c */ /* 0x000fe2000cfa1270 */
[----:B------:R-:W-:Y:S01]  /*3e660*/  IMAD.X R17, R20, 0x1, R2, P6 ;  /* 0x0000000114117824 */ /* 0x000fe200030e0602 */
[----:B------:R-:W-:Y:S01]  /*3e670*/  ISETP.LT.AND P4, PT, R15, UR16, !P1 ;  /* 0x000000100f007c0c */ /* 0x000fe2000cf81270 */
[----:B------:R-:W-:-:S10]  /*3e680*/  ULDC UR4, c[0x0][0x22c] ;  /* 0x00008b0000047ab9 */ /* 0x000fd40000000800 */
[----:B------:R1:W-:Y:S02]  /*3e690*/  @P5 STG.E.U8 desc[UR32][R16.64], R12 ;  /* 0x0000000c10005986 */ /* 0x0003e4000c101120 */
[----:B-1----:R-:W-:-:S05]  /*3e6a0*/  IADD3 R16, P1, R29, R3, RZ ;  /* 0x000000031d107210 */ /* 0x002fca0007f3e0ff */
[----:B------:R-:W-:-:S05]  /*3e6b0*/  IMAD.X R17, R20, 0x1, R28, P1 ;  /* 0x0000000114117824 */ /* 0x000fca00008e061c */
[----:B------:R1:W-:Y:S04]  /*3e6c0*/  @P4 STG.E.U8 desc[UR32][R16.64], R13 ;  /* 0x0000000d10004986 */ /* 0x0003e8000c101120 */
[----:B-1----:R-:W4:Y:S01]  /*3e6d0*/  LDL.LU.64 R16, [R1+0x1490] ;  /* 0x0014900001107983 */ /* 0x002f220000300a00 */
[----:B------:R-:W-:Y:S01]  /*3e6e0*/  ISETP.GE.AND P2, PT, R14, UR4, PT ;  /* 0x000000040e007c0c */ /* 0x000fe2000bf46270 */
[----:B------:R-:W-:Y:S01]  /*3e6f0*/  VIADD R14, R7, 0x5 ;  /* 0x00000005070e7836 */ /* 0x000fe20000000000 */
[----:B------:R-:W-:Y:S01]  /*3e700*/  ULDC UR4, c[0x0][0x22c] ;  /* 0x00008b0000047ab9 */ /* 0x000fe20000000800 */
[----:B------:R-:W-:Y:S01]  /*3e710*/  VIADD R29, R29, UR22 ;  /* 0x000000161d1d7c36 */ /* 0x000fe20008000000 */
[----:B------:R-:W-:Y:S01]  /*3e720*/  ISETP.LT.AND P5, PT, R11, UR14, !P2 ;  /* 0x0000000e0b007c0c */ /* 0x000fe2000d7a1270 */
[----:B------:R-:W-:Y:S01]  /*3e730*/  VIADD R12, R7, 0x6 ;  /* 0x00000006070c7836 */ /* 0x000fe20000000000 */
[----:B------:R-:W-:Y:S01]  /*3e740*/  ISETP.GE.AND P3, PT, R14, UR4, PT ;  /* 0x000000040e007c0c */ /* 0x000fe2000bf66270 */
[----:B------:R-:W-:Y:S01]  /*3e750*/  ULDC UR4, c[0x0][0x22c] ;  /* 0x00008b0000047ab9 */ /* 0x000fe20000000800 */
[----:B------:R-:W-:-:S02]  /*3e760*/  SHF.R.S32.HI R14, RZ, 0x1f, R29 ;  /* 0x0000001fff0e7819 */ /* 0x000fc4000001141d */
[----:B------:R-:W-:Y:S02]  /*3e770*/  IADD3 R20, P6, R29, R0, RZ ;  /* 0x000000001d147210 */ /* 0x000fe40007fde0ff */
[----:B------:R-:W-:Y:S01]  /*3e780*/  ISETP.GE.AND P1, PT, R12, UR4, PT ;  /* 0x000000040c007c0c */ /* 0x000fe2000bf26270 */
[----:B------:R-:W-:Y:S02]  /*3e790*/  ULDC UR4, c[0x0][0x22c] ;  /* 0x00008b0000047ab9 */ /* 0x000fe40000000800 */
[----:B------:R-:W-:Y:S01]  /*3e7a0*/  IMAD.X R21, R14, 0x1, R2, P6 ;  /* 0x000000010e157824 */ /* 0x000fe200030e0602 */
[----:B------:R-:W-:Y:S01]  /*3e7b0*/  ISETP.LT.AND P4, PT, R15, UR20, !P2 ;  /* 0x000000140f007c0c */ /* 0x000fe2000d781270 */
[----:B------:R-:W-:Y:S01]  /*3e7c0*/  VIADD R19, R7, 0xa ;  /* 0x0000000a07137836 */ /* 0x000fe20000000000 */
[----:B--2---:R-:W-:-:S05]  /*3e7d0*/  PRMT R12, R22, 0x7770, RZ ;  /* 0x00007770160c7816 */ /* 0x004fca00000000ff */
[----:B------:R1:W-:Y:S01]  /*3e7e0*/  @P5 STG.E.U8 desc[UR32][R20.64], R12 ;  /* 0x0000000c14005986 */ /* 0x0003e2000c101120 */
[----:B------:R-:W-:Y:S02]  /*3e7f0*/  ISETP.LT.AND P5, PT, R11, UR18, !P3 ;  /* 0x000000120b007c0c */ /* 0x000fe4000dfa1270 */
[----:B-1----:R-:W-:Y:S01]  /*3e800*/  IADD3 R12, P2, R29, R3, RZ ;  /* 0x000000031d0c7210 */ /* 0x002fe20007f5e0ff */
[----:B------:R-:W-:Y:S02]  /*3e810*/  VIADD R20, R7, 0x7 ;  /* 0x0000000707147836 */ /* 0x000fe40000000000 */
[----:B------:R-:W-:Y:S01]  /*3e820*/  VIADD R29, R29, UR22 ;  /* 0x000000161d1d7c36 */ /* 0x000fe20008000000 */
[----:B------:R-:W-:Y:S01]  /*3e830*/  PRMT R21, R22, 0x7771, RZ ;  /* 0x0000777116157816 */ /* 0x000fe200000000ff */
[----:B------:R-:W-:Y:S01]  /*3e840*/  IMAD.X R13, R14, 0x1, R28, P2 ;  /* 0x000000010e0d7824 */ /* 0x000fe200010e061c */
[----:B------:R-:W-:Y:S01]  /*3e850*/  ISETP.GE.AND P2, PT, R20, UR4, PT ;  /* 0x0000000414007c0c */ /* 0x000fe2000bf46270 */
[----:B------:R-:W-:Y:S01]  /*3e860*/  ULDC UR4, c[0x0][0x22c] ;  /* 0x00008b0000047ab9 */ /* 0x000fe20000000800 */
[----:B------:R-:W-:-:S02]  /*3e870*/  SHF.R.S32.HI R14, RZ, 0x1f, R29 ;  /* 0x0000001fff0e7819 */ /* 0x000fc4000001141d */
[----:B------:R-:W-:Y:S01]  /*3e880*/  IADD3 R20, P6, R29, R0, RZ ;  /* 0x000000001d147210 */ /* 0x000fe20007fde0ff */
[----:B------:R1:W-:Y:S01]  /*3e890*/  @P4 STG.E.U8 desc[UR32][R12.64], R21 ;  /* 0x000000150c004986 */ /* 0x0003e2000c101120 */
[----:B------:R-:W-:-:S03]  /*3e8a0*/  ISETP.LT.AND P4, PT, R15, UR24, !P3 ;  /* 0x000000180f007c0c */ /* 0x000fc6000df81270 */
[----:B-1----:R-:W-:Y:S01]  /*3e8b0*/  IMAD.X R21, R14, 0x1, R2, P6 ;  /* 0x000000010e157824 */ /* 0x002fe200030e0602 */
[----:B------:R-:W-:Y:S01]  /*3e8c0*/  PRMT R12, R22, 0x7772, RZ ;  /* 0x00007772160c7816 */ /* 0x000fe200000000ff */
[----:B------:R-:W-:-:S04]  /*3e8d0*/  VIADD R13, R7, 0x8 ;  /* 0x00000008070d7836 */ /* 0x000fc80000000000 */
[----:B------:R1:W-:Y:S01]  /*3e8e0*/  @P5 STG.E.U8 desc[UR32][R20.64], R12 ;  /* 0x0000000c14005986 */ /* 0x0003e2000c101120 */
[----:B------:R-:W-:Y:S01]  /*3e8f0*/  ISETP.GE.AND P3, PT, R13, UR4, PT ;  /* 0x000000040d007c0c */ /* 0x000fe2000bf66270 */
[----:B------:R-:W-:Y:S01]  /*3e900*/  ULDC UR4, c[0x0][0x22c] ;  /* 0x00008b0000047ab9 */ /* 0x000fe20000000800 */
[----:B------:R-:W-:Y:S02]  /*3e910*/  ISETP.LT.AND P5, PT, R11, UR26, !P1 ;  /* 0x0000001a0b007c0c */ /* 0x000fe4000cfa1270 */
[----:B------:R-:W-:Y:S02]  /*3e920*/  PRMT R22, R22, 0x7773, RZ ;  /* 0x0000777316167816 */ /* 0x000fe400000000ff */
[C---:B-1----:R-:W-:Y:S01]  /*3e930*/  IADD3 R12, P6, R29.reuse, R3, RZ ;  /* 0x000000031d0c7210 */ /* 0x042fe20007fde0ff */
[----:B------:R-:W-:Y:S02]  /*3e940*/  VIADD R29, R29, UR22 ;  /* 0x000000161d1d7c36 */ /* 0x000fe40008000000 */
[----:B------:R-:W-:-:S02]  /*3e950*/  VIADD R21, R7, 0x9 ;  /* 0x0000000907157836 */ /* 0x000fc40000000000 */
[----:B------:R-:W-:Y:S01]  /*3e960*/  IMAD.X R13, R14, 0x1, R28, P6 ;  /* 0x000000010e0d7824 */ /* 0x000fe200030e061c */
[----:B------:R-:W-:Y:S02]  /*3e970*/  SHF.R.S32.HI R14, RZ, 0x1f, R29 ;  /* 0x0000001fff0e7819 */ /* 0x000fe4000001141d */
[----:B------:R-:W-:Y:S02]  /*3e980*/  IADD3 R20, P6, R29, R0, RZ ;  /* 0x000000001d147210 */ /* 0x000fe40007fde0ff */
[----:B------:R1:W-:Y:S01]  /*3e990*/  @P4 STG.E.U8 desc[UR32][R12.64], R22 ;  /* 0x000000160c004986 */ /* 0x0003e2000c101120 */
[----:B------:R-:W-:Y:S01]  /*3e9a0*/  ISETP.GE.AND P4, PT, R21, UR4, PT ;  /* 0x0000000415007c0c */ /* 0x000fe2000bf86270 */
[----:B------:R-:W-:Y:S01]  /*3e9b0*/  ULDC UR4, c[0x0][0x228] ;  /* 0x00008a0000047ab9 */ /* 0x000fe20000000800 */
[----:B------:R-:W-:Y:S01]  /*3e9c0*/  IMAD.X R21, R14, 0x1, R2, P6 ;  /* 0x000000010e157824 */ /* 0x000fe200030e0602 */
[----:B------:R-:W-:Y:S02]  /*3e9d0*/  ISETP.LT.AND P1, PT, R15, UR28, !P1 ;  /* 0x0000001c0f007c0c */ /* 0x000fe4000cf21270 */
[----:B-1----:R-:W-:-:S02]  /*3e9e0*/  PRMT R22, R23, 0x7770, RZ ;  /* 0x0000777017167816 */ /* 0x002fc400000000ff */
[----:B------:R-:W-:-:S03]  /*3e9f0*/  IADD3 R12, P6, R29, R3, RZ ;  /* 0x000000031d0c7210 */ /* 0x000fc60007fde0ff */
[----:B------:R1:W-:Y:S01]  /*3ea00*/  @P5 STG.E.U8 desc[UR32][R20.64], R22 ;  /* 0x0000001614005986 */ /* 0x0003e2000c101120 */
[----:B------:R-:W-:Y:S01]  /*3ea10*/  ISETP.LT.AND P5, PT, R11, UR4, !P2 ;  /* 0x000000040b007c0c */ /* 0x000fe2000d7a1270 */
[----:B------:R-:W-:Y:S01]  /*3ea20*/  IMAD.X R13, R14, 0x1, R28, P6 ;  /* 0x000000010e0d7824 */ /* 0x000fe200030e061c */
[----:B------:R-:W-:Y:S01]  /*3ea30*/  PRMT R14, R23, 0x7773, RZ ;  /* 0x00007773170e7816 */ /* 0x000fe200000000ff */
[----:B------:R-:W-:Y:S01]  /*3ea40*/  ULDC UR4, c[0x0][0x228] ;  /* 0x00008a0000047ab9 */ /* 0x000fe20000000800 */
[----:B-1----:R-:W-:Y:S01]  /*3ea50*/  VIADD R22, R29, UR22 ;  /* 0x000000161d167c36 */ /* 0x002fe20008000000 */
[C---:B------:R-:W-:Y:S02]  /*3ea60*/  PRMT R21, R23.reuse, 0x7771, RZ ;  /* 0x0000777117157816 */ /* 0x040fe400000000ff */
[----:B------:R-:W-:Y:S02]  /*3ea70*/  PRMT R29, R23, 0x7772, RZ ;  /* 0x00007772171d7816 */ /* 0x000fe400000000ff */
[----:B------:R-:W-:-:S02]  /*3ea80*/  SHF.R.S32.HI R23, RZ, 0x1f, R22 ;  /* 0x0000001fff177819 */ /* 0x000fc40000011416 */
[C---:B------:R-:W-:Y:S01]  /*3ea90*/  IADD3 R20, P6, R22.reuse, R0, RZ ;  /* 0x0000000016147210 */ /* 0x040fe20007fde0ff */
[----:B------:R1:W-:Y:S01]  /*3eaa0*/  @P1 STG.E.U8 desc[UR32][R12.64], R21 ;  /* 0x000000150c001986 */ /* 0x0003e2000c101120 */
[----:B------:R-:W-:Y:S01]  /*3eab0*/  ISETP.LT.AND P2, PT, R15, UR4, !P2 ;  /* 0x000000040f007c0c */ /* 0x000fe2000d741270 */
[----:B------:R-:W-:Y:S02]  /*3eac0*/  ULDC UR4, c[0x0][0x22c] ;  /* 0x00008b0000047ab9 */ /* 0x000fe40000000800 */
[----:B-1----:R-:W-:Y:S02]  /*3ead0*/  IMAD.X R21, R23, 0x1, R2, P6 ;  /* 0x0000000117157824 */ /* 0x002fe400030e0602 */
[C---:B------:R-:W-:Y:S01]  /*3eae0*/  VIADD R13, R22.reuse, UR22 ;  /* 0x00000016160d7c36 */ /* 0x040fe20008000000 */
[----:B------:R-:W-:Y:S01]  /*3eaf0*/  ISETP.LT.AND P6, PT, R11, UR6, !P3 ;  /* 0x000000060b007c0c */ /* 0x000fe2000dfc1270 */
[----:B------:R-:W-:Y:S01]  /*3eb00*/  ULDC UR6, c[0x0][0x228] ;  /* 0x00008a0000067ab9 */ /* 0x000fe20000000800 */
[----:B------:R1:W-:Y:S01]  /*3eb10*/  @P5 STG.E.U8 desc[UR32][R20.64], R29 ;  /* 0x0000001d14005986 */ /* 0x0003e2000c101120 */
[----:B------:R-:W-:-:S02]  /*3eb20*/  IADD3 R22, P1, R22, R3, RZ ;  /* 0x0000000316167210 */ /* 0x000fc40007f3e0ff */
[----:B------:R-:W-:-:S03]  /*3eb30*/  SHF.R.S32.HI R12, RZ, 0x1f, R13 ;  /* 0x0000001fff0c7819 */ /* 0x000fc6000001140d */
[----:B------:R-:W-:Y:S01]  /*3eb40*/  IMAD.X R23, R23, 0x1, R28, P1 ;  /* 0x0000000117177824 */ /* 0x000fe200008e061c */
[----:B-1----:R-:W-:Y:S02]  /*3eb50*/  IADD3 R20, P5, R13, R0, RZ ;  /* 0x000000000d147210 */ /* 0x002fe40007fbe0ff */
[----:B----4-:R-:W-:-:S03]  /*3eb60*/  PRMT R29, R16, 0x7770, RZ ;  /* 0x00007770101d7816 */ /* 0x010fc600000000ff */
[----:B------:R-:W-:Y:S01]  /*3eb70*/  IMAD.X R21, R12, 0x1, R2, P5 ;  /* 0x000000010c157824 */ /* 0x000fe200028e0602 */
[----:B------:R-:W-:Y:S01]  /*3eb80*/  ISETP.GE.AND P1, PT, R19, UR4, PT ;  /* 0x0000000413007c0c */ /* 0x000fe2000bf26270 */
[----:B------:R1:W-:Y:S01]  /*3eb90*/  @P2 STG.E.U8 desc[UR32][R22.64], R14 ;  /* 0x0000000e16002986 */ /* 0x0003e2000c101120 */
[----:B------:R-:W-:Y:S02]  /*3eba0*/  ULDC UR4, c[0x0][0x228] ;  /* 0x00008a0000047ab9 */ /* 0x000fe40000000800 */
[----:B------:R-:W-:Y:S01]  /*3ebb0*/  ISETP.LT.AND P3, PT, R15, UR4, !P3 ;  /* 0x000000040f007c0c */ /* 0x000fe2000df61270 */
[----:B------:R2:W-:Y:S01]  /*3ebc0*/  @P6 STG.E.U8 desc[UR32][R20.64], R29 ;  /* 0x0000001d14006986 */ /* 0x0005e2000c101120 */
[----:B------:R-:W-:Y:S01]  /*3ebd0*/  ISETP.LT.AND P5, PT, R11, UR6, !P4 ;  /* 0x000000060b007c0c */ /* 0x000fe2000e7a1270 */
[----:B------:R-:W-:Y:S01]  /*3ebe0*/  ULDC UR4, c[0x0][0x22c] ;  /* 0x00008b0000047ab9 */ /* 0x000fe20000000800 */
[----:B------:R-:W-:Y:S01]  /*3ebf0*/  ULDC UR6, c[0x0][0x228] ;  /* 0x00008a0000067ab9 */ /* 0x000fe20000000800 */
[C---:B-1----:R-:W-:Y:S01]  /*3ec00*/  IADD3 R22, P2, R13.reuse, R3, RZ ;  /* 0x000000030d167210 */ /* 0x042fe20007f5e0ff */
[----:B--2---:R-:W-:-:S02]  /*3ec10*/  VIADD R29, R13, UR22 ;  /* 0x000000160d1d7c36 */ /* 0x004fc40008000000 */
[----:B------:R-:W-:-:S03]  /*3ec20*/  VIADD R14, R7, 0xb ;  /* 0x0000000b070e7836 */ /* 0x000fc60000000000 */
[----:B------:R-:W-:Y:S02]  /*3ec30*/  SHF.R.S32.HI R19, RZ, 0x1f, R29 ;  /* 0x0000001fff137819 */ /* 0x000fe4000001141d */
[----:B------:R-:W-:Y:S01]  /*3ec40*/  IADD3 R20, P6, R29, R0, RZ ;  /* 0x000000001d147210 */ /* 0x000fe20007fde0ff */
[----:B------:R-:W-:Y:S01]  /*3ec50*/  IMAD.X R23, R12, 0x1, R28, P2 ;  /* 0x000000010c177824 */ /* 0x000fe200010e061c */
[C---:B------:R-:W-:Y:S02]  /*3ec60*/  PRMT R13, R16.reuse, 0x7771, RZ ;  /* 0x00007771100d7816 */ /* 0x040fe400000000ff */
[----:B------:R-:W-:Y:S01]  /*3ec70*/  PRMT R12, R16, 0x7772, RZ ;  /* 0x00007772100c7816 */ /* 0x000fe200000000ff */
[----:B------:R-:W-:Y:S01]  /*3ec80*/  IMAD.X R21, R19, 0x1, R2, P6 ;  /* 0x0000000113157824 */ /* 0x000fe200030e0602 */
[----:B------:R-:W-:Y:S01]  /*3ec90*/  ISETP.GE.AND P2, PT, R14, UR4, PT ;  /* 0x000000040e007c0c */ /* 0x000fe2000bf46270 */
[----:B------:R-:W-:Y:S01]  /*3eca0*/  ULDC UR4, c[0x0][0x228] ;  /* 0x00008a0000047ab9 */ /* 0x000fe20000000800 */
[----:B------:R1:W-:Y:S01]  /*3ecb0*/  @P3 STG.E.U8 desc[UR32][R22.64], R13 ;  /* 0x0000000d16003986 */ /* 0x0003e2000c101120 */
[----:B------:R-:W-:Y:S01]  /*3ecc0*/  ISETP.LT.AND P4, PT, R15, UR4, !P4 ;  /* 0x000000040f007c0c */ /* 0x000fe2000e781270 */
[----:B------:R-:W-:Y:S01]  /*3ecd0*/  VIADD R14, R7, 0xc ;  /* 0x0000000c070e7836 */ /* 0x000fe20000000000 */
[----:B------:R-:W-:Y:S01]  /*3ece0*/  PRMT R16, R16, 0x7773, RZ ;  /* 0x0000777310107816 */ /* 0x000fe200000000ff */
[----:B------:R2:W-:Y:S01]  /*3ecf0*/  @P5 STG.E.U8 desc[UR32][R20.64], R12 ;  /* 0x0000000c14005986 */ /* 0x0005e2000c101120 */
[----:B------:R-:W-:Y:S01]  /*3ed00*/  ISETP.LT.AND P5, PT, R11, UR6, !P1 ;  /* 0x000000060b007c0c */ /* 0x000fe2000cfa1270 */
[----:B------:R-:W-:Y:S01]  /*3ed10*/  ULDC UR4, c[0x0][0x22c] ;  /* 0x00008b0000047ab9 */ /* 0x000fe20000000800 */
[----:B------:R-:W-:Y:S01]  /*3ed20*/  ULDC UR6, c[0x0][0x228] ;  /* 0x00008a0000067ab9 */ /* 0x000fe20000000800 */
[C---:B-1----:R-:W-:Y:S01]  /*3ed30*/  VIADD R13, R29.reuse, UR22 ;  /* 0x000000161d0d7c36 */ /* 0x042fe20008000000 */
[----:B------:R-:W-:-:S04]  /*3ed40*/  IADD3 R22, P3, R29, R3, RZ ;  /* 0x000000031d167210 */ /* 0x000fc80007f7e0ff */
[----:B--2---:R-:W-:Y:S02]  /*3ed50*/  SHF.R.S32.HI R12, RZ, 0x1f, R13 ;  /* 0x0000001fff0c7819 */ /* 0x004fe4000001140d */
[----:B------:R-:W-:Y:S01]  /*3ed60*/  IADD3 R20, P6, R13, R0, RZ ;  /* 0x000000000d147210 */ /* 0x000fe20007fde0ff */
[----:B------:R-:W-:Y:S01]  /*3ed70*/  IMAD.X R23, R19, 0x1, R28, P3 ;  /* 0x0000000113177824 */ /* 0x000fe200018e061c */
[----:B------:R-:W-:Y:S01]  /*3ed80*/  PRMT R29, R17, 0x7770, RZ ;  /* 0x00007770111d7816 */ /* 0x000fe200000000ff */
[----:B------:R-:W2:Y:S01]  /*3ed90*/  LDL.LU R19, [R1+0x1488] ;  /* 0x0014880001137983 */ /* 0x000ea20000300800 */
[----:B------:R-:W-:Y:S01]  /*3eda0*/  ISETP.GE.AND P3, PT, R14, UR4, PT ;  /* 0x000000040e007c0c */ /* 0x000fe2000bf66270 */
[----:B------:R-:W-:Y:S01]  /*3edb0*/  IMAD.X R21, R12, 0x1, R2, P6 ;  /* 0x000000010c157824 */ /* 0x000fe200030e0602 */
[----:B------:R-:W-:Y:S01]  /*3edc0*/  ULDC UR4, c[0x0][0x228] ;  /* 0x00008a0000047ab9 */ /* 0x000fe20000000800 */
[----:B------:R1:W-:Y:S01]  /*3edd0*/  @P4 STG.E.U8 desc[UR32][R22.64], R16 ;  /* 0x0000001016004986 */ /* 0x0003e2000c101120 */
[----:B------:R-:W-:Y:S01]  /*3ede0*/  ISETP.LT.AND P4, PT, R15, UR4, !P1 ;  /* 0x000000040f007c0c */ /* 0x000fe2000cf81270 */
[----:B------:R-:W-:Y:S01]  /*3edf0*/  VIADD R14, R7, 0xd ;  /* 0x0000000d070e7836 */ /* 0x000fe20000000000 */
[----:B------:R-:W-:Y:S01]  /*3ee00*/  ULDC UR4, c[0x0][0x22c] ;  /* 0x00008b0000047ab9 */ /* 0x000fe20000000800 */
[----:B------:R4:W-:Y:S01]  /*3ee10*/  @P5 STG.E.U8 desc[UR32][R20.64], R29 ;  /* 0x0000001d14005986 */ /* 0x0009e2000c101120 */
[----:B------:R-:W-:Y:S01]  /*3ee20*/  ISETP.LT.AND P5, PT, R11, UR6, !P2 ;  /* 0x000000060b007c0c */ /* 0x000fe2000d7a1270 */
[----:B------:R-:W-:Y:S01]  /*3ee30*/  ULDC UR6, c[0x0][0x228] ;  /* 0x00008a0000067ab9 */ /* 0x000fe20000000800 */
[C---:B-1----:R-:W-:Y:S01]  /*3ee40*/  VIADD R16, R13.reuse, UR22 ;  /* 0x000000160d107c36 */ /* 0x042fe20008000000 */
[----:B------:R-:W-:-:S04]  /*3ee50*/  IADD3 R22, P1, R13, R3, RZ ;  /* 0x000000030d167210 */ /* 0x000fc80007f3e0ff */
[----:B----4-:R-:W-:Y:S02]  /*3ee60*/  SHF.R.S32.HI R29, RZ, 0x1f, R16 ;  /* 0x0000001fff1d7819 */ /* 0x010fe40000011410 */
        /* <DEDUP_REMOVED lines=9> */
[----:B------:R-:W-:-:S02]  /*3ef00*/  ULDC UR4, c[0x0][0x22c] ;  /* 0x00008b0000047ab9 */ /* 0x000fc40000000800 */
[----:B------:R4:W-:Y:S01]  /*3ef10*/  @P5 STG.E.U8 desc[UR32][R20.64], R12 ;  /* 0x0000000c14005986 */ /* 0x0009e2000c101120 */
[----:B------:R-:W-:Y:S01]  /*3ef20*/  ISETP.LT.AND P5, PT, R11, UR6, !P3 ;  /* 0x000000060b007c0c */ /* 0x000fe2000dfa1270 */
[----:B------:R-:W-:Y:S01]  /*3ef30*/  ULDC UR6, c[0x0][0x228] ;  /* 0x00008a0000067ab9 */ /* 0x000fe20000000800 */
[C---:B-1----:R-:W-:Y:S01]  /*3ef40*/  VIADD R22, R16.reuse, UR22 ;  /* 0x0000001610167c36 */ /* 0x042fe20008000000 */
[----:B----4-:R-:W-:Y:S01]  /*3ef50*/  IADD3 R20, P2, R16, R3, RZ ;  /* 0x0000000310147210 */ /* 0x010fe20007f5e0ff */
[----:B------:R-:W-:-:S03]  /*3ef60*/  VIADD R13, R7, 0xe ;  /* 0x0000000e070d7836 */ /* 0x000fc60000000000 */
[----:B------:R-:W-:Y:S02]  /*3ef70*/  SHF.R.S32.HI R23, RZ, 0x1f, R22 ;  /* 0x0000001fff177819 */ /* 0x000fe40000011416 */
[----:B------:R-:W-:Y:S01]  /*3ef80*/  IADD3 R16, P6, R22, R0, RZ ;  /* 0x0000000016107210 */ /* 0x000fe20007fde0ff */
[----:B------:R-:W-:Y:S01]  /*3ef90*/  IMAD.X R21, R29, 0x1, R28, P2 ;  /* 0x000000011d157824 */ /* 0x000fe200010e061c */
[----:B------:R-:W-:Y:S02]  /*3efa0*/  PRMT R29, R17, 0x7773, RZ ;  /* 0x00007773111d7816 */ /* 0x000fe400000000ff */
[----:B------:R-:W-:Y:S01]  /*3efb0*/  ISETP.GE.AND P2, PT, R13, UR4, PT ;  /* 0x000000040d007c0c */ /* 0x000fe2000bf46270 */
[----:B------:R-:W-:Y:S01]  /*3efc0*/  IMAD.X R17, R23, 0x1, R2, P6 ;  /* 0x0000000117117824 */ /* 0x000fe200030e0602 */
[----:B------:R-:W-:Y:S01]  /*3efd0*/  PRMT R12, R18, 0x7770, RZ ;  /* 0x00007770120c7816 */ /* 0x000fe200000000ff */
[----:B------:R-:W-:Y:S01]  /*3efe0*/  ULDC UR4, c[0x0][0x228] ;  /* 0x00008a0000047ab9 */ /* 0x000fe20000000800 */
[----:B------:R1:W-:Y:S01]  /*3eff0*/  @P4 STG.E.U8 desc[UR32][R20.64], R29 ;  /* 0x0000001d14004986 */ /* 0x0003e2000c101120 */
[----:B------:R-:W-:Y:S01]  /*3f000*/  ISETP.LT.AND P4, PT, R15, UR4, !P3 ;  /* 0x000000040f007c0c */ /* 0x000fe2000df81270 */
[----:B------:R-:W-:-:S02]  /*3f010*/  ULDC UR4, c[0x0][0x22c] ;  /* 0x00008b0000047ab9 */ /* 0x000fc40000000800 */
[----:B------:R4:W-:Y:S01]  /*3f020*/  @P5 STG.E.U8 desc[UR32][R16.64], R12 ;  /* 0x0000000c10005986 */ /* 0x0009e2000c101120 */
[----:B------:R-:W-:Y:S01]  /*3f030*/  ISETP.LT.AND P5, PT, R11, UR6, !P1 ;  /* 0x000000060b007c0c */ /* 0x000fe2000cfa1270 */
[----:B------:R-:W-:Y:S01]  /*3f040*/  ULDC UR6, c[0x0][0x228] ;  /* 0x00008a0000067ab9 */ /* 0x000fe20000000800 */
[C---:B-1----:R-:W-:Y:S01]  /*3f050*/  IADD3 R20, P3, R22.reuse, R3, RZ ;  /* 0x0000000316147210 */ /* 0x042fe20007f7e0ff */
[----:B------:R-:W-:Y:S02]  /*3f060*/  VIADD R22, R22, UR22 ;  /* 0x0000001616167c36 */ /* 0x000fe40008000000 */
[----:B----4-:R-:W-:Y:S02]  /*3f070*/  VIADD R17, R7, 0xf ;  /* 0x0000000f07117836 */ /* 0x010fe40000000000 */
[----:B------:R-:W-:Y:S01]  /*3f080*/  IMAD.X R21, R23, 0x1, R28, P3 ;  /* 0x0000000117157824 */ /* 0x000fe200018e061c */
[----:B------:R-:W-:Y:S02]  /*3f090*/  SHF.R.S32.HI R23, RZ, 0x1f, R22 ;  /* 0x0000001fff177819 */ /* 0x000fe40000011416 */
[----:B------:R-:W-:-:S02]  /*3f0a0*/  IADD3 R16, P6, R22, R0, RZ ;  /* 0x0000000016107210 */ /* 0x000fc40007fde0ff */
[----:B------:R-:W-:Y:S01]  /*3f0b0*/  ISETP.GE.AND P3, PT, R17, UR4, PT ;  /* 0x0000000411007c0c */ /* 0x000fe2000bf66270 */
[----:B------:R-:W-:Y:S01]  /*3f0c0*/  ULDC UR4, c[0x0][0x228] ;  /* 0x00008a0000047ab9 */ /* 0x000fe20000000800 */
[C---:B------:R-:W-:Y:S01]  /*3f0d0*/  PRMT R29, R18.reuse, 0x7771, RZ ;  /* 0x00007771121d7816 */ /* 0x040fe200000000ff */
[----:B------:R-:W-:Y:S01]  /*3f0e0*/  IMAD.X R17, R23, 0x1, R2, P6 ;  /* 0x0000000117117824 */ /* 0x000fe200030e0602 */
[----:B------:R-:W-:-:S03]  /*3f0f0*/  PRMT R12, R18, 0x7772, RZ ;  /* 0x00007772120c7816 */ /* 0x000fc600000000ff */
[----:B------:R-:W-:Y:S04]  /*3f100*/  @P4 STG.E.U8 desc[UR32][R20.64], R29 ;  /* 0x0000001d14004986 */ /* 0x000fe8000c101120 */
[----:B------:R1:W-:Y:S04]  /*3f110*/  @P5 STG.E.U8 desc[UR32][R16.64], R12 ;  /* 0x0000000c10005986 */ /* 0x0003e8000c101120 */
[----:B-1----:R-:W4:Y:S04]  /*3f120*/  LDL.LU R12, [R1+0x10] ;  /* 0x00001000010c7983 */ /* 0x002f280000300800 */
[----:B------:R-:W3:Y:S04]  /*3f130*/  LDL.LU R13, [R1+0x14] ;  /* 0x00001400010d7983 */ /* 0x000ee80000300800 */
[----:B------:R-:W3:Y:S01]  /*3f140*/  LDL.LU R14, [R1+0x18] ;  /* 0x00001800010e7983 */ /* 0x000ee20000300800 */
[----:B------:R-:W-:Y:S01]  /*3f150*/  ISETP.LT.AND P4, PT, R15, UR4, !P1 ;  /* 0x000000040f007c0c */ /* 0x000fe2000cf81270 */
[----:B------:R-:W-:Y:S01]  /*3f160*/  VIADD R16, R7, 0x10 ;  /* 0x0000001007107836 */ /* 0x000fe20000000000 */
[C---:B------:R-:W-:Y:S01]  /*3f170*/  IADD3 R20, P1, R22.reuse, R3, RZ ;  /* 0x0000000316147210 */ /* 0x040fe20007f3e0ff */
[----:B------:R-:W-:Y:S01]  /*3f180*/  VIADD R22, R22, UR22 ;  /* 0x0000001616167c36 */ /* 0x000fe20008000000 */
[----:B------:R-:W-:Y:S01]  /*3f190*/  ULDC UR4, c[0x0][0x22c] ;  /* 0x00008b0000047ab9 */ /* 0x000fe20000000800 */
[----:B------:R-:W-:Y:S01]  /*3f1a0*/  ISETP.LT.AND P5, PT, R11, UR6, !P2 ;  /* 0x000000060b007c0c */ /* 0x000fe2000d7a1270 */
[----:B------:R-:W-:Y:S01]  /*3f1b0*/  ULDC UR6, c[0x0][0x228] ;  /* 0x00008a0000067ab9 */ /* 0x000fe20000000800 */
[----:B------:R-:W-:Y:S01]  /*3f1c0*/  IMAD.X R21, R23, 0x1, R28, P1 ;  /* 0x0000000117157824 */ /* 0x000fe200008e061c */
[----:B------:R-:W-:-:S02]  /*3f1d0*/  PRMT R17, R18, 0x7773, RZ ;  /* 0x0000777312117816 */ /* 0x000fc400000000ff */
[----:B------:R-:W-:Y:S01]  /*3f1e0*/  ISETP.GE.AND P1, PT, R16, UR4, PT ;  /* 0x0000000410007c0c */ /* 0x000fe2000bf26270 */
[----:B------:R-:W-:Y:S01]  /*3f1f0*/  ULDC UR4, c[0x0][0x22c] ;  /* 0x00008b0000047ab9 */ /* 0x000fe20000000800 */
[----:B------:R-:W-:Y:S02]  /*3f200*/  SHF.R.S32.HI R18, RZ, 0x1f, R22 ;  /* 0x0000001fff127819 */ /* 0x000fe40000011416 */
[----:B------:R-:W-:Y:S01]  /*3f210*/  IADD3 R16, P6, R22, R0, RZ ;  /* 0x0000000016107210 */ /* 0x000fe20007fde0ff */
[----:B------:R1:W-:Y:S01]  /*3f220*/  @P4 STG.E.U8 desc[UR32][R20.64], R17 ;  /* 0x0000001114004986 */ /* 0x0003e2000c101120 */
[----:B------:R-:W-:Y:S01]  /*3f230*/  ISETP.LT.AND P2, PT, R15, UR6, !P2 ;  /* 0x000000060f007c0c */ /* 0x000fe2000d741270 */
[----:B------:R-:W-:Y:S02]  /*3f240*/  ULDC UR6, c[0x0][0x228] ;  /* 0x00008a0000067ab9 */ /* 0x000fe40000000800 */
[----:B-1----:R-:W-:Y:S02]  /*3f250*/  IMAD.X R17, R18, 0x1, R2, P6 ;  /* 0x0000000112117824 */ /* 0x002fe400030e0602 */
[----:B------:R-:W-:-:S05]  /*3f260*/  VIADD R20, R7, 0x11 ;  /* 0x0000001107147836 */ /* 0x000fca0000000000 */
[----:B------:R-:W-:Y:S01]  /*3f270*/  ISETP.GE.AND P4, PT, R20, UR4, PT ;  /* 0x0000000414007c0c */ /* 0x000fe2000bf86270 */
[----:B------:R-:W-:Y:S01]  /*3f280*/  ULDC UR4, c[0x0][0x228] ;  /* 0x00008a0000047ab9 */ /* 0x000fe20000000800 */
[----:B--2---:R-:W-:-:S05]  /*3f290*/  PRMT R21, R19, 0x7770, RZ ;  /* 0x0000777013157816 */ /* 0x004fca00000000ff */
[----:B------:R1:W-:Y:S01]  /*3f2a0*/  @P5 STG.E.U8 desc[UR32][R16.64], R21 ;  /* 0x0000001510005986 */ /* 0x0003e2000c101120 */
[----:B------:R-:W-:Y:S01]  /*3f2b0*/  ISETP.LT.AND P5, PT, R11, UR4, !P3 ;  /* 0x000000040b007c0c */ /* 0x000fe2000dfa1270 */
[----:B------:R-:W-:Y:S01]  /*3f2c0*/  ULDC UR4, c[0x0][0x228] ;  /* 0x00008a0000047ab9 */ /* 0x000fe20000000800 */
[----:B------:R-:W-:Y:S02]  /*3f2d0*/  PRMT R20, R19, 0x7771, RZ ;  /* 0x0000777113147816 */ /* 0x000fe400000000ff */
[C---:B-1----:R-:W-:Y:S01]  /*3f2e0*/  IADD3 R16, P6, R22.reuse, R3, RZ ;  /* 0x0000000316107210 */ /* 0x042fe20007fde0ff */
[----:B------:R-:W-:-:S04]  /*3f2f0*/  VIADD R22, R22, UR22 ;  /* 0x0000001616167c36 */ /* 0x000fc80008000000 */
[----:B------:R-:W-:Y:S01]  /*3f300*/  IMAD.X R17, R18, 0x1, R28, P6 ;  /* 0x0000000112117824 */ /* 0x000fe200030e061c */
[----:B------:R-:W-:Y:S02]  /*3f310*/  SHF.R.S32.HI R21, RZ, 0x1f, R22 ;  /* 0x0000001fff157819 */ /* 0x000fe40000011416 */
[C---:B------:R-:W-:Y:S02]  /*3f320*/  IADD3 R18, P6, R22.reuse, R0, RZ ;  /* 0x0000000016127210 */ /* 0x040fe40007fde0ff */
[C---:B------:R-:W-:Y:S01]  /*3f330*/  PRMT R29, R19.reuse, 0x7773, RZ ;  /* 0x00007773131d7816 */ /* 0x040fe200000000ff */
[----:B------:R1:W-:Y:S01]  /*3f340*/  @P2 STG.E.U8 desc[UR32][R16.64], R20 ;  /* 0x0000001410002986 */ /* 0x0003e2000c101120 */
[----:B------:R-:W-:Y:S01]  /*3f350*/  PRMT R23, R19, 0x7772, RZ ;  /* 0x0000777213177816 */ /* 0x000fe200000000ff */
[----:B------:R-:W-:Y:S01]  /*3f360*/  IMAD.X R19, R21, 0x1, R2, P6 ;  /* 0x0000000115137824 */ /* 0x000fe200030e0602 */
[----:B------:R-:W-:Y:S01]  /*3f370*/  ISETP.LT.AND P3, PT, R15, UR4, !P3 ;  /* 0x000000040f007c0c */ /* 0x000fe2000df61270 */
[----:B------:R-:W-:Y:S01]  /*3f380*/  ULDC UR4, c[0x0][0x22c] ;  /* 0x00008b0000047ab9 */ /* 0x000fe20000000800 */
[----:B------:R-:W-:Y:S01]  /*3f390*/  ISETP.LT.AND P6, PT, R11, UR6, !P1 ;  /* 0x000000060b007c0c */ /* 0x000fe2000cfc1270 */
[----:B------:R-:W-:Y:S01]  /*3f3a0*/  ULDC UR6, c[0x0][0x228] ;  /* 0x00008a0000067ab9 */ /* 0x000fe20000000800 */
[----:B------:R2:W-:Y:S01]  /*3f3b0*/  @P5 STG.E.U8 desc[UR32][R18.64], R23 ;  /* 0x0000001712005986 */ /* 0x0005e2000c101120 */
[C---:B-1----:R-:W-:Y:S01]  /*3f3c0*/  VIADD R20, R22.reuse, UR22 ;  /* 0x0000001616147c36 */ /* 0x042fe20008000000 */
[----:B------:R-:W-:Y:S01]  /*3f3d0*/  IADD3 R16, P2, R22, R3, RZ ;  /* 0x0000000316107210 */ /* 0x000fe20007f5e0ff */
[----:B------:R-:W-:-:S03]  /*3f3e0*/  VIADD R22, R7, 0x12 ;  /* 0x0000001207167836 */ /* 0x000fc60000000000 */
[----:B--2---:R-:W-:Y:S02]  /*3f3f0*/  SHF.R.S32.HI R23, RZ, 0x1f, R20 ;  /* 0x0000001fff177819 */ /* 0x004fe40000011414 */
[----:B------:R-:W-:Y:S01]  /*3f400*/  IADD3 R18, P5, R20, R0, RZ ;  /* 0x0000000014127210 */ /* 0x000fe20007fbe0ff */
[----:B------:R-:W-:Y:S01]  /*3f410*/  IMAD.X R17, R21, 0x1, R28, P2 ;  /* 0x0000000115117824 */ /* 0x000fe200010e061c */
[----:B------:R-:W-:Y:S01]  /*3f420*/  ISETP.GE.AND P2, PT, R22, UR4, PT ;  /* 0x0000000416007c0c */ /* 0x000fe2000bf46270 */
[----:B------:R-:W-:Y:S02]  /*3f430*/  ULDC UR4, c[0x0][0x228] ;  /* 0x00008a0000047ab9 */ /* 0x000fe40000000800 */
[----:B------:R-:W-:Y:S01]  /*3f440*/  IMAD.X R19, R23, 0x1, R2, P5 ;  /* 0x0000000117137824 */ /* 0x000fe200028e0602 */
[----:B------:R1:W-:Y:S01]  /*3f450*/  @P3 STG.E.U8 desc[UR32][R16.64], R29 ;  /* 0x0000001d10003986 */ /* 0x0003e2000c101120 */
[----:B------:R-:W-:Y:S01]  /*3f460*/  ISETP.LT.AND P3, PT, R15, UR4, !P1 ;  /* 0x000000040f007c0c */ /* 0x000fe2000cf61270 */
[----:B------:R-:W-:Y:S01]  /*3f470*/  ULDC UR4, c[0x0][0x22c] ;  /* 0x00008b0000047ab9 */ /* 0x000fe20000000800 */
[----:B------:R-:W-:Y:S01]  /*3f480*/  ISETP.LT.AND P5, PT, R11, UR6, !P4 ;  /* 0x000000060b007c0c */ /* 0x000fe2000e7a1270 */
[----:B------:R-:W-:Y:S01]  /*3f490*/  ULDC UR6, c[0x0][0x228] ;  /* 0x00008a0000067ab9 */ /* 0x000fe20000000800 */
[----:B-1----:R-:W-:Y:S01]  /*3f4a0*/  IADD3 R16, P1, R20, R3, RZ ;  /* 0x0000000314107210 */ /* 0x002fe20007f3e0ff */
[----:B------:R-:W-:-:S04]  /*3f4b0*/  VIADD R29, R7, 0x13 ;  /* 0x00000013071d7836 */ /* 0x000fc80000000000 */
[----:B------:R-:W-:Y:S01]  /*3f4c0*/  IMAD.X R17, R23, 0x1, R28, P1 ;  /* 0x0000000117117824 */ /* 0x000fe200008e061c */
[----:B------:R-:W-:Y:S01]  /*3f4d0*/  ISETP.GE.AND P1, PT, R29, UR4, PT ;  /* 0x000000041d007c0c */ /* 0x000fe2000bf26270 */
[----:B------:R-:W-:Y:S02]  /*3f4e0*/  ULDC UR4, c[0x0][0x228] ;  /* 0x00008a0000047ab9 */ /* 0x000fe40000000800 */
[----:B------:R-:W-:Y:S01]  /*3f4f0*/  ISETP.LT.AND P4, PT, R15, UR4, !P4 ;  /* 0x000000040f007c0c */ /* 0x000fe2000e781270 */
[----:B------:R-:W-:Y:S01]  /*3f500*/  VIADD R29, R7, 0x14 ;  /* 0x00000014071d7836 */ /* 0x000fe20000000000 */
[----:B------:R-:W-:Y:S01]  /*3f510*/  ULDC UR4, c[0x0][0x22c] ;  /* 0x00008b0000047ab9 */ /* 0x000fe20000000800 */
[----:B----4-:R-:W-:-:S05]  /*3f520*/  PRMT R21, R12, 0x7770, RZ ;  /* 0x000077700c157816 */ /* 0x010fca00000000ff */
[----:B------:R1:W-:Y:S01]  /*3f530*/  @P6 STG.E.U8 desc[UR32][R18.64], R21 ;  /* 0x0000001512006986 */ /* 0x0003e2000c101120 */
[----:B------:R-:W-:Y:S01]  /*3f540*/  PRMT R23, R12, 0x7772, RZ ;  /* 0x000077720c177816 */ /* 0x000fe200000000ff */
[----:B-1----:R-:W-:Y:S01]  /*3f550*/  VIADD R21, R20, UR22 ;  /* 0x0000001614157c36 */ /* 0x002fe20008000000 */
[----:B------:R-:W-:-:S04]  /*3f560*/  PRMT R20, R12, 0x7771, RZ ;  /* 0x000077710c147816 */ /* 0x000fc800000000ff */
[----:B------:R-:W-:Y:S02]  /*3f570*/  SHF.R.S32.HI R22, RZ, 0x1f, R21 ;  /* 0x0000001fff167819 */ /* 0x000fe40000011415 */
[----:B------:R-:W-:Y:S01]  /*3f580*/  IADD3 R18, P6, R21, R0, RZ ;  /* 0x0000000015127210 */ /* 0x000fe20007fde0ff */
[----:B------:R1:W-:Y:S04]  /*3f590*/  @P3 STG.E.U8 desc[UR32][R16.64], R20 ;  /* 0x0000001410003986 */ /* 0x0003e8000c101120 */
[----:B------:R-:W-:-:S05]  /*3f5a0*/  IMAD.X R19, R22, 0x1, R2, P6 ;  /* 0x0000000116137824 */ /* 0x000fca00030e0602 */
[----:B------:R2:W-:Y:S01]  /*3f5b0*/  @P5 STG.E.U8 desc[UR32][R18.64], R23 ;  /* 0x0000001712005986 */ /* 0x0005e2000c101120 */
[----:B------:R-:W-:Y:S01]  /*3f5c0*/  ISETP.LT.AND P5, PT, R11, UR6, !P2 ;  /* 0x000000060b007c0c */ /* 0x000fe2000d7a1270 */
[----:B------:R-:W-:Y:S01]  /*3f5d0*/  ULDC UR6, c[0x0][0x228] ;  /* 0x00008a0000067ab9 */ /* 0x000fe20000000800 */
[C---:B-1----:R-:W-:Y:S01]  /*3f5e0*/  VIADD R20, R21.reuse, UR22 ;  /* 0x0000001615147c36 */ /* 0x042fe20008000000 */
[----:B------:R-:W-:-:S04]  /*3f5f0*/  IADD3 R16, P3, R21, R3, RZ ;  /* 0x0000000315107210 */ /* 0x000fc80007f7e0ff */
[----:B------:R-:W-:Y:S01]  /*3f600*/  SHF.R.S32.HI R21, RZ, 0x1f, R20 ;  /* 0x0000001fff157819 */ /* 0x000fe20000011414 */
[----:B------:R-:W-:Y:S01]  /*3f610*/  IMAD.X R17, R22, 0x1, R28, P3 ;  /* 0x0000000116117824 */ /* 0x000fe200018e061c */
[----:B--2---:R-:W-:Y:S02]  /*3f620*/  IADD3 R18, P6, R20, R0, RZ ;  /* 0x0000000014127210 */ /* 0x004fe40007fde0ff */
[----:B------:R-:W-:Y:S02]  /*3f630*/  PRMT R22, R12, 0x7773, RZ ;  /* 0x000077730c167816 */ /* 0x000fe400000000ff */
[----:B---3--:R-:W-:Y:S01]  /*3f640*/  PRMT R23, R13, 0x7770, RZ ;  /* 0x000077700d177816 */ /* 0x008fe200000000ff */
[----:B------:R-:W-:Y:S01]  /*3f650*/  IMAD.X R19, R21, 0x1, R2, P6 ;  /* 0x0000000115137824 */ /* 0x000fe200030e0602 */
[----:B------:R-:W-:Y:S01]  /*3f660*/  ISETP.GE.AND P3, PT, R29, UR4, PT ;  /* 0x000000041d007c0c */ /* 0x000fe2000bf66270 */
[----:B------:R-:W-:Y:S01]  /*3f670*/  @P4 STG.E.U8 desc[UR32][R16.64], R22 ;  /* 0x0000001610004986 */ /* 0x000fe2000c101120 */
[----:B------:R-:W-:-:S02]  /*3f680*/  ULDC UR4, c[0x0][0x228] ;  /* 0x00008a0000047ab9 */ /* 0x000fc40000000800 */
[----:B------:R-:W-:Y:S01]  /*3f690*/  ISETP.LT.AND P4, PT, R15, UR4, !P2 ;  /* 0x000000040f007c0c */ /* 0x000fe2000d781270 */
[----:B------:R1:W-:Y:S01]  /*3f6a0*/  @P5 STG.E.U8 desc[UR32][R18.64], R23 ;  /* 0x0000001712005986 */ /* 0x0003e2000c101120 */
[----:B------:R-:W-:Y:S01]  /*3f6b0*/  ISETP.LT.AND P5, PT, R11, UR6, !P1 ;  /* 0x000000060b007c0c */ /* 0x000fe2000cfa1270 */
[----:B------:R-:W-:Y:S01]  /*3f6c0*/  VIADD R29, R7, 0x15 ;  /* 0x00000015071d7836 */ /* 0x000fe20000000000 */
[----:B------:R-:W-:Y:S01]  /*3f6d0*/  ULDC UR4, c[0x0][0x22c] ;  /* 0x00008b0000047ab9 */ /* 0x000fe20000000800 */
[----:B------:R-:W-:Y:S01]  /*3f6e0*/  ULDC UR6, c[0x0][0x228] ;  /* 0x00008a0000067ab9 */ /* 0x000fe20000000800 */
[----:B------:R-:W2:Y:S01]  /*3f6f0*/  LDL.LU R12, [R1+0x1484] ;  /* 0x00148400010c7983 */ /* 0x000ea20000300800 */
[C---:B-1----:R-:W-:Y:S01]  /*3f700*/  VIADD R18, R20.reuse, UR22 ;  /* 0x0000001614127c36 */ /* 0x042fe20008000000 */
[----:B------:R-:W-:-:S04]  /*3f710*/  IADD3 R20, P2, R20, R3, RZ ;  /* 0x0000000314147210 */ /* 0x000fc80007f5e0ff */
[----:B------:R-:W-:Y:S02]  /*3f720*/  SHF.R.S32.HI R19, RZ, 0x1f, R18 ;  /* 0x0000001fff137819 */ /* 0x000fe40000011412 */
[----:B------:R-:W-:Y:S01]  /*3f730*/  IADD3 R16, P6, R18, R0, RZ ;  /* 0x0000000012107210 */ /* 0x000fe20007fde0ff */
[----:B------:R-:W-:Y:S01]  /*3f740*/  IMAD.X R21, R21, 0x1, R28, P2 ;  /* 0x0000000115157824 */ /* 0x000fe200010e061c */
[C---:B------:R-:W-:Y:S02]  /*3f750*/  PRMT R22, R13.reuse, 0x7771, RZ ;  /* 0x000077710d167816 */ /* 0x040fe400000000ff */
[----:B------:R-:W-:Y:S01]  /*3f760*/  PRMT R23, R13, 0x7772, RZ ;  /* 0x000077720d177816 */ /* 0x000fe200000000ff */
[----:B------:R-:W-:Y:S01]  /*3f770*/  IMAD.X R17, R19, 0x1, R2, P6 ;  /* 0x0000000113117824 */ /* 0x000fe200030e0602 */
[----:B------:R-:W-:Y:S01]  /*3f780*/  ISETP.GE.AND P2, PT, R29, UR4, PT ;  /* 0x000000041d007c0c */ /* 0x000fe2000bf46270 */
[----:B------:R1:W-:Y:S01]  /*3f790*/  @P4 STG.E.U8 desc[UR32][R20.64], R22 ;  /* 0x0000001614004986 */ /* 0x0003e2000c101120 */
[----:B------:R-:W-:-:S02]  /*3f7a0*/  ULDC UR4, c[0x0][0x228] ;  /* 0x00008a0000047ab9 */ /* 0x000fc40000000800 */
[----:B------:R-:W-:Y:S01]  /*3f7b0*/  ISETP.LT.AND P4, PT, R15, UR4, !P1 ;  /* 0x000000040f007c0c */ /* 0x000fe2000cf81270 */
[----:B------:R3:W-:Y:S01]  /*3f7c0*/  @P5 STG.E.U8 desc[UR32][R16.64], R23 ;  /* 0x0000001710005986 */ /* 0x0007e2000c101120 */
[----:B------:R-:W-:Y:S01]  /*3f7d0*/  ISETP.LT.AND P5, PT, R11, UR6, !P3 ;  /* 0x000000060b007c0c */ /* 0x000fe2000dfa1270 */
[----:B------:R-:W-:Y:S01]  /*3f7e0*/  VIADD R29, R7, 0x16 ;  /* 0x00000016071d7836 */ /* 0x000fe20000000000 */
[----:B------:R-:W-:Y:S01]  /*3f7f0*/  ULDC UR4, c[0x0][0x22c] ;  /* 0x00008b0000047ab9 */ /* 0x000fe20000000800 */
[----:B------:R-:W-:Y:S01]  /*3f800*/  ULDC UR6, c[0x0][0x228] ;  /* 0x00008a0000067ab9 */ /* 0x000fe20000000800 */
[C---:B-1----:R-:W-:Y:S01]  /*3f810*/  VIADD R20, R18.reuse, UR22 ;  /* 0x0000001612147c36 */ /* 0x042fe20008000000 */
[----:B------:R-:W-:-:S04]  /*3f820*/  IADD3 R18, P1, R18, R3, RZ ;  /* 0x0000000312127210 */ /* 0x000fc80007f3e0ff */
[----:B------:R-:W-:Y:S02]  /*3f830*/  SHF.R.S32.HI R21, RZ, 0x1f, R20 ;  /* 0x0000001fff157819 */ /* 0x000fe40000011414 */
[----:B---3--:R-:W-:Y:S01]  /*3f840*/  IADD3 R16, P6, R20, R0, RZ ;  /* 0x0000000014107210 */ /* 0x008fe20007fde0ff */
[----:B------:R-:W-:Y:S01]  /*3f850*/  IMAD.X R19, R19, 0x1, R28, P1 ;  /* 0x0000000113137824 */ /* 0x000fe200008e061c */
[----:B------:R-:W-:Y:S02]  /*3f860*/  PRMT R22, R13, 0x7773, RZ ;  /* 0x000077730d167816 */ /* 0x000fe400000000ff */
[----:B------:R-:W-:Y:S01]  /*3f870*/  PRMT R23, R14, 0x7770, RZ ;  /* 0x000077700e177816 */ /* 0x000fe200000000ff */
[----:B------:R-:W-:Y:S01]  /*3f880*/  IMAD.X R17, R21, 0x1, R2, P6 ;  /* 0x0000000115117824 */ /* 0x000fe200030e0602 */
[----:B------:R-:W-:Y:S01]  /*3f890*/  ISETP.GE.AND P1, PT, R29, UR4, PT ;  /* 0x000000041d007c0c */ /* 0x000fe2000bf26270 */
[----:B------:R-:W-:Y:S01]  /*3f8a0*/  ULDC UR4, c[0x0][0x228] ;  /* 0x00008a0000047ab9 */ /* 0x000fe20000000800 */
[----:B------:R-:W-:Y:S01]  /*3f8b0*/  @P4 STG.E.U8 desc[UR32][R18.64], R22 ;  /* 0x0000001612004986 */ /* 0x000fe2000c101120 */
[----:B------:R-:W-:Y:S01]  /*3f8c0*/  ISETP.LT.AND P4, PT, R15, UR4, !P3 ;  /* 0x000000040f007c0c */ /* 0x000fe2000df81270 */
[----:B------:R-:W-:-:S02]  /*3f8d0*/  ULDC UR4, c[0x0][0x22c] ;  /* 0x00008b0000047ab9 */ /* 0x000fc40000000800 */
[----:B------:R1:W-:Y:S01]  /*3f8e0*/  @P5 STG.E.U8 desc[UR32][R16.64], R23 ;  /* 0x0000001710005986 */ /* 0x0003e2000c101120 */
[----:B------:R-:W-:Y:S01]  /*3f8f0*/  ISETP.LT.AND P5, PT, R11, UR6, !P2 ;  /* 0x000000060b007c0c */ /* 0x000fe2000d7a1270 */
[----:B------:R-:W-:Y:S02]  /*3f900*/  ULDC UR6, c[0x0][0x228] ;  /* 0x00008a0000067ab9 */ /* 0x000fe40000000800 */
[----:B------:R-:W3:Y:S01]  /*3f910*/  LDL.LU R13, [R1+0x1480] ;  /* 0x00148000010d7983 */ /* 0x000ee20000300800 */
[C---:B-1----:R-:W-:Y:S01]  /*3f920*/  IADD3 R16, P3, R20.reuse, R3, RZ ;  /* 0x0000000314107210 */ /* 0x042fe20007f7e0ff */
[----:B------:R-:W-:Y:S02]  /*3f930*/  VIADD R20, R20, UR22 ;  /* 0x0000001614147c36 */ /* 0x000fe40008000000 */
[----:B------:R-:W-:Y:S02]  /*3f940*/  VIADD R19, R7, 0x17 ;  /* 0x0000001707137836 */ /* 0x000fe40000000000 */
[----:B------:R-:W-:Y:S01]  /*3f950*/  IMAD.X R17, R21, 0x1, R28, P3 ;  /* 0x0000000115117824 */ /* 0x000fe200018e061c */
[----:B------:R-:W-:-:S02]  /*3f960*/  SHF.R.S32.HI R21, RZ, 0x1f, R20 ;  /* 0x0000001fff157819 */ /* 0x000fc40000011414 */
[----:B------:R-:W-:Y:S02]  /*3f970*/  IADD3 R18, P6, R20, R0, RZ ;  /* 0x0000000014127210 */ /* 0x000fe40007fde0ff */
[----:B------:R-:W-:Y:S01]  /*3f980*/  ISETP.GE.AND P3, PT, R19, UR4, PT ;  /* 0x0000000413007c0c */ /* 0x000fe2000bf66270 */
[----:B------:R-:W-:Y:S01]  /*3f990*/  ULDC UR4, c[0x0][0x228] ;  /* 0x00008a0000047ab9 */ /* 0x000fe20000000800 */
[C---:B------:R-:W-:Y:S01]  /*3f9a0*/  PRMT R22, R14.reuse, 0x7771, RZ ;  /* 0x000077710e167816 */ /* 0x040fe200000000ff */
[----:B------:R-:W-:Y:S01]  /*3f9b0*/  IMAD.X R19, R21, 0x1, R2, P6 ;  /* 0x0000000115137824 */ /* 0x000fe200030e0602 */
[----:B------:R-:W-:-:S03]  /*3f9c0*/  PRMT R23, R14, 0x7772, RZ ;  /* 0x000077720e177816 */ /* 0x000fc600000000ff */
[----:B------:R-:W-:Y:S04]  /*3f9d0*/  @P4 STG.E.U8 desc[UR32][R16.64], R22 ;  /* 0x0000001610004986 */ /* 0x000fe8000c101120 */
[----:B------:R1:W-:Y:S04]  /*3f9e0*/  @P5 STG.E.U8 desc[UR32][R18.64], R23 ;  /* 0x0000001712005986 */ /* 0x0003e8000c101120 */
[----:B-1----:R-:W4:Y:S01]  /*3f9f0*/  LDL.LU R23, [R1+0x1c] ;  /* 0x00001c0001177983 */ /* 0x002f220000300800 */
[----:B------:R-:W-:-:S03]  /*3fa00*/  PRMT R17, R14, 0x7773, RZ ;  /* 0x000077730e117816 */ /* 0x000fc600000000ff */
        /* <DEDUP_REMOVED lines=9> */
[----:B------:R-:W-:Y:S01]  /*3faa0*/  ISETP.GE.AND P2, PT, R16, UR4, PT ;  /* 0x0000000410007c0c */ /* 0x000fe2000bf46270 */
[----:B------:R-:W-:Y:S01]  /*3fab0*/  ULDC UR4, c[0x0][0x22c] ;  /* 0x00008b0000047ab9 */ /* 0x000fe20000000800 */
[----:B------:R-:W-:-:S02]  /*3fac0*/  SHF.R.S32.HI R21, RZ, 0x1f, R20 ;  /* 0x0000001fff157819 */ /* 0x000fc40000011414 */
[C---:B------:R-:W-:Y:S01]  /*3fad0*/  IADD3 R16, P6, R20.reuse, R0, RZ ;  /* 0x0000000014107210 */ /* 0x040fe20007fde0ff */
[----:B------:R1:W-:Y:S01]  /*3fae0*/  @P4 STG.E.U8 desc[UR32][R18.64], R17 ;  /* 0x0000001112004986 */ /* 0x0003e2000c101120 */
[----:B------:R-:W-:Y:S01]  /*3faf0*/  ISETP.LT.AND P1, PT, R15, UR6, !P1 ;  /* 0x000000060f007c0c */ /* 0x000fe2000cf21270 */
[----:B------:R-:W-:Y:S01]  /*3fb00*/  VIADD R22, R20, UR22 ;  /* 0x0000001614167c36 */ /* 0x000fe20008000000 */
[----:B------:R-:W-:Y:S01]  /*3fb10*/  ULDC UR6, c[0x0][0x228] ;  /* 0x00008a0000067ab9 */ /* 0x000fe20000000800 */
[----:B-1----:R-:W-:Y:S02]  /*3fb20*/  IMAD.X R17, R21, 0x1, R2, P6 ;  /* 0x0000000115117824 */ /* 0x002fe400030e0602 */
[----:B------:R-:W-:-:S05]  /*3fb30*/  VIADD R18, R7, 0x19 ;  /* 0x0000001907127836 */ /* 0x000fca0000000000 */
[----:B------:R-:W-:Y:S01]  /*3fb40*/  ISETP.GE.AND P4, PT, R18, UR4, PT ;  /* 0x0000000412007c0c */ /* 0x000fe2000bf86270 */
[----:B------:R-:W-:Y:S01]  /*3fb50*/  ULDC UR4, c[0x0][0x228] ;  /* 0x00008a0000047ab9 */ /* 0x000fe20000000800 */
[----:B----4-:R-:W-:-:S05]  /*3fb60*/  PRMT R19, R23, 0x7770, RZ ;  /* 0x0000777017137816 */ /* 0x010fca00000000ff */
[----:B------:R1:W-:Y:S01]  /*3fb70*/  @P5 STG.E.U8 desc[UR32][R16.64], R19 ;  /* 0x0000001310005986 */ /* 0x0003e2000c101120 */
[----:B------:R-:W-:Y:S01]  /*3fb80*/  ISETP.LT.AND P5, PT, R11, UR4, !P3 ;  /* 0x000000040b007c0c */ /* 0x000fe2000dfa1270 */
[----:B------:R-:W-:Y:S01]  /*3fb90*/  ULDC UR4, c[0x0][0x228] ;  /* 0x00008a0000047ab9 */ /* 0x000fe20000000800 */
[----:B-1----:R-:W-:Y:S02]  /*3fba0*/  IADD3 R16, P6, R20, R3, RZ ;  /* 0x0000000314107210 */ /* 0x002fe40007fde0ff */
[----:B------:R-:W-:Y:S02]  /*3fbb0*/  PRMT R19, R23, 0x7771, RZ ;  /* 0x0000777117137816 */ /* 0x000fe400000000ff */
[----:B------:R-:W-:Y:S01]  /*3fbc0*/  SHF.R.S32.HI R20, RZ, 0x1f, R22 ;  /* 0x0000001fff147819 */ /* 0x000fe20000011416 */
[----:B------:R-:W-:Y:S01]  /*3fbd0*/  IMAD.X R17, R21, 0x1, R28, P6 ;  /* 0x0000000115117824 */ /* 0x000fe200030e061c */
[----:B------:R-:W-:Y:S02]  /*3fbe0*/  IADD3 R18, P6, R22, R0, RZ ;  /* 0x0000000016127210 */ /* 0x000fe40007fde0ff */
[----:B------:R-:W-:-:S02]  /*3fbf0*/  PRMT R29, R23, 0x7773, RZ ;  /* 0x00007773171d7816 */ /* 0x000fc400000000ff */
[----:B------:R1:W-:Y:S01]  /*3fc00*/  @P1 STG.E.U8 desc[UR32][R16.64], R19 ;  /* 0x0000001310001986 */ /* 0x0003e2000c101120 */
[----:B------:R-:W-:Y:S01]  /*3fc10*/  PRMT R23, R23, 0x7772, RZ ;  /* 0x0000777217177816 */ /* 0x000fe200000000ff */
[----:B------:R-:W-:Y:S01]  /*3fc20*/  VIADD R21, R22, UR22 ;  /* 0x0000001616157c36 */ /* 0x000fe20008000000 */
[----:B------:R-:W-:Y:S01]  /*3fc30*/  ISETP.LT.AND P3, PT, R15, UR4, !P3 ;  /* 0x000000040f007c0c */ /* 0x000fe2000df61270 */
[----:B------:R-:W-:Y:S01]  /*3fc40*/  ULDC UR4, c[0x0][0x22c] ;  /* 0x00008b0000047ab9 */ /* 0x000fe20000000800 */
[----:B-1----:R-:W-:Y:S01]  /*3fc50*/  IMAD.X R19, R20, 0x1, R2, P6 ;  /* 0x0000000114137824 */ /* 0x002fe200030e0602 */
[----:B------:R-:W-:Y:S01]  /*3fc60*/  ISETP.LT.AND P6, PT, R11, UR6, !P2 ;  /* 0x000000060b007c0c */ /* 0x000fe2000d7c1270 */
[----:B------:R-:W-:Y:S01]  /*3fc70*/  ULDC UR6, c[0x0][0x228] ;  /* 0x00008a0000067ab9 */ /* 0x000fe20000000800 */
[----:B------:R-:W-:Y:S02]  /*3fc80*/  IADD3 R16, P1, R22, R3, RZ ;  /* 0x0000000316107210 */ /* 0x000fe40007f3e0ff */
[----:B------:R1:W-:Y:S01]  /*3fc90*/  @P5 STG.E.U8 desc[UR32][R18.64], R23 ;  /* 0x0000001712005986 */ /* 0x0003e2000c101120 */
[----:B------:R-:W-:-:S02]  /*3fca0*/  SHF.R.S32.HI R22, RZ, 0x1f, R21 ;  /* 0x0000001fff167819 */ /* 0x000fc40000011415 */
[----:B------:R-:W-:Y:S01]  /*3fcb0*/  IMAD.X R17, R20, 0x1, R28, P1 ;  /* 0x0000000114117824 */ /* 0x000fe200008e061c */
[----:B--2---:R-:W-:Y:S02]  /*3fcc0*/  PRMT R20, R12, 0x7770, RZ ;  /* 0x000077700c147816 */ /* 0x004fe400000000ff */
[----:B-1----:R-:W-:Y:S01]  /*3fcd0*/  IADD3 R18, P5, R21, R0, RZ ;  /* 0x0000000015127210 */ /* 0x002fe20007fbe0ff */
[----:B------:R-:W-:-:S04]  /*3fce0*/  VIADD R23, R7, 0x1a ;  /* 0x0000001a07177836 */ /* 0x000fc80000000000 */
[----:B------:R-:W-:Y:S01]  /*3fcf0*/  IMAD.X R19, R22, 0x1, R2, P5 ;  /* 0x0000000116137824 */ /* 0x000fe200028e0602 */
[----:B------:R-:W-:Y:S01]  /*3fd00*/  ISETP.GE.AND P1, PT, R23, UR4, PT ;  /* 0x0000000417007c0c */ /* 0x000fe2000bf26270 */
[----:B------:R1:W-:Y:S01]  /*3fd10*/  @P3 STG.E.U8 desc[UR32][R16.64], R29 ;  /* 0x0000001d10003986 */ /* 0x0003e2000c101120 */
[----:B------:R-:W-:Y:S02]  /*3fd20*/  ULDC UR4, c[0x0][0x228] ;  /* 0x00008a0000047ab9 */ /* 0x000fe40000000800 */
[----:B------:R-:W-:Y:S01]  /*3fd30*/  ISETP.LT.AND P3, PT, R15, UR4, !P2 ;  /* 0x000000040f007c0c */ /* 0x000fe2000d761270 */
[----:B------:R2:W-:Y:S01]  /*3fd40*/  @P6 STG.E.U8 desc[UR32][R18.64], R20 ;  /* 0x0000001412006986 */ /* 0x0005e2000c101120 */
[----:B------:R-:W-:Y:S01]  /*3fd50*/  ISETP.LT.AND P5, PT, R11, UR6, !P4 ;  /* 0x000000060b007c0c */ /* 0x000fe2000e7a1270 */
[----:B------:R-:W-:Y:S01]  /*3fd60*/  VIADD R23, R7, 0x1b ;  /* 0x0000001b07177836 */ /* 0x000fe20000000000 */
[----:B------:R-:W-:Y:S01]  /*3fd70*/  ULDC UR4, c[0x0][0x22c] ;  /* 0x00008b0000047ab9 */ /* 0x000fe20000000800 */
[----:B------:R-:W-:Y:S01]  /*3fd80*/  ULDC UR6, c[0x0][0x228] ;  /* 0x00008a0000067ab9 */ /* 0x000fe20000000800 */
[C---:B-1----:R-:W-:Y:S01]  /*3fd90*/  IADD3 R16, P2, R21.reuse, R3, RZ ;  /* 0x0000000315107210 */ /* 0x042fe20007f5e0ff */
[----:B--2---:R-:W-:-:S04]  /*3fda0*/  VIADD R20, R21, UR22 ;  /* 0x0000001615147c36 */ /* 0x004fc80008000000 */
[----:B------:R-:W-:Y:S01]  /*3fdb0*/  IMAD.X R17, R22, 0x1, R28, P2 ;  /* 0x0000000116117824 */ /* 0x000fe200010e061c */
[----:B------:R-:W-:Y:S02]  /*3fdc0*/  SHF.R.S32.HI R21, RZ, 0x1f, R20 ;  /* 0x0000001fff157819 */ /* 0x000fe40000011414 */
[----:B------:R-:W-:Y:S02]  /*3fdd0*/  IADD3 R18, P6, R20, R0, RZ ;  /* 0x0000000014127210 */ /* 0x000fe40007fde0ff */
[C---:B------:R-:W-:Y:S02]  /*3fde0*/  PRMT R22, R12.reuse, 0x7771, RZ ;  /* 0x000077710c167816 */ /* 0x040fe400000000ff */
[C---:B------:R-:W-:Y:S01]  /*3fdf0*/  PRMT R29, R12.reuse, 0x7772, RZ ;  /* 0x000077720c1d7816 */ /* 0x040fe200000000ff */
        /* <DEDUP_REMOVED lines=13> */
[----:B------:R-:W-:Y:S02]  /*3fed0*/  SHF.R.S32.HI R20, RZ, 0x1f, R22 ;  /* 0x0000001fff147819 */ /* 0x000fe40000011416 */
[----:B--2---:R-:W-:Y:S01]  /*3fee0*/  IADD3 R18, P6, R22, R0, RZ ;  /* 0x0000000016127210 */ /* 0x004fe20007fde0ff */
[----:B------:R-:W-:Y:S01]  /*3fef0*/  IMAD.X R17, R21, 0x1, R28, P3 ;  /* 0x0000000115117824 */ /* 0x000fe200018e061c */
[----:B---3--:R-:W-:-:S03]  /*3ff00*/  PRMT R21, R13, 0x7770, RZ ;  /* 0x000077700d157816 */ /* 0x008fc600000000ff */
        /* <DEDUP_REMOVED lines=12> */
[----:B--2---:R-:W-:Y:S02]  /*3ffd0*/  SHF.R.S32.HI R21, RZ, 0x1f, R12 ;  /* 0x0000001fff157819 */ /* 0x004fe4000001140c */
        /* <DEDUP_REMOVED lines=14> */
[----:B--2---:R-:W-:Y:S02]  /*400c0*/  VIADD R18, R12, UR22 ;  /* 0x000000160c127c36 */ /* 0x004fe40008000000 */
[----:B------:R-:W-:Y:S02]  /*400d0*/  VIADD R20, R7, 0x1e ;  /* 0x0000001e07147836 */ /* 0x000fe40000000000 */
[----:B------:R-:W-:Y:S01]  /*400e0*/  IMAD.X R17, R21, 0x1, R28, P2 ;  /* 0x0000000115117824 */ /* 0x000fe200010e061c */
[----:B------:R-:W-:Y:S02]  /*400f0*/  SHF.R.S32.HI R19, RZ, 0x1f, R18 ;  /* 0x0000001fff137819 */ /* 0x000fe40000011412 */
[----:B------:R-:W-:-:S02]  /*40100*/  IADD3 R12, P6, R18, R0, RZ ;  /* 0x00000000120c7210 */ /* 0x000fc40007fde0ff */
[----:B------:R-:W-:Y:S02]  /*40110*/  PRMT R21, R13, 0x7773, RZ ;  /* 0x000077730d157816 */ /* 0x000fe400000000ff */
[----:B------:R-:W-:Y:S01]  /*40120*/  PRMT R22, R14, 0x7770, RZ ;  /* 0x000077700e167816 */ /* 0x000fe200000000ff */
[----:B------:R-:W-:Y:S01]  /*40130*/  IMAD.X R13, R19, 0x1, R2, P6 ;  /* 0x00000001130d7824 */ /* 0x000fe200030e0602 */
[----:B------:R-:W-:Y:S01]  /*40140*/  ISETP.GE.AND P2, PT, R20, UR4, PT ;  /* 0x0000000414007c0c */ /* 0x000fe2000bf46270 */
[----:B------:R-:W-:Y:S01]  /*40150*/  ULDC UR4, c[0x0][0x228] ;  /* 0x00008a0000047ab9 */ /* 0x000fe20000000800 */
[----:B------:R1:W-:Y:S01]  /*40160*/  @P4 STG.E.U8 desc[UR32][R16.64], R21 ;  /* 0x0000001510004986 */ /* 0x0003e2000c101120 */
[----:B------:R-:W-:Y:S01]  /*40170*/  ISETP.LT.AND P4, PT, R15, UR4, !P3 ;  /* 0x000000040f007c0c */ /* 0x000fe2000df81270 */
[----:B------:R-:W-:Y:S02]  /*40180*/  ULDC UR4, c[0x0][0x22c] ;  /* 0x00008b0000047ab9 */ /* 0x000fe40000000800 */
[----:B------:R2:W-:Y:S01]  /*40190*/  @P5 STG.E.U8 desc[UR32][R12.64], R22 ;  /* 0x000000160c005986 */ /* 0x0005e2000c101120 */
[----:B------:R-:W-:Y:S01]  /*401a0*/  PRMT R20, R14, 0x7771, RZ ;  /* 0x000077710e147816 */ /* 0x000fe200000000ff */
[----:B-1----:R-:W-:Y:S01]  /*401b0*/  VIADD R17, R7, 0x1f ;  /* 0x0000001f07117836 */ /* 0x002fe20000000000 */
[C---:B--2---:R-:W-:Y:S01]  /*401c0*/  IADD3 R12, P3, R18.reuse, R3, RZ ;  /* 0x00000003120c7210 */ /* 0x044fe20007f7e0ff */
[----:B------:R-:W-:-:S04]  /*401d0*/  VIADD R18, R18, UR22 ;  /* 0x0000001612127c36 */ /* 0x000fc80008000000 */
[----:B------:R-:W-:Y:S01]  /*401e0*/  IMAD.X R13, R19, 0x1, R28, P3 ;  /* 0x00000001130d7824 */ /* 0x000fe200018e061c */
[----:B------:R-:W-:Y:S01]  /*401f0*/  ISETP.GE.AND P3, PT, R17, UR4, PT ;  /* 0x0000000411007c0c */ /* 0x000fe2000bf66270 */
[----:B------:R-:W-:Y:S01]  /*40200*/  ULDC UR4, c[0x0][0x228] ;  /* 0x00008a0000047ab9 */ /* 0x000fe20000000800 */
[----:B------:R-:W-:Y:S01]  /*40210*/  ISETP.LT.AND P5, PT, R11, UR6, !P1 ;  /* 0x000000060b007c0c */ /* 0x000fe2000cfa1270 */
[----:B------:R-:W-:Y:S01]  /*40220*/  VIADD R22, R7, 0x20 ;  /* 0x0000002007167836 */ /* 0x000fe20000000000 */
[----:B------:R1:W-:Y:S01]  /*40230*/  @P4 STG.E.U8 desc[UR32][R12.64], R20 ;  /* 0x000000140c004986 */ /* 0x0003e2000c101120 */
[----:B------:R-:W-:Y:S01]  /*40240*/  ISETP.LT.AND P4, PT, R15, UR4, !P1 ;  /* 0x000000040f007c0c */ /* 0x000fe2000cf81270 */
[----:B------:R-:W-:Y:S01]  /*40250*/  ULDC UR4, c[0x0][0x22c] ;  /* 0x00008b0000047ab9 */ /* 0x000fe20000000800 */
[----:B------:R-:W-:Y:S01]  /*40260*/  SHF.R.S32.HI R19, RZ, 0x1f, R18 ;  /* 0x0000001fff137819 */ /* 0x000fe20000011412 */
[----:B------:R-:W2:Y:S01]  /*40270*/  LDL.LU R15, [R1+0x1478] ;  /* 0x00147800010f7983 */ /* 0x000ea20000300800 */
[C---:B------:R-:W-:Y:S01]  /*40280*/  IADD3 R16, P6, R18.reuse, R0, RZ ;  /* 0x0000000012107210 */ /* 0x040fe20007fde0ff */
[----:B------:R-:W-:Y:S01]  /*40290*/  ULDC UR6, c[0x0][0x228] ;  /* 0x00008a0000067ab9 */ /* 0x000fe20000000800 */
[----:B-1----:R-:W-:-:S05]  /*402a0*/  IADD3 R12, P1, R18, R3, RZ ;  /* 0x00000003120c7210 */ /* 0x002fca0007f3e0ff */
[C---:B------:R-:W-:Y:S01]  /*402b0*/  IMAD.X R13, R19.reuse, 0x1, R28, P1 ;  /* 0x00000001130d7824 */ /* 0x040fe200008e061c */
[----:B------:R-:W-:Y:S01]  /*402c0*/  ISETP.GE.AND P1, PT, R22, UR4, PT ;  /* 0x0000000416007c0c */ /* 0x000fe2000bf26270 */
[----:B------:R-:W-:Y:S01]  /*402d0*/  IMAD.X R17, R19, 0x1, R2, P6 ;  /* 0x0000000113117824 */ /* 0x000fe200030e0602 */
[----:B------:R-:W3:Y:S01]  /*402e0*/  LDL.LU R22, [R1+0x768] ;  /* 0x0007680001167983 */ /* 0x000ee20000300800 */
[----:B------:R-:W-:Y:S01]  /*402f0*/  PRMT R21, R14, 0x7772, RZ ;  /* 0x000077720e157816 */ /* 0x000fe200000000ff */
[----:B------:R-:W-:Y:S01]  /*40300*/  VIADD R18, R18, UR22 ;  /* 0x0000001612127c36 */ /* 0x000fe20008000000 */
[----:B------:R-:W-:Y:S01]  /*40310*/  PRMT R19, R14, 0x7773, RZ ;  /* 0x000077730e137816 */ /* 0x000fe200000000ff */
[----:B------:R-:W-:Y:S01]  /*40320*/  VIADD R20, R7, 0x21 ;  /* 0x0000002107147836 */ /* 0x000fe20000000000 */
[----:B------:R-:W-:Y:S01]  /*40330*/  ULDC UR4, c[0x0][0x22c] ;  /* 0x00008b0000047ab9 */ /* 0x000fe20000000800 */
[----:B------:R1:W-:Y:S01]  /*40340*/  @P5 STG.E.U8 desc[UR32][R16.64], R21 ;  /* 0x0000001510005986 */ /* 0x0003e2000c101120 */
[----:B------:R-:W-:Y:S01]  /*40350*/  ISETP.LT.AND P5, PT, R11, UR6, !P2 ;  /* 0x000000060b007c0c */ /* 0x000fe2000d7a1270 */
[----:B------:R-:W-:Y:S01]  /*40360*/  ULDC UR6, c[0x0][0x228] ;  /* 0x00008a0000067ab9 */ /* 0x000fe20000000800 */
[----:B------:R-:W-:Y:S01]  /*40370*/  SHF.R.S32.HI R14, RZ, 0x1f, R18 ;  /* 0x0000001fff0e7819 */ /* 0x000fe20000011412 */
[----:B------:R4:W-:Y:S01]  /*40380*/  @P4 STG.E.U8 desc[UR32][R12.64], R19 ;  /* 0x000000130c004986 */ /* 0x0009e2000c101120 */
[----:B-1----:R-:W-:-:S02]  /*40390*/  IADD3 R16, P6, R18, R0, RZ ;  /* 0x0000000012107210 */ /* 0x002fc40007fde0ff */
[----:B------:R-:W-:Y:S01]  /*403a0*/  ISETP.GE.AND P4, PT, R20, UR4, PT ;  /* 0x0000000414007c0c */ /* 0x000fe2000bf86270 */
[----:B------:R-:W-:Y:S02]  /*403b0*/  ULDC UR4, c[0x0][0x228] ;  /* 0x00008a0000047ab9 */ /* 0x000fe40000000800 */
[----:B------:R-:W-:Y:S01]  /*403c0*/  IMAD.X R17, R14, 0x1, R2, P6 ;  /* 0x000000010e117824 */ /* 0x000fe200030e0602 */
[C---:B----4-:R-:W-:Y:S01]  /*403d0*/  IADD3 R12, P6, R18.reuse, R3, RZ ;  /* 0x00000003120c7210 */ /* 0x050fe20007fde0ff */
[----:B------:R-:W-:-:S04]  /*403e0*/  VIADD R18, R18, UR22 ;  /* 0x0000001612127c36 */ /* 0x000fc80008000000 */
[----:B------:R-:W-:Y:S01]  /*403f0*/  IMAD.X R13, R14, 0x1, R28, P6 ;  /* 0x000000010e0d7824 */ /* 0x000fe200030e061c */
[----:B------:R-:W-:Y:S02]  /*40400*/  IADD3 R14, P6, R18, R0, RZ ;  /* 0x00000000120e7210 */ /* 0x000fe40007fde0ff */
[----:B------:R-:W-:Y:S02]  /*40410*/  PRMT R23, R8, 0x7770, RZ ;  /* 0x0000777008177816 */ /* 0x000fe400000000ff */
[----:B--2---:R-:W-:-:S05]  /*40420*/  PRMT R21, R15, 0x7770, RZ ;  /* 0x000077700f157816 */ /* 0x004fca00000000ff */
[----:B------:R1:W-:Y:S01]  /*40430*/  @P5 STG.E.U8 desc[UR32][R16.64], R21 ;  /* 0x0000001510005986 */ /* 0x0003e2000c101120 */
[----:B------:R-:W-:Y:S01]  /*40440*/  ISETP.LT.AND P5, PT, R11, UR4, !P3 ;  /* 0x000000040b007c0c */ /* 0x000fe2000dfa1270 */
[----:B------:R-:W-:Y:S01]  /*40450*/  ULDC UR4, c[0x0][0x228] ;  /* 0x00008a0000047ab9 */ /* 0x000fe20000000800 */
[C---:B------:R-:W-:Y:S02]  /*40460*/  PRMT R19, R15.reuse, 0x7771, RZ ;  /* 0x000077710f137816 */ /* 0x040fe400000000ff */
[C---:B---3--:R-:W-:Y:S01]  /*40470*/  ISETP.LT.AND P2, PT, R22.reuse, UR6, !P2 ;  /* 0x0000000616007c0c */ /* 0x048fe2000d741270 */
[----:B------:R-:W-:Y:S01]  /*40480*/  ULDC UR6, c[0x0][0x228] ;  /* 0x00008a0000067ab9 */ /* 0x000fe20000000800 */
[----:B-1----:R-:W-:Y:S02]  /*40490*/  SHF.R.S32.HI R17, RZ, 0x1f, R18 ;  /* 0x0000001fff117819 */ /* 0x002fe40000011412 */
[C---:B------:R-:W-:Y:S02]  /*404a0*/  PRMT R16, R15.reuse, 0x7773, RZ ;  /* 0x000077730f107816 */ /* 0x040fe400000000ff */
[----:B------:R-:W-:Y:S01]  /*404b0*/  PRMT R20, R15, 0x7772, RZ ;  /* 0x000077720f147816 */ /* 0x000fe200000000ff */
[----:B------:R-:W-:Y:S01]  /*404c0*/  IMAD.X R15, R17, 0x1, R2, P6 ;  /* 0x00000001110f7824 */ /* 0x000fe200030e0602 */
[----:B------:R-:W-:Y:S01]  /*404d0*/  ISETP.LT.AND P3, PT, R22, UR4, !P3 ;  /* 0x0000000416007c0c */ /* 0x000fe2000df61270 */
[----:B------:R-:W-:Y:S01]  /*404e0*/  VIADD R21, R7, 0x22 ;  /* 0x0000002207157836 */ /* 0x000fe20000000000 */
[----:B------:R-:W-:Y:S01]  /*404f0*/  ISETP.LT.AND P6, PT, R11, UR6, !P1 ;  /* 0x000000060b007c0c */ /* 0x000fe2000cfc1270 */
[----:B------:R-:W-:Y:S01]  /*40500*/  ULDC UR4, c[0x0][0x22c] ;  /* 0x00008b0000047ab9 */ /* 0x000fe20000000800 */
[----:B------:R-:W-:Y:S01]  /*40510*/  ULDC UR6, c[0x0][0x228] ;  /* 0x00008a0000067ab9 */ /* 0x000fe20000000800 */
[----:B------:R1:W-:Y:S04]  /*40520*/  @P2 STG.E.U8 desc[UR32][R12.64], R19 ;  /* 0x000000130c002986 */ /* 0x0003e8000c101120 */
[----:B------:R2:W-:Y:S01]  /*40530*/  @P5 STG.E.U8 desc[UR32][R14.64], R20 ;  /* 0x000000140e005986 */ /* 0x0005e2000c101120 */
[C---:B-1----:R-:W-:Y:S01]  /*40540*/  VIADD R19, R18.reuse, UR22 ;  /* 0x0000001612137c36 */ /* 0x042fe20008000000 */
[----:B------:R-:W-:-:S04]  /*40550*/  IADD3 R12, P2, R18, R3, RZ ;  /* 0x00000003120c7210 */ /* 0x000fc80007f5e0ff */
[----:B------:R-:W-:Y:S01]  /*40560*/  SHF.R.S32.HI R18, RZ, 0x1f, R19 ;  /* 0x0000001fff127819 */ /* 0x000fe20000011413 */
[----:B------:R-:W-:Y:S01]  /*40570*/  IMAD.X R13, R17, 0x1, R28, P2 ;  /* 0x00000001110d7824 */ /* 0x000fe200010e061c */
[----:B--2---:R-:W-:Y:S02]  /*40580*/  IADD3 R14, P5, R19, R0, RZ ;  /* 0x00000000130e7210 */ /* 0x004fe40007fbe0ff */
[----:B------:R-:W-:Y:S01]  /*40590*/  ISETP.GE.AND P2, PT, R21, UR4, PT ;  /* 0x0000000415007c0c */ /* 0x000fe2000bf46270 */
[----:B------:R-:W-:Y:S01]  /*405a0*/  ULDC UR4, c[0x0][0x228] ;  /* 0x00008a0000047ab9 */ /* 0x000fe20000000800 */
[----:B------:R1:W-:Y:S01]  /*405b0*/  @P3 STG.E.U8 desc[UR32][R12.64], R16 ;  /* 0x000000100c003986 */ /* 0x0003e2000c101120 */
[----:B------:R-:W-:Y:S01]  /*405c0*/  IMAD.X R15, R18, 0x1, R2, P5 ;  /* 0x00000001120f7824 */ /* 0x000fe200028e0602 */
[----:B------:R-:W-:Y:S01]  /*405d0*/  ISETP.LT.AND P3, PT, R22, UR4, !P1 ;  /* 0x0000000416007c0c */ /* 0x000fe2000cf61270 */
[----:B------:R-:W-:Y:S01]  /*405e0*/  VIADD R17, R19, UR22 ;  /* 0x0000001613117c36 */ /* 0x000fe20008000000 */
[----:B------:R-:W-:Y:S01]  /*405f0*/  ISETP.LT.AND P5, PT, R11, UR6, !P4 ;  /* 0x000000060b007c0c */ /* 0x000fe2000e7a1270 */
[----:B------:R-:W-:Y:S01]  /*40600*/  VIADD R20, R7, 0x23 ;  /* 0x0000002307147836 */ /* 0x000fe20000000000 */
[----:B------:R2:W-:Y:S01]  /*40610*/  @P6 STG.E.U8 desc[UR32][R14.64], R23 ;  /* 0x000000170e006986 */ /* 0x0005e2000c101120 */
[----:B------:R-:W-:Y:S01]  /*40620*/  ULDC UR4, c[0x0][0x22c] ;  /* 0x00008b0000047ab9 */ /* 0x000fe20000000800 */
[----:B------:R-:W-:Y:S01]  /*40630*/  PRMT R21, R8, 0x7772, RZ ;  /* 0x0000777208157816 */ /* 0x000fe200000000ff */
[----:B------:R-:W-:Y:S01]  /*40640*/  ULDC UR6, c[0x0][0x228] ;  /* 0x00008a0000067ab9 */ /* 0x000fe20000000800 */
[----:B-1----:R-:W-:-:S02]  /*40650*/  IADD3 R12, P1, R19, R3, RZ ;  /* 0x00000003130c7210 */ /* 0x002fc40007f3e0ff */
[----:B------:R-:W-:Y:S02]  /*40660*/  SHF.R.S32.HI R16, RZ, 0x1f, R17 ;  /* 0x0000001fff107819 */ /* 0x000fe40000011411 */
[----:B--2---:R-:W-:Y:S01]  /*40670*/  IADD3 R14, P6, R17, R0, RZ ;  /* 0x00000000110e7210 */ /* 0x004fe20007fde0ff */
[----:B------:R-:W-:Y:S01]  /*40680*/  IMAD.X R13, R18, 0x1, R28, P1 ;  /* 0x00000001120d7824 */ /* 0x000fe200008e061c */
[----:B------:R-:W-:-:S03]  /*40690*/  PRMT R23, R8, 0x7771, RZ ;  /* 0x0000777108177816 */ /* 0x000fc600000000ff */
[----:B------:R-:W-:Y:S01]  /*406a0*/  IMAD.X R15, R16, 0x1, R2, P6 ;  /* 0x00000001100f7824 */ /* 0x000fe200030e0602 */
[----:B------:R-:W-:Y:S01]  /*406b0*/  ISETP.GE.AND P1, PT, R20, UR4, PT ;  /* 0x0000000414007c0c */ /* 0x000fe2000bf26270 */
[----:B------:R-:W-:Y:S01]  /*406c0*/  ULDC UR4, c[0x0][0x228] ;  /* 0x00008a0000047ab9 */ /* 0x000fe20000000800 */
[----:B------:R1:W-:Y:S01]  /*406d0*/  @P3 STG.E.U8 desc[UR32][R12.64], R23 ;  /* 0x000000170c003986 */ /* 0x0003e2000c101120 */
[----:B------:R-:W-:Y:S01]  /*406e0*/  VIADD R18, R17, UR22 ;  /* 0x0000001611127c36 */ /* 0x000fe20008000000 */
[----:B------:R-:W-:Y:S01]  /*406f0*/  ISETP.LT.AND P4, PT, R22, UR4, !P4 ;  /* 0x0000000416007c0c */ /* 0x000fe2000e781270 */
[----:B------:R-:W-:Y:S01]  /*40700*/  VIADD R19, R7, 0x24 ;  /* 0x0000002407137836 */ /* 0x000fe20000000000 */
[----:B------:R2:W-:Y:S01]  /*40710*/  @P5 STG.E.U8 desc[UR32][R14.64], R21 ;  /* 0x000000150e005986 */ /* 0x0005e2000c101120 */
[----:B------:R-:W-:Y:S01]  /*40720*/  ISETP.LT.AND P5, PT, R11, UR6, !P2 ;  /* 0x000000060b007c0c */ /* 0x000fe2000d7a1270 */
[----:B------:R-:W-:Y:S01]  /*40730*/  ULDC UR4, c[0x0][0x22c] ;  /* 0x00008b0000047ab9 */ /* 0x000fe20000000800 */
[----:B------:R-:W-:Y:S01]  /*40740*/  ULDC UR6, c[0x0][0x228] ;  /* 0x00008a0000067ab9 */ /* 0x000fe20000000800 */
[----:B-1----:R-:W-:-:S02]  /*40750*/  IADD3 R12, P3, R17, R3, RZ ;  /* 0x00000003110c7210 */ /* 0x002fc40007f7e0ff */
[----:B------:R-:W-:Y:S02]  /*40760*/  SHF.R.S32.HI R17, RZ, 0x1f, R18 ;  /* 0x0000001fff117819 */ /* 0x000fe40000011412 */
[----:B--2---:R-:W-:Y:S01]  /*40770*/  IADD3 R14, P6, R18, R0, RZ ;  /* 0x00000000120e7210 */ /* 0x004fe20007fde0ff */
[----:B------:R-:W-:Y:S01]  /*40780*/  IMAD.X R13, R16, 0x1, R28, P3 ;  /* 0x00000001100d7824 */ /* 0x000fe200018e061c */
[----:B------:R-:W-:Y:S02]  /*40790*/  PRMT R23, R8, 0x7773, RZ ;  /* 0x0000777308177816 */ /* 0x000fe400000000ff */
[----:B------:R-:W-:Y:S01]  /*407a0*/  PRMT R21, R9, 0x7770, RZ ;  /* 0x0000777009157816 */ /* 0x000fe200000000ff */
        /* <DEDUP_REMOVED lines=10> */
[----:B------:R-:W-:Y:S01]  /*40850*/  SHF.R.S32.HI R19, RZ, 0x1f, R8 ;  /* 0x0000001fff137819 */ /* 0x000fe20000011408 */
[----:B------:R-:W-:Y:S01]  /*40860*/  ULDC UR6, c[0x0][0x228] ;  /* 0x00008a0000067ab9 */ /* 0x000fe20000000800 */
[----:B-1----:R-:W-:-:S02]  /*40870*/  IADD3 R12, P2, R18, R3, RZ ;  /* 0x00000003120c7210 */ /* 0x002fc40007f5e0ff */
[----:B--2---:R-:W-:-:S03]  /*40880*/  IADD3 R14, P6, R8, R0, RZ ;  /* 0x00000000080e7210 */ /* 0x004fc60007fde0ff */
[----:B------:R-:W-:Y:S01]  /*40890*/  IMAD.X R13, R17, 0x1, R28, P2 ;  /* 0x00000001110d7824 */ /* 0x000fe200010e061c */
[C---:B------:R-:W-:Y:S02]  /*408a0*/  PRMT R23, R9.reuse, 0x7771, RZ ;  /* 0x0000777109177816 */ /* 0x040fe400000000ff */
        /* <DEDUP_REMOVED lines=14> */
[----:B------:R-:W-:Y:S02]  /*40990*/  IADD3 R8, P6, R16, R0, RZ ;  /* 0x0000000010087210 */ /* 0x000fe40007fde0ff */
[----:B--2---:R-:W-:Y:S01]  /*409a0*/  PRMT R21, R9, 0x7773, RZ ;  /* 0x0000777309157816 */ /* 0x004fe200000000ff */
[----:B------:R-:W-:Y:S01]  /*409b0*/  IMAD.X R13, R19, 0x1, R28, P1 ;  /* 0x00000001130d7824 */ /* 0x000fe200008e061c */
[----:B------:R-:W-:Y:S01]  /*409c0*/  PRMT R19, R10, 0x7770, RZ ;  /* 0x000077700a137816 */ /* 0x000fe200000000ff */
[----:B------:R-:W-:Y:S01]  /*409d0*/  IMAD.X R9, R17, 0x1, R2, P6 ;  /* 0x0000000111097824 */ /* 0x000fe200030e0602 */
[----:B------:R-:W-:Y:S01]  /*409e0*/  ISETP.GE.AND P1, PT, R18, UR4, PT ;  /* 0x0000000412007c0c */ /* 0x000fe2000bf26270 */
[----:B------:R-:W-:Y:S01]  /*409f0*/  ULDC UR4, c[0x0][0x228] ;  /* 0x00008a0000047ab9 */ /* 0x000fe20000000800 */
[----:B------:R-:W-:Y:S01]  /*40a00*/  @P4 STG.E.U8 desc[UR32][R12.64], R21 ;  /* 0x000000150c004986 */ /* 0x000fe2000c101120 */
[----:B------:R-:W-:Y:S01]  /*40a10*/  ISETP.LT.AND P4, PT, R22, UR4, !P3 ;  /* 0x0000000416007c0c */ /* 0x000fe2000df81270 */
[C---:B------:R-:W-:Y:S01]  /*40a20*/  VIADD R15, R16.reuse, UR22 ;  /* 0x00000016100f7c36 */ /* 0x040fe20008000000 */
[----:B------:R-:W-:Y:S01]  /*40a30*/  ULDC UR4, c[0x0][0x22c] ;  /* 0x00008b0000047ab9 */ /* 0x000fe20000000800 */
[----:B------:R1:W-:Y:S01]  /*40a40*/  @P5 STG.E.U8 desc[UR32][R8.64], R19 ;  /* 0x0000001308005986 */ /* 0x0003e2000c101120 */
[----:B------:R-:W-:Y:S01]  /*40a50*/  ISETP.LT.AND P5, PT, R11, UR6, !P2 ;  /* 0x000000060b007c0c */ /* 0x000fe2000d7a1270 */
[----:B------:R-:W-:Y:S01]  /*40a60*/  ULDC UR6, c[0x0][0x228] ;  /* 0x00008a0000067ab9 */ /* 0x000fe20000000800 */
[----:B-1----:R-:W-:-:S02]  /*40a70*/  IADD3 R8, P3, R16, R3, RZ ;  /* 0x0000000310087210 */ /* 0x002fc40007f7e0ff */
[----:B------:R-:W-:-:S03]  /*40a80*/  IADD3 R12, P6, R15, R0, RZ ;  /* 0x000000000f0c7210 */ /* 0x000fc60007fde0ff */
[----:B------:R-:W-:Y:S01]  /*40a90*/  IMAD.X R9, R17, 0x1, R28, P3 ;  /* 0x0000000111097824 */ /* 0x000fe200018e061c */
[----:B------:R-:W-:Y:S02]  /*40aa0*/  SHF.R.S32.HI R17, RZ, 0x1f, R15 ;  /* 0x0000001fff117819 */ /* 0x000fe4000001140f */
[C---:B------:R-:W-:Y:S02]  /*40ab0*/  PRMT R19, R10.reuse, 0x7771, RZ ;  /* 0x000077710a137816 */ /* 0x040fe400000000ff */
[----:B------:R-:W-:Y:S01]  /*40ac0*/  PRMT R21, R10, 0x7772, RZ ;  /* 0x000077720a157816 */ /* 0x000fe200000000ff */
[----:B------:R-:W-:Y:S02]  /*40ad0*/  IMAD.X R13, R17, 0x1, R2, P6 ;  /* 0x00000001110d7824 */ /* 0x000fe400030e0602 */
[----:B------:R1:W-:Y:S04]  /*40ae0*/  @P4 STG.E.U8 desc[UR32][R8.64], R19 ;  /* 0x0000001308004986 */ /* 0x0003e8000c101120 */
[----:B------:R2:W-:Y:S01]  /*40af0*/  @P5 STG.E.U8 desc[UR32][R12.64], R21 ;  /* 0x000000150c005986 */ /* 0x0005e2000c101120 */
[----:B------:R-:W-:Y:S01]  /*40b00*/  ISETP.LT.AND P5, PT, R11, UR6, !P1 ;  /* 0x000000060b007c0c */ /* 0x000fe2000cfa1270 */
[----:B------:R-:W-:Y:S01]  /*40b10*/  VIADD R14, R7, 0x27 ;  /* 0x00000027070e7836 */ /* 0x000fe20000000000 */
[----:B------:R-:W-:Y:S01]  /*40b20*/  ULDC UR6, c[0x0][0x228] ;  /* 0x00008a0000067ab9 */ /* 0x000fe20000000800 */
[----:B------:R-:W3:Y:S03]  /*40b30*/  LDL.LU R11, [R1+0x1474] ;  /* 0x00147400010b7983 */ /* 0x000ee60000300800 */
[----:B------:R-:W-:Y:S01]  /*40b40*/  ISETP.GE.AND P3, PT, R14, UR4, PT ;  /* 0x000000040e007c0c */ /* 0x000fe2000bf66270 */
[----:B------:R-:W-:-:S02]  /*40b50*/  ULDC UR4, c[0x0][0x228] ;  /* 0x00008a0000047ab9 */ /* 0x000fc40000000800 */
[----:B------:R-:W-:Y:S02]  /*40b60*/  ISETP.LT.AND P4, PT, R22, UR4, !P2 ;  /* 0x0000000416007c0c */ /* 0x000fe4000d781270 */
[----:B---3--:R-:W-:Y:S01]  /*40b70*/  PRMT R29, R11, 0x7770, RZ ;  /* 0x000077700b1d7816 */ /* 0x008fe200000000ff */
[----:B------:R-:W-:Y:S01]  /*40b80*/  VIADD R14, R7, 0x28 ;  /* 0x00000028070e7836 */ /* 0x000fe20000000000 */
[C---:B-1----:R-:W-:Y:S01]  /*40b90*/  IADD3 R8, P2, R15.reuse, R3, RZ ;  /* 0x000000030f087210 */ /* 0x042fe20007f5e0ff */
[----:B------:R-:W-:Y:S01]  /*40ba0*/  VIADD R15, R15, UR22 ;  /* 0x000000160f0f7c36 */ /* 0x000fe20008000000 */
[----:B------:R-:W-:-:S04]  /*40bb0*/  ULDC UR4, c[0x0][0x22c] ;  /* 0x00008b0000047ab9 */ /* 0x000fc80000000800 */
[----:B------:R-:W-:Y:S02]  /*40bc0*/  SHF.R.S32.HI R19, RZ, 0x1f, R15 ;  /* 0x0000001fff137819 */ /* 0x000fe4000001140f */
[----:B--2---:R-:W-:Y:S01]  /*40bd0*/  IADD3 R12, P6, R15, R0, RZ ;  /* 0x000000000f0c7210 */ /* 0x004fe20007fde0ff */
[----:B------:R-:W-:Y:S01]  /*40be0*/  IMAD.X R9, R17, 0x1, R28, P2 ;  /* 0x0000000111097824 */ /* 0x000fe200010e061c */
[----:B------:R-:W-:-:S03]  /*40bf0*/  PRMT R17, R10, 0x7773, RZ ;  /* 0x000077730a117816 */ /* 0x000fc600000000ff */
[----:B------:R-:W-:Y:S02]  /*40c00*/  IMAD.X R13, R19, 0x1, R2, P6 ;  /* 0x00000001130d7824 */ /* 0x000fe400030e0602 */
[----:B------:R-:W-:Y:S04]  /*40c10*/  @P4 STG.E.U8 desc[UR32][R8.64], R17 ;  /* 0x0000001108004986 */ /* 0x000fe8000c101120 */
[----:B------:R1:W-:Y:S04]  /*40c20*/  @P5 STG.E.U8 desc[UR32][R12.64], R29 ;  /* 0x0000001d0c005986 */ /* 0x0003e8000c101120 */
[----:B-1----:R-:W2:Y:S01]  /*40c30*/  LDL.LU R29, [R1+0x764] ;  /* 0x00076400011d7983 */ /* 0x002ea20000300800 */
[----:B------:R-:W-:Y:S01]  /*40c40*/  VIADD R10, R7, 0x29 ;  /* 0x00000029070a7836 */ /* 0x000fe20000000000 */
[----:B------:R-:W-:Y:S01]  /*40c50*/  ISETP.LT.AND P1, PT, R22, UR6, !P1 ;  /* 0x0000000616007c0c */ /* 0x000fe2000cf21270 */
[----:B------:R-:W-:Y:S01]  /*40c60*/  ULDC UR6, c[0x0][0x228] ;  /* 0x00008a0000067ab9 */ /* 0x000fe20000000800 */
[----:B------:R-:W-:Y:S01]  /*40c70*/  ISETP.GE.AND P2, PT, R14, UR4, PT ;  /* 0x000000040e007c0c */ /* 0x000fe2000bf46270 */
[----:B------:R-:W-:Y:S01]  /*40c80*/  ULDC UR4, c[0x0][0x22c] ;  /* 0x00008b0000047ab9 */ /* 0x000fe20000000800 */
[----:B------:R-:W-:-:S02]  /*40c90*/  IADD3 R14, P6, R15, R3, RZ ;  /* 0x000000030f0e7210 */ /* 0x000fc40007fde0ff */
[----:B------:R-:W-:Y:S01]  /*40ca0*/  ISETP.GE.AND P4, PT, R10, UR4, PT ;  /* 0x000000040a007c0c */ /* 0x000fe2000bf86270 */
[----:B------:R-:W-:Y:S01]  /*40cb0*/  ULDC UR4, c[0x0][0x228] ;  /* 0x00008a0000047ab9 */ /* 0x000fe20000000800 */
[----:B------:R-:W-:Y:S01]  /*40cc0*/  VIADD R10, R15, UR22 ;  /* 0x000000160f0a7c36 */ /* 0x000fe20008000000 */
[----:B------:R-:W-:Y:S01]  /*40cd0*/  PRMT R23, R11, 0x7771, RZ ;  /* 0x000077710b177816 */ /* 0x000fe200000000ff */
[----:B------:R-:W-:Y:S01]  /*40ce0*/  IMAD.X R15, R19, 0x1, R28, P6 ;  /* 0x00000001130f7824 */ /* 0x000fe200030e061c */
[C---:B------:R-:W-:Y:S02]  /*40cf0*/  PRMT R17, R11.reuse, 0x7773, RZ ;  /* 0x000077730b117816 */ /* 0x040fe400000000ff */
[----:B------:R-:W-:Y:S02]  /*40d00*/  PRMT R21, R11, 0x7772, RZ ;  /* 0x000077720b157816 */ /* 0x000fe400000000ff */
[----:B------:R-:W-:Y:S02]  /*40d10*/  SHF.R.S32.HI R11, RZ, 0x1f, R10 ;  /* 0x0000001fff0b7819 */ /* 0x000fe4000001140a */
[C---:B------:R-:W-:Y:S01]  /*40d20*/  IADD3 R8, P6, R10.reuse, R0, RZ ;  /* 0x000000000a087210 */ /* 0x040fe20007fde0ff */
[----:B------:R1:W-:Y:S01]  /*40d30*/  @P1 STG.E.U8 desc[UR32][R14.64], R23 ;  /* 0x000000170e001986 */ /* 0x0003e2000c101120 */
[C---:B------:R-:W-:Y:S01]  /*40d40*/  VIADD R16, R10.reuse, UR22 ;  /* 0x000000160a107c36 */ /* 0x040fe20008000000 */
[----:B------:R-:W-:-:S02]  /*40d50*/  IADD3 R10, P1, R10, R3, RZ ;  /* 0x000000030a0a7210 */ /* 0x000fc40007f3e0ff */
[----:B------:R-:W-:-:S03]  /*40d60*/  IMAD.X R9, R11, 0x1, R2, P6 ;  /* 0x000000010b097824 */ /* 0x000fc600030e0602 */
[----:B------:R-:W-:Y:S02]  /*40d70*/  IMAD.X R11, R11, 0x1, R28, P1 ;  /* 0x000000010b0b7824 */ /* 0x000fe400008e061c */
[C---:B-1----:R-:W-:Y:S01]  /*40d80*/  VIADD R14, R7.reuse, 0x2a ;  /* 0x0000002a070e7836 */ /* 0x042fe20000000000 */
[----:B------:R-:W-:Y:S02]  /*40d90*/  SHF.R.S32.HI R19, RZ, 0x1f, R16 ;  /* 0x0000001fff137819 */ /* 0x000fe40000011410 */
[----:B------:R-:W-:Y:S01]  /*40da0*/  PRMT R23, R4, 0x7770, RZ ;  /* 0x0000777004177816 */ /* 0x000fe200000000ff */
[----:B------:R-:W-:Y:S02]  /*40db0*/  VIADD R18, R16, UR22 ;  /* 0x0000001610127c36 */ /* 0x000fe40008000000 */
[----:B------:R-:W-:Y:S01]  /*40dc0*/  VIADD R20, R7, 0x2b ;  /* 0x0000002b07147836 */ /* 0x000fe20000000000 */
[----:B--2---:R-:W-:Y:S01]  /*40dd0*/  ISETP.LT.AND P5, PT, R29, UR4, !P3 ;  /* 0x000000041d007c0c */ /* 0x004fe2000dfa1270 */
[----:B------:R-:W-:-:S02]  /*40de0*/  ULDC UR4, c[0x0][0x228] ;  /* 0x00008a0000047ab9 */ /* 0x000fc40000000800 */
[----:B------:R-:W-:Y:S01]  /*40df0*/  ISETP.LT.AND P3, PT, R22, UR4, !P3 ;  /* 0x0000000416007c0c */ /* 0x000fe2000df61270 */
[----:B------:R-:W-:Y:S01]  /*40e00*/  ULDC UR4, c[0x0][0x22c] ;  /* 0x00008b0000047ab9 */ /* 0x000fe20000000800 */
[----:B------:R-:W-:Y:S01]  /*40e10*/  ISETP.LT.AND P6, PT, R29, UR6, !P2 ;  /* 0x000000061d007c0c */ /* 0x000fe2000d7c1270 */
[----:B------:R-:W-:Y:S01]  /*40e20*/  ULDC UR6, c[0x0][0x228] ;  /* 0x00008a0000067ab9 */ /* 0x000fe20000000800 */
[----:B------:R-:W-:Y:S01]  /*40e30*/  ISETP.GE.AND P1, PT, R14, UR4, PT ;  /* 0x000000040e007c0c */ /* 0x000fe2000bf26270 */
[----:B------:R-:W-:-:S05]  /*40e40*/  ULDC UR4, c[0x0][0x228] ;  /* 0x00008a0000047ab9 */ /* 0x000fca0000000800 */
[----:B------:R1:W-:Y:S01]  /*40e50*/  @P5 STG.E.U8 desc[UR32][R8.64], R21 ;  /* 0x0000001508005986 */ /* 0x0003e2000c101120 */
[----:B------:R-:W-:-:S03]  /*40e60*/  IADD3 R12, P5, R16, R0, RZ ;  /* 0x00000000100c7210 */ /* 0x000fc60007fbe0ff */
[----:B------:R-:W-:Y:S01]  /*40e70*/  @P3 STG.E.U8 desc[UR32][R10.64], R17 ;  /* 0x000000110a003986 */ /* 0x000fe2000c101120 */
[----:B------:R-:W-:Y:S01]  /*40e80*/  ISETP.LT.AND P3, PT, R22, UR4, !P2 ;  /* 0x0000000416007c0c */ /* 0x000fe2000d761270 */
[----:B------:R-:W-:Y:S01]  /*40e90*/  IMAD.X R13, R19, 0x1, R2, P5 ;  /* 0x00000001130d7824 */ /* 0x000fe200028e0602 */
[----:B------:R-:W-:Y:S01]  /*40ea0*/  ULDC UR4, c[0x0][0x22c] ;  /* 0x00008b0000047ab9 */ /* 0x000fe20000000800 */
[----:B-1----:R-:W-:-:S03]  /*40eb0*/  IADD3 R8, P2, R16, R3, RZ ;  /* 0x0000000310087210 */ /* 0x002fc60007f5e0ff */
[----:B------:R1:W-:Y:S02]  /*40ec0*/  @P6 STG.E.U8 desc[UR32][R12.64], R23 ;  /* 0x000000170c006986 */ /* 0x0003e4000c101120 */
[----:B------:R-:W-:Y:S01]  /*40ed0*/  IMAD.X R9, R19, 0x1, R28, P2 ;  /* 0x0000000113097824 */ /* 0x000fe200010e061c */
[----:B------:R-:W-:Y:S02]  /*40ee0*/  SHF.R.S32.HI R21, RZ, 0x1f, R18 ;  /* 0x0000001fff157819 */ /* 0x000fe40000011412 */
[----:B-1----:R-:W-:Y:S02]  /*40ef0*/  PRMT R23, R4, 0x7771, RZ ;  /* 0x0000777104177816 */ /* 0x002fe400000000ff */
[----:B------:R-:W-:Y:S01]  /*40f00*/  ISETP.GE.AND P2, PT, R20, UR4, PT ;  /* 0x0000000414007c0c */ /* 0x000fe2000bf46270 */
[----:B------:R-:W-:Y:S02]  /*40f10*/  ULDC UR4, c[0x0][0x228] ;  /* 0x00008a0000047ab9 */ /* 0x000fe40000000800 */
[----:B------:R1:W-:Y:S01]  /*40f20*/  @P3 STG.E.U8 desc[UR32][R8.64], R23 ;  /* 0x0000001708003986 */ /* 0x0003e2000c101120 */
[----:B------:R-:W-:Y:S01]  /*40f30*/  IADD3 R10, P3, R18, R3, RZ ;  /* 0x00000003120a7210 */ /* 0x000fe20007f7e0ff */
[----:B------:R-:W-:Y:S01]  /*40f40*/  VIADD R20, R7, 0x2c ;  /* 0x0000002c07147836 */ /* 0x000fe20000000000 */
[----:B------:R-:W-:Y:S01]  /*40f50*/  ISETP.LT.AND P5, PT, R29, UR6, !P4 ;  /* 0x000000061d007c0c */ /* 0x000fe2000e7a1270 */
[----:B------:R-:W2:Y:S01]  /*40f60*/  LDL.LU R7, [R1+0x1470] ;  /* 0x0014700001077983 */ /* 0x000ea20000300800 */
[----:B------:R-:W-:Y:S01]  /*40f70*/  ISETP.LT.AND P4, PT, R22, UR4, !P4 ;  /* 0x0000000416007c0c */ /* 0x000fe2000e781270 */
[----:B------:R-:W-:Y:S01]  /*40f80*/  ULDC UR4, c[0x0][0x22c] ;  /* 0x00008b0000047ab9 */ /* 0x000fe20000000800 */
[C---:B------:R-:W-:Y:S01]  /*40f90*/  IMAD.X R11, R21.reuse, 0x1, R28, P3 ;  /* 0x00000001150b7824 */ /* 0x040fe200018e061c */
[----:B------:R-:W-:Y:S01]  /*40fa0*/  ISETP.GE.AND P3, PT, R20, UR4, PT ;  /* 0x0000000414007c0c */ /* 0x000fe2000bf66270 */
[----:B------:R-:W-:Y:S01]  /*40fb0*/  ULDC UR6, c[0x0][0x228] ;  /* 0x00008a0000067ab9 */ /* 0x000fe20000000800 */
[----:B------:R-:W3:Y:S01]  /*40fc0*/  LDL.LU R20, [R1+0x5b8] ;  /* 0x0005b80001147983 */ /* 0x000ee20000300800 */
[C---:B------:R-:W-:Y:S01]  /*40fd0*/  IADD3 R14, P6, R18.reuse, R0, RZ ;  /* 0x00000000120e7210 */ /* 0x040fe20007fde0ff */
[----:B------:R-:W-:Y:S01]  /*40fe0*/  VIADD R16, R18, UR22 ;  /* 0x0000001612107c36 */ /* 0x000fe20008000000 */
[C---:B------:R-:W-:Y:S01]  /*40ff0*/  PRMT R19, R4.reuse, 0x7772, RZ ;  /* 0x0000777204137816 */ /* 0x040fe200000000ff */
[----:B------:R-:W-:Y:S01]  /*41000*/  ULDC UR4, c[0x0][0x228] ;  /* 0x00008a0000047ab9 */ /* 0x000fe20000000800 */
[----:B-1----:R-:W-:Y:S01]  /*41010*/  PRMT R23, R4, 0x7773, RZ ;  /* 0x0000777304177816 */ /* 0x002fe200000000ff */
[----:B------:R-:W-:-:S05]  /*41020*/  IMAD.X R15, R21, 0x1, R2, P6 ;  /* 0x00000001150f7824 */ /* 0x000fca00030e0602 */
[----:B------:R-:W-:Y:S04]  /*41030*/  @P5 STG.E.U8 desc[UR32][R14.64], R19 ;  /* 0x000000130e005986 */ /* 0x000fe8000c101120 */
[----:B------:R1:W-:Y:S04]  /*41040*/  @P4 STG.E.U8 desc[UR32][R10.64], R23 ;  /* 0x000000170a004986 */ /* 0x0003e8000c101120 */
[----:B-1----:R-:W4:Y:S01]  /*41050*/  LDL.LU R23, [R1+0x34] ;  /* 0x0000340001177983 */ /* 0x002f220000300800 */
[----:B------:R-:W-:Y:S01]  /*41060*/  ISETP.LT.AND P5, PT, R29, UR6, !P1 ;  /* 0x000000061d007c0c */ /* 0x000fe2000cfa1270 */
[----:B------:R-:W-:Y:S01]  /*41070*/  ULDC UR6, c[0x0][0x228] ;  /* 0x00008a0000067ab9 */ /* 0x000fe20000000800 */
[----:B------:R-:W-:-:S02]  /*41080*/  SHF.R.S32.HI R17, RZ, 0x1f, R16 ;  /* 0x0000001fff117819 */ /* 0x000fc40000011410 */
[----:B------:R-:W-:Y:S02]  /*41090*/  IADD3 R12, P6, R16, R0, RZ ;  /* 0x00000000100c7210 */ /* 0x000fe40007fde0ff */
[----:B------:R-:W-:-:S03]  /*410a0*/  PRMT R21, R5, 0x7770, RZ ;  /* 0x0000777005157816 */ /* 0x000fc600000000ff */
[----:B------:R-:W-:Y:S01]  /*410b0*/  IMAD.X R13, R17, 0x1, R2, P6 ;  /* 0x00000001110d7824 */ /* 0x000fe200030e0602 */
[----:B------:R-:W-:Y:S01]  /*410c0*/  ISETP.LT.AND P4, PT, R22, UR4, !P1 ;  /* 0x0000000416007c0c */ /* 0x000fe2000cf81270 */
[C---:B------:R-:W-:Y:S01]  /*410d0*/  VIADD R4, R16.reuse, UR22 ;  /* 0x0000001610047c36 */ /* 0x040fe20008000000 */
[----:B------:R-:W-:Y:S01]  /*410e0*/  IADD3 R8, P1, R16, R3, RZ ;  /* 0x0000000310087210 */ /* 0x000fe20007f3e0ff */
[----:B------:R-:W-:Y:S01]  /*410f0*/  ULDC UR4, c[0x0][0x22c] ;  /* 0x00008b0000047ab9 */ /* 0x000fe20000000800 */
[----:B------:R1:W-:Y:S01]  /*41100*/  @P5 STG.E.U8 desc[UR32][R12.64], R21 ;  /* 0x000000150c005986 */ /* 0x0003e2000c101120 */
[----:B------:R-:W-:Y:S01]  /*41110*/  ISETP.LT.AND P5, PT, R29, UR6, !P2 ;  /* 0x000000061d007c0c */ /* 0x000fe2000d7a1270 */
[----:B------:R-:W-:Y:S01]  /*41120*/  ULDC UR6, c[0x0][0x228] ;  /* 0x00008a0000067ab9 */ /* 0x000fe20000000800 */
[----:B------:R-:W-:Y:S01]  /*41130*/  SHF.R.S32.HI R19, RZ, 0x1f, R4 ;  /* 0x0000001fff137819 */ /* 0x000fe20000011404 */
[----:B------:R-:W-:Y:S01]  /*41140*/  IMAD.X R9, R17, 0x1, R28, P1 ;  /* 0x0000000111097824 */ /* 0x000fe200008e061c */
[----:B------:R-:W-:-:S02]  /*41150*/  IADD3 R14, P6, R4, R0, RZ ;  /* 0x00000000040e7210 */ /* 0x000fc40007fde0ff */
[----:B------:R-:W-:-:S03]  /*41160*/  PRMT R17, R5, 0x7771, RZ ;  /* 0x0000777105117816 */ /* 0x000fc600000000ff */
[----:B------:R-:W-:Y:S01]  /*41170*/  IMAD.X R15, R19, 0x1, R2, P6 ;  /* 0x00000001130f7824 */ /* 0x000fe200030e0602 */
[----:B-1----:R-:W-:Y:S01]  /*41180*/  PRMT R13, R5, 0x7772, RZ ;  /* 0x00007772050d7816 */ /* 0x002fe200000000ff */
[----:B------:R-:W-:Y:S01]  /*41190*/  @P4 STG.E.U8 desc[UR32][R8.64], R17 ;  /* 0x0000001108004986 */ /* 0x000fe2000c101120 */
[----:B------:R-:W-:-:S03]  /*411a0*/  VIADD R12, R4, UR22 ;  /* 0x00000016040c7c36 */ /* 0x000fc60008000000 */
[----:B------:R1:W-:Y:S01]  /*411b0*/  @P5 STG.E.U8 desc[UR32][R14.64], R13 ;  /* 0x0000000d0e005986 */ /* 0x0003e2000c101120 */
[----:B------:R-:W-:Y:S01]  /*411c0*/  ISETP.LT.AND P5, PT, R29, UR6, !P3 ;  /* 0x000000061d007c0c */ /* 0x000fe2000dfa1270 */
[----:B------:R-:W-:Y:S01]  /*411d0*/  ULDC UR6, c[0x0][0x228] ;  /* 0x00008a0000067ab9 */ /* 0x000fe20000000800 */
[----:B------:R-:W-:Y:S02]  /*411e0*/  SHF.R.S32.HI R21, RZ, 0x1f, R12 ;  /* 0x0000001fff157819 */ /* 0x000fe4000001140c */
[----:B-1----:R-:W-:Y:S02]  /*411f0*/  PRMT R15, R5, 0x7773, RZ ;  /* 0x00007773050f7816 */ /* 0x002fe400000000ff */
[C---:B------:R-:W-:Y:S02]  /*41200*/  PRMT R13, R6.reuse, 0x7770, RZ ;  /* 0x00007770060d7816 */ /* 0x040fe400000000ff */
[----:B------:R-:W-:Y:S01]  /*41210*/  PRMT R17, R6, 0x7771, RZ ;  /* 0x0000777106117816 */ /* 0x000fe200000000ff */
[----:B---3--:R-:W-:-:S05]  /*41220*/  VIADD R18, R20, 0x2d ;  /* 0x0000002d14127836 */ /* 0x008fca0000000000 */
[----:B------:R-:W-:Y:S01]  /*41230*/  ISETP.GE.AND P1, PT, R18, UR4, PT ;  /* 0x0000000412007c0c */ /* 0x000fe2000bf26270 */
[----:B------:R-:W-:Y:S02]  /*41240*/  ULDC UR4, c[0x0][0x228] ;  /* 0x00008a0000047ab9 */ /* 0x000fe40000000800 */
[----:B------:R-:W-:Y:S01]  /*41250*/  ISETP.LT.AND P4, PT, R22, UR4, !P2 ;  /* 0x0000000416007c0c */ /* 0x000fe2000d781270 */
[----:B------:R-:W-:Y:S01]  /*41260*/  VIADD R16, R20, 0x2e ;  /* 0x0000002e14107836 */ /* 0x000fe20000000000 */
[----:B------:R-:W-:Y:S01]  /*41270*/  IADD3 R10, P2, R4, R3, RZ ;  /* 0x00000003040a7210 */ /* 0x000fe20007f5e0ff */
[----:B------:R-:W-:Y:S01]  /*41280*/  ULDC UR4, c[0x0][0x22c] ;  /* 0x00008b0000047ab9 */ /* 0x000fe20000000800 */
[----:B------:R-:W-:-:S03]  /*41290*/  IADD3 R4, P6, R12, R0, RZ ;  /* 0x000000000c047210 */ /* 0x000fc60007fde0ff */
[----:B------:R-:W-:Y:S01]  /*412a0*/  IMAD.X R11, R19, 0x1, R28, P2 ;  /* 0x00000001130b7824 */ /* 0x000fe200010e061c */
[----:B------:R-:W-:Y:S01]  /*412b0*/  ISETP.GE.AND P2, PT, R16, UR4, PT ;  /* 0x0000000410007c0c */ /* 0x000fe2000bf46270 */
[----:B------:R-:W-:Y:S01]  /*412c0*/  IMAD.X R5, R21, 0x1, R2, P6 ;  /* 0x0000000115057824 */ /* 0x000fe200030e0602 */
[----:B------:R-:W-:-:S03]  /*412d0*/  ULDC UR4, c[0x0][0x228] ;  /* 0x00008a0000047ab9 */ /* 0x000fc60000000800 */
[----:B------:R1:W-:Y:S01]  /*412e0*/  @P4 STG.E.U8 desc[UR32][R10.64], R15 ;  /* 0x0000000f0a004986 */ /* 0x0003e2000c101120 */
[----:B------:R-:W-:Y:S01]  /*412f0*/  ISETP.LT.AND P4, PT, R22, UR4, !P3 ;  /* 0x0000000416007c0c */ /* 0x000fe2000df81270 */
[----:B------:R-:W-:Y:S01]  /*41300*/  VIADD R14, R20, 0x2f ;  /* 0x0000002f140e7836 */ /* 0x000fe20000000000 */
[C---:B------:R-:W-:Y:S01]  /*41310*/  IADD3 R8, P3, R12.reuse, R3, RZ ;  /* 0x000000030c087210 */ /* 0x040fe20007f7e0ff */
[----:B------:R-:W-:Y:S01]  /*41320*/  VIADD R12, R12, UR22 ;  /* 0x000000160c0c7c36 */ /* 0x000fe20008000000 */
[----:B------:R3:W-:Y:S01]  /*41330*/  @P5 STG.E.U8 desc[UR32][R4.64], R13 ;  /* 0x0000000d04005986 */ /* 0x0007e2000c101120 */
[----:B------:R-:W-:Y:S01]  /*41340*/  ISETP.LT.AND P5, PT, R29, UR6, !P1 ;  /* 0x000000061d007c0c */ /* 0x000fe2000cfa1270 */
[----:B------:R-:W-:Y:S01]  /*41350*/  ULDC UR4, c[0x0][0x22c] ;  /* 0x00008b0000047ab9 */ /* 0x000fe20000000800 */
[----:B------:R-:W-:Y:S01]  /*41360*/  IMAD.X R9, R21, 0x1, R28, P3 ;  /* 0x0000000115097824 */ /* 0x000fe200018e061c */
[----:B-1----:R-:W-:Y:S01]  /*41370*/  SHF.R.S32.HI R15, RZ, 0x1f, R12 ;  /* 0x0000001fff0f7819 */ /* 0x002fe2000001140c */
[----:B------:R-:W-:Y:S01]  /*41380*/  ULDC UR6, c[0x0][0x228] ;  /* 0x00008a0000067ab9 */ /* 0x000fe20000000800 */
[----:B------:R-:W-:-:S02]  /*41390*/  IADD3 R10, P6, R12, R0, RZ ;  /* 0x000000000c0a7210 */ /* 0x000fc40007fde0ff */
[----:B------:R-:W-:Y:S01]  /*413a0*/  ISETP.GE.AND P3, PT, R14, UR4, PT ;  /* 0x000000040e007c0c */ /* 0x000fe2000bf66270 */
[----:B------:R-:W-:Y:S01]  /*413b0*/  ULDC UR4, c[0x0][0x228] ;  /* 0x00008a0000047ab9 */ /* 0x000fe20000000800 */
[----:B---3--:R-:W-:Y:S01]  /*413c0*/  PRMT R13, R6, 0x7772, RZ ;  /* 0x00007772060d7816 */ /* 0x008fe200000000ff */
[----:B------:R-:W-:Y:S01]  /*413d0*/  IMAD.X R11, R15, 0x1, R2, P6 ;  /* 0x000000010f0b7824 */ /* 0x000fe200030e0602 */
        /* <DEDUP_REMOVED lines=9> */
[----:B------:R-:W-:Y:S01]  /*41470*/  PRMT R15, R6, 0x7773, RZ ;  /* 0x00007773060f7816 */ /* 0x000fe200000000ff */
[----:B------:R-:W-:Y:S01]  /*41480*/  ULDC UR4, c[0x0][0x22c] ;  /* 0x00008b0000047ab9 */ /* 0x000fe20000000800 */
[----:B-1----:R-:W-:Y:S01]  /*41490*/  SHF.R.S32.HI R9, RZ, 0x1f, R12 ;  /* 0x0000001fff097819 */ /* 0x002fe2000001140c */
[----:B------:R-:W-:Y:S01]  /*414a0*/  VIADD R6, R20, 0x31 ;  /* 0x0000003114067836 */ /* 0x000fe20000000000 */
[----:B------:R-:W-:-:S02]  /*414b0*/  ISETP.LT.AND P2, PT, R22, UR6, !P2 ;  /* 0x0000000616007c0c */ /* 0x000fc4000d741270 */
[-C--:B---3--:R-:W-:Y:S02]  /*414c0*/  IADD3 R10, P6, R12, R0.reuse, RZ ;  /* 0x000000000c0a7210 */ /* 0x088fe40007fde0ff */
[----:B--2---:R-:W-:Y:S01]  /*414d0*/  PRMT R13, R7, 0x7770, RZ ;  /* 0x00007770070d7816 */ /* 0x004fe200000000ff */
[----:B------:R1:W-:Y:S01]  /*414e0*/  @P4 STG.E.U8 desc[UR32][R4.64], R15 ;  /* 0x0000000f04004986 */ /* 0x0003e2000c101120 */
[----:B------:R-:W-:Y:S01]  /*414f0*/  ISETP.GE.AND P1, PT, R14, UR4, PT ;  /* 0x000000040e007c0c */ /* 0x000fe2000bf26270 */
[----:B------:R-:W-:Y:S01]  /*41500*/  IMAD.X R11, R9, 0x1, R2, P6 ;  /* 0x00000001090b7824 */ /* 0x000fe200030e0602 */
[----:B------:R-:W-:Y:S01]  /*41510*/  ULDC UR4, c[0x0][0x22c] ;  /* 0x00008b0000047ab9 */ /* 0x000fe20000000800 */
[C---:B------:R-:W-:Y:S01]  /*41520*/  IADD3 R8, P6, R12.reuse, R3, RZ ;  /* 0x000000030c087210 */ /* 0x040fe20007fde0ff */
[----:B------:R-:W-:Y:S01]  /*41530*/  VIADD R12, R12, UR22 ;  /* 0x000000160c0c7c36 */ /* 0x000fe20008000000 */
[----:B------:R-:W-:Y:S01]  /*41540*/  ISETP.GE.AND P4, PT, R6, UR4, PT ;  /* 0x0000000406007c0c */ /* 0x000fe2000bf86270 */
[----:B------:R-:W-:Y:S01]  /*41550*/  ULDC UR4, c[0x0][0x228] ;  /* 0x00008a0000047ab9 */ /* 0x000fe20000000800 */
[----:B------:R2:W-:Y:S01]  /*41560*/  @P5 STG.E.U8 desc[UR32][R10.64], R13 ;  /* 0x0000000d0a005986 */ /* 0x0005e2000c101120 */
[----:B------:R-:W-:Y:S01]  /*41570*/  ISETP.LT.AND P5, PT, R29, UR4, !P3 ;  /* 0x000000041d007c0c */ /* 0x000fe2000dfa1270 */
[----:B------:R-:W-:Y:S01]  /*41580*/  IMAD.X R9, R9, 0x1, R28, P6 ;  /* 0x0000000109097824 */ /* 0x000fe200030e061c */
[----:B------:R-:W-:Y:S01]  /*41590*/  PRMT R19, R7, 0x7771, RZ ;  /* 0x0000777107137816 */ /* 0x000fe200000000ff */
[----:B------:R-:W-:Y:S01]  /*415a0*/  ULDC UR4, c[0x0][0x228] ;  /* 0x00008a0000047ab9 */ /* 0x000fe20000000800 */
[----:B-1----:R-:W-:Y:S01]  /*415b0*/  SHF.R.S32.HI R15, RZ, 0x1f, R12 ;  /* 0x0000001fff0f7819 */ /* 0x002fe2000001140c */
[----:B------:R-:W-:Y:S01]  /*415c0*/  ULDC UR6, c[0x0][0x228] ;  /* 0x00008a0000067ab9 */ /* 0x000fe20000000800 */
[----:B------:R-:W-:-:S02]  /*415d0*/  IADD3 R4, P6, R12, R0, RZ ;  /* 0x000000000c047210 */ /* 0x000fc40007fde0ff */
[----:B------:R-:W-:Y:S01]  /*415e0*/  ISETP.LT.AND P3, PT, R22, UR4, !P3 ;  /* 0x0000000416007c0c */ /* 0x000fe2000df61270 */
[----:B------:R1:W-:Y:S01]  /*415f0*/  @P2 STG.E.U8 desc[UR32][R8.64], R19 ;  /* 0x0000001308002986 */ /* 0x0003e2000c101120 */
[CC--:B------:R-:W-:Y:S01]  /*41600*/  IADD3 R14, P2, R12.reuse, R3.reuse, RZ ;  /* 0x000000030c0e7210 */ /* 0x0c0fe20007f5e0ff */
[----:B------:R-:W-:Y:S01]  /*41610*/  IMAD.X R5, R15, 0x1, R2, P6 ;  /* 0x000000010f057824 */ /* 0x000fe200030e0602 */
[C---:B------:R-:W-:Y:S01]  /*41620*/  PRMT R17, R7.reuse, 0x7773, RZ ;  /* 0x0000777307117816 */ /* 0x040fe200000000ff */
[----:B--2---:R-:W-:Y:S01]  /*41630*/  VIADD R10, R12, UR22 ;  /* 0x000000160c0a7c36 */ /* 0x004fe20008000000 */
[----:B------:R-:W-:Y:S01]  /*41640*/  PRMT R7, R7, 0x7772, RZ ;  /* 0x0000777207077816 */ /* 0x000fe200000000ff */
[----:B------:R-:W-:Y:S01]  /*41650*/  VIADD R6, R20, 0x32 ;  /* 0x0000003214067836 */ /* 0x000fe20000000000 */
[----:B------:R-:W-:Y:S01]  /*41660*/  ISETP.LT.AND P6, PT, R29, UR6, !P1 ;  /* 0x000000061d007c0c */ /* 0x000fe2000cfc1270 */
[----:B------:R-:W-:Y:S01]  /*41670*/  IMAD.X R15, R15, 0x1, R28, P2 ;  /* 0x000000010f0f7824 */ /* 0x000fe200010e061c */
[----:B------:R-:W-:Y:S01]  /*41680*/  ULDC UR4, c[0x0][0x22c] ;  /* 0x00008b0000047ab9 */ /* 0x000fe20000000800 */
[----:B------:R2:W-:Y:S01]  /*41690*/  @P5 STG.E.U8 desc[UR32][R4.64], R7 ;  /* 0x0000000704005986 */ /* 0x0005e2000c101120 */
[----:B------:R-:W-:Y:S01]  /*416a0*/  SHF.R.S32.HI R11, RZ, 0x1f, R10 ;  /* 0x0000001fff0b7819 */ /* 0x000fe2000001140a */
[C---:B-1----:R-:W-:Y:S01]  /*416b0*/  VIADD R8, R10.reuse, UR22 ;  /* 0x000000160a087c36 */ /* 0x042fe20008000000 */
[-C--:B------:R-:W-:Y:S01]  /*416c0*/  IADD3 R12, P5, R10, R0.reuse, RZ ;  /* 0x000000000a0c7210 */ /* 0x080fe20007fbe0ff */
[----:B------:R-:W-:Y:S01]  /*416d0*/  ULDC UR6, c[0x0][0x228] ;  /* 0x00008a0000067ab9 */ /* 0x000fe20000000800 */
[----:B------:R-:W-:Y:S01]  /*416e0*/  ISETP.GE.AND P2, PT, R6, UR4, PT ;  /* 0x0000000406007c0c */ /* 0x000fe2000bf46270 */
[----:B------:R-:W-:Y:S01]  /*416f0*/  ULDC UR4, c[0x0][0x228] ;  /* 0x00008a0000047ab9 */ /* 0x000fe20000000800 */
[----:B------:R1:W-:Y:S01]  /*41700*/  @P3 STG.E.U8 desc[UR32][R14.64], R17 ;  /* 0x000000110e003986 */ /* 0x0003e2000c101120 */
[----:B------:R-:W-:Y:S01]  /*41710*/  ISETP.LT.AND P3, PT, R22, UR4, !P1 ;  /* 0x0000000416007c0c */ /* 0x000fe2000cf61270 */
[----:B------:R-:W-:Y:S01]  /*41720*/  IMAD.X R13, R11, 0x1, R2, P5 ;  /* 0x000000010b0d7824 */ /* 0x000fe200028e0602 */
[----:B0-----:R-:W-:Y:S01]  /*41730*/  PRMT R9, R24, 0x7770, RZ ;  /* 0x0000777018097816 */ /* 0x001fe200000000ff */
[----:B------:R-:W-:Y:S01]  /*41740*/  ULDC UR4, c[0x0][0x22c] ;  /* 0x00008b0000047ab9 */ /* 0x000fe20000000800 */
[----:B------:R-:W-:Y:S01]  /*41750*/  IADD3 R10, P1, R10, R3, RZ ;  /* 0x000000030a0a7210 */ /* 0x000fe20007f3e0ff */
[----:B--2---:R-:W-:Y:S01]  /*41760*/  VIADD R4, R20, 0x33 ;  /* 0x0000003314047836 */ /* 0x004fe20000000000 */
[----:B------:R-:W-:Y:S01]  /*41770*/  ISETP.LT.AND P5, PT, R29, UR6, !P4 ;  /* 0x000000061d007c0c */ /* 0x000fe2000e7a1270 */
[----:B------:R0:W-:Y:S01]  /*41780*/  @P6 STG.E.U8 desc[UR32][R12.64], R9 ;  /* 0x000000090c006986 */ /* 0x0001e2000c101120 */
[----:B------:R-:W-:Y:S01]  /*41790*/  SHF.R.S32.HI R5, RZ, 0x1f, R8 ;  /* 0x0000001fff057819 */ /* 0x000fe20000011408 */
[----:B------:R-:W-:Y:S01]  /*417a0*/  IMAD.X R11, R11, 0x1, R28, P1 ;  /* 0x000000010b0b7824 */ /* 0x000fe200008e061c */
[----:B------:R-:W-:-:S02]  /*417b0*/  IADD3 R6, P6, R8, R0, RZ ;  /* 0x0000000008067210 */ /* 0x000fc40007fde0ff */
[----:B-1----:R-:W-:Y:S01]  /*417c0*/  PRMT R15, R24, 0x7771, RZ ;  /* 0x00007771180f7816 */ /* 0x002fe200000000ff */
[----:B------:R-:W-:Y:S01]  /*417d0*/  VIADD R14, R20, 0x34 ;  /* 0x00000034140e7836 */ /* 0x000fe20000000000 */
[----:B------:R-:W-:Y:S01]  /*417e0*/  ISETP.GE.AND P1, PT, R4, UR4, PT ;  /* 0x0000000404007c0c */ /* 0x000fe2000bf26270 */
[----:B------:R-:W-:Y:S01]  /*417f0*/  ULDC UR4, c[0x0][0x228] ;  /* 0x00008a0000047ab9 */ /* 0x000fe20000000800 */
[----:B------:R-:W-:Y:S01]  /*41800*/  ULDC UR6, c[0x0][0x228] ;  /* 0x00008a0000067ab9 */ /* 0x000fe20000000800 */
[----:B------:R-:W-:Y:S01]  /*41810*/  ISETP.LT.AND P4, PT, R22, UR4, !P4 ;  /* 0x0000000416007c0c */ /* 0x000fe2000e781270 */
[C---:B------:R-:W-:Y:S01]  /*41820*/  IMAD.X R7, R5.reuse, 0x1, R2, P6 ;  /* 0x0000000105077824 */ /* 0x040fe200030e0602 */
[----:B0-----:R-:W-:Y:S01]  /*41830*/  PRMT R13, R24, 0x7772, RZ ;  /* 0x00007772180d7816 */ /* 0x001fe200000000ff */
[----:B------:R-:W-:Y:S01]  /*41840*/  @P3 STG.E.U8 desc[UR32][R10.64], R15 ;  /* 0x0000000f0a003986 */ /* 0x000fe2000c101120 */
[C---:B------:R-:W-:Y:S01]  /*41850*/  VIADD R12, R8.reuse, UR22 ;  /* 0x00000016080c7c36 */ /* 0x040fe20008000000 */
[----:B------:R-:W-:Y:S01]  /*41860*/  IADD3 R8, P3, R8, R3, RZ ;  /* 0x0000000308087210 */ /* 0x000fe20007f7e0ff */
[----:B------:R-:W-:Y:S01]  /*41870*/  ULDC UR4, c[0x0][0x22c] ;  /* 0x00008b0000047ab9 */ /* 0x000fe20000000800 */
[----:B------:R0:W-:Y:S03]  /*41880*/  @P5 STG.E.U8 desc[UR32][R6.64], R13 ;  /* 0x0000000d06005986 */ /* 0x0001e6000c101120 */
[----:B------:R-:W-:Y:S01]  /*41890*/  IMAD.X R9, R5, 0x1, R28, P3 ;  /* 0x0000000105097824 */ /* 0x000fe200018e061c */
[----:B------:R-:W-:Y:S01]  /*418a0*/  ISETP.LT.AND P5, PT, R29, UR6, !P2 ;  /* 0x000000061d007c0c */ /* 0x000fe2000d7a1270 */
[----:B------:R-:W-:Y:S01]  /*418b0*/  ULDC UR6, c[0x0][0x228] ;  /* 0x00008a0000067ab9 */ /* 0x000fe20000000800 */
[----:B------:R-:W-:Y:S01]  /*418c0*/  ISETP.GE.AND P3, PT, R14, UR4, PT ;  /* 0x000000040e007c0c */ /* 0x000fe2000bf66270 */
[----:B------:R-:W-:Y:S01]  /*418d0*/  ULDC UR4, c[0x0][0x228] ;  /* 0x00008a0000047ab9 */ /* 0x000fe20000000800 */
[----:B0-----:R-:W-:-:S02]  /*418e0*/  PRMT R13, R24, 0x7773, RZ ;  /* 0x00007773180d7816 */ /* 0x001fc400000000ff */
[----:B------:R-:W-:Y:S02]  /*418f0*/  SHF.R.S32.HI R17, RZ, 0x1f, R12 ;  /* 0x0000001fff117819 */ /* 0x000fe4000001140c */
[----:B------:R-:W-:Y:S01]  /*41900*/  IADD3 R4, P6, R12, R0, RZ ;  /* 0x000000000c047210 */ /* 0x000fe20007fde0ff */
[----:B------:R0:W-:Y:S01]  /*41910*/  @P4 STG.E.U8 desc[UR32][R8.64], R13 ;  /* 0x0000000d08004986 */ /* 0x0001e2000c101120 */
[----:B------:R-:W-:Y:S01]  /*41920*/  ISETP.LT.AND P4, PT, R22, UR4, !P2 ;  /* 0x0000000416007c0c */ /* 0x000fe2000d781270 */
[----:B------:R-:W-:Y:S01]  /*41930*/  VIADD R10, R20, 0x35 ;  /* 0x00000035140a7836 */ /* 0x000fe20000000000 */
[C---:B------:R-:W-:Y:S01]  /*41940*/  IADD3 R6, P2, R12.reuse, R3, RZ ;  /* 0x000000030c067210 */ /* 0x040fe20007f5e0ff */
[----:B------:R-:W-:Y:S01]  /*41950*/  IMAD.X R5, R17, 0x1, R2, P6 ;  /* 0x0000000111057824 */ /* 0x000fe200030e0602 */
[----:B------:R-:W-:Y:S01]  /*41960*/  PRMT R11, R25, 0x7770, RZ ;  /* 0x00007770190b7816 */ /* 0x000fe200000000ff */
[----:B------:R-:W-:Y:S01]  /*41970*/  VIADD R12, R12, UR22 ;  /* 0x000000160c0c7c36 */ /* 0x000fe20008000000 */
[----:B------:R-:W-:Y:S01]  /*41980*/  ULDC UR4, c[0x0][0x22c] ;  /* 0x00008b0000047ab9 */ /* 0x000fe20000000800 */
[----:B------:R-:W-:Y:S01]  /*41990*/  IMAD.X R7, R17, 0x1, R28, P2 ;  /* 0x0000000111077824 */ /* 0x000fe200010e061c */
[----:B------:R-:W-:Y:S01]  /*419a0*/  ISETP.GE.AND P2, PT, R10, UR4, PT ;  /* 0x000000040a007c0c */ /* 0x000fe2000bf46270 */
[----:B------:R1:W-:Y:S01]  /*419b0*/  @P5 STG.E.U8 desc[UR32][R4.64], R11 ;  /* 0x0000000b04005986 */ /* 0x0003e2000c101120 */
[----:B0-----:R-:W-:Y:S01]  /*419c0*/  PRMT R13, R25, 0x7771, RZ ;  /* 0x00007771190d7816 */ /* 0x001fe200000000ff */
[----:B------:R-:W-:Y:S01]  /*419d0*/  ULDC UR4, c[0x0][0x228] ;  /* 0x00008a0000047ab9 */ /* 0x000fe20000000800 */
[----:B------:R-:W-:-:S02]  /*419e0*/  ISETP.LT.AND P5, PT, R29, UR6, !P1 ;  /* 0x000000061d007c0c */ /* 0x000fc4000cfa1270 */
[----:B------:R-:W-:Y:S01]  /*419f0*/  SHF.R.S32.HI R15, RZ, 0x1f, R12 ;  /* 0x0000001fff0f7819 */ /* 0x000fe2000001140c */
[----:B------:R0:W-:Y:S01]  /*41a00*/  @P4 STG.E.U8 desc[UR32][R6.64], R13 ;  /* 0x0000000d06004986 */ /* 0x0001e2000c101120 */
[CC--:B------:R-:W-:Y:S01]  /*41a10*/  IADD3 R8, P6, R12.reuse, R0.reuse, RZ ;  /* 0x000000000c087210 */ /* 0x0c0fe20007fde0ff */
[----:B------:R-:W-:Y:S01]  /*41a20*/  VIADD R10, R12, UR22 ;  /* 0x000000160c0a7c36 */ /* 0x000fe20008000000 */
[----:B------:R-:W-:Y:S01]  /*41a30*/  ISETP.LT.AND P4, PT, R22, UR4, !P1 ;  /* 0x0000000416007c0c */ /* 0x000fe2000cf81270 */
[----:B------:R-:W-:Y:S01]  /*41a40*/  ULDC UR4, c[0x0][0x228] ;  /* 0x00008a0000047ab9 */ /* 0x000fe20000000800 */
[-C--:B-1----:R-:W-:Y:S01]  /*41a50*/  IADD3 R4, P1, R12, R3.reuse, RZ ;  /* 0x000000030c047210 */ /* 0x082fe20007f3e0ff */
[----:B------:R-:W-:Y:S01]  /*41a60*/  IMAD.X R9, R15, 0x1, R2, P6 ;  /* 0x000000010f097824 */ /* 0x000fe200030e0602 */
[C---:B------:R-:W-:Y:S01]  /*41a70*/  PRMT R11, R25.reuse, 0x7772, RZ ;  /* 0x00007772190b7816 */ /* 0x040fe200000000ff */
[----:B------:R-:W-:Y:S01]  /*41a80*/  VIADD R14, R20, 0x36 ;  /* 0x00000036140e7836 */ /* 0x000fe20000000000 */
[----:B------:R-:W-:Y:S01]  /*41a90*/  PRMT R25, R25, 0x7773, RZ ;  /* 0x0000777319197816 */ /* 0x000fe200000000ff */
[----:B------:R-:W-:Y:S01]  /*41aa0*/  IMAD.X R5, R15, 0x1, R28, P1 ;  /* 0x000000010f057824 */ /* 0x000fe200008e061c */
[C---:B------:R-:W-:Y:S01]  /*41ab0*/  PRMT R19, R26.reuse, 0x7770, RZ ;  /* 0x000077701a137816 */ /* 0x040fe200000000ff */
[----:B------:R1:W-:Y:S01]  /*41ac0*/  @P5 STG.E.U8 desc[UR32][R8.64], R11 ;  /* 0x0000000b08005986 */ /* 0x0003e2000c101120 */
[----:B------:R-:W-:Y:S01]  /*41ad0*/  ISETP.LT.AND P5, PT, R29, UR4, !P3 ;  /* 0x000000041d007c0c */ /* 0x000fe2000dfa1270 */
[----:B------:R-:W-:Y:S01]  /*41ae0*/  ULDC UR4, c[0x0][0x228] ;  /* 0x00008a0000047ab9 */ /* 0x000fe20000000800 */
[----:B------:R-:W-:Y:S01]  /*41af0*/  PRMT R17, R26, 0x7771, RZ ;  /* 0x000077711a117816 */ /* 0x000fe200000000ff */
[----:B------:R2:W-:Y:S01]  /*41b00*/  @P4 STG.E.U8 desc[UR32][R4.64], R25 ;  /* 0x0000001904004986 */ /* 0x0005e2000c101120 */
[----:B------:R-:W-:Y:S01]  /*41b10*/  ISETP.LT.AND P4, PT, R22, UR4, !P3 ;  /* 0x0000000416007c0c */ /* 0x000fe2000df81270 */
[----:B------:R-:W-:Y:S01]  /*41b20*/  ULDC UR4, c[0x0][0x228] ;  /* 0x00008a0000047ab9 */ /* 0x000fe20000000800 */
[----:B0-----:R-:W-:Y:S01]  /*41b30*/  SHF.R.S32.HI R13, RZ, 0x1f, R10 ;  /* 0x0000001fff0d7819 */ /* 0x001fe2000001140a */
[----:B------:R-:W-:Y:S01]  /*41b40*/  VIADD R16, R20, 0x38 ;  /* 0x0000003814107836 */ /* 0x000fe20000000000 */
[C---:B------:R-:W-:Y:S01]  /*41b50*/  IADD3 R6, P6, R10.reuse, R0, RZ ;  /* 0x000000000a067210 */ /* 0x040fe20007fde0ff */
[----:B------:R-:W-:Y:S01]  /*41b60*/  ULDC UR6, c[0x0][0x228] ;  /* 0x00008a0000067ab9 */ /* 0x000fe20000000800 */
[C---:B-1----:R-:W-:Y:S01]  /*41b70*/  VIADD R9, R10.reuse, UR22 ;  /* 0x000000160a097c36 */ /* 0x042fe20008000000 */
[----:B------:R-:W-:-:S02]  /*41b80*/  IADD3 R10, P3, R10, R3, RZ ;  /* 0x000000030a0a7210 */ /* 0x000fc40007f7e0ff */
[C---:B------:R-:W-:Y:S01]  /*41b90*/  IMAD.X R7, R13.reuse, 0x1, R2, P6 ;  /* 0x000000010d077824 */ /* 0x040fe200030e0602 */
[----:B------:R-:W-:Y:S01]  /*41ba0*/  ISETP.GE.AND P1, PT, R14, UR5, PT ;  /* 0x000000050e007c0c */ /* 0x000fe2000bf26270 */
[----:B------:R-:W-:Y:S01]  /*41bb0*/  ULDC UR5, c[0x0][0x228] ;  /* 0x00008a0000057ab9 */ /* 0x000fe20000000800 */
[----:B--2---:R-:W-:Y:S02]  /*41bc0*/  VIADD R4, R20, 0x37 ;  /* 0x0000003714047836 */ /* 0x004fe40000000000 */
[----:B------:R-:W-:Y:S01]  /*41bd0*/  IMAD.X R11, R13, 0x1, R28, P3 ;  /* 0x000000010d0b7824 */ /* 0x000fe200018e061c */
[----:B------:R-:W-:Y:S01]  /*41be0*/  ISETP.LT.AND P6, PT, R29, UR5, !P2 ;  /* 0x000000051d007c0c */ /* 0x000fe2000d7c1270 */
[----:B------:R-:W-:Y:S01]  /*41bf0*/  @P5 STG.E.U8 desc[UR32][R6.64], R19 ;  /* 0x0000001306005986 */ /* 0x000fe2000c101120 */
[----:B------:R-:W-:Y:S01]  /*41c00*/  SHF.R.S32.HI R21, RZ, 0x1f, R9 ;  /* 0x0000001fff157819 */ /* 0x000fe20000011409 */
[----:B------:R-:W-:Y:S01]  /*41c10*/  ULDC UR5, c[0x0][0x228] ;  /* 0x00008a0000057ab9 */ /* 0x000fe20000000800 */
[----:B------:R-:W-:Y:S01]  /*41c20*/  IADD3 R12, P5, R9, R0, RZ ;  /* 0x00000000090c7210 */ /* 0x000fe20007fbe0ff */
[----:B------:R0:W-:Y:S01]  /*41c30*/  @P4 STG.E.U8 desc[UR32][R10.64], R17 ;  /* 0x000000110a004986 */ /* 0x0001e2000c101120 */
[----:B------:R-:W-:-:S02]  /*41c40*/  ISETP.GE.AND P3, PT, R4, UR9, PT ;  /* 0x0000000904007c0c */ /* 0x000fc4000bf66270 */
[----:B------:R-:W-:Y:S01]  /*41c50*/  ISETP.LT.AND P4, PT, R22, UR4, !P2 ;  /* 0x0000000416007c0c */ /* 0x000fe2000d781270 */
[----:B----4-:R-:W1:Y:S01]  /*41c60*/  LDS.128 R4, [R23] ;  /* 0x0000000017047984 */ /* 0x010e620000000c00 */
[----:B------:R-:W-:Y:S01]  /*41c70*/  IADD3 R8, P2, R9, R3, RZ ;  /* 0x0000000309087210 */ /* 0x000fe20007f5e0ff */
[----:B------:R-:W-:Y:S01]  /*41c80*/  IMAD.X R13, R21, 0x1, R2, P5 ;  /* 0x00000001150d7824 */ /* 0x000fe200028e0602 */
[C---:B------:R-:W-:Y:S01]  /*41c90*/  PRMT R15, R26.reuse, 0x7772, RZ ;  /* 0x000077721a0f7816 */ /* 0x040fe200000000ff */
[----:B------:R-:W-:Y:S01]  /*41ca0*/  VIADD R14, R9, UR22 ;  /* 0x00000016090e7c36 */ /* 0x000fe20008000000 */
[----:B------:R-:W-:Y:S01]  /*41cb0*/  ISETP.LT.AND P5, PT, R29, UR5, !P1 ;  /* 0x000000051d007c0c */ /* 0x000fe2000cfa1270 */
[----:B------:R-:W-:Y:S01]  /*41cc0*/  IMAD.X R9, R21, 0x1, R28, P2 ;  /* 0x0000000115097824 */ /* 0x000fe200010e061c */
[----:B------:R-:W-:Y:S01]  /*41cd0*/  ULDC UR4, c[0x0][0x228] ;  /* 0x00008a0000047ab9 */ /* 0x000fe20000000800 */
[----:B0-----:R-:W-:Y:S01]  /*41ce0*/  PRMT R17, R26, 0x7773, RZ ;  /* 0x000077731a117816 */ /* 0x001fe200000000ff */
[----:B------:R0:W-:Y:S01]  /*41cf0*/  @P6 STG.E.U8 desc[UR32][R12.64], R15 ;  /* 0x0000000f0c006986 */ /* 0x0001e2000c101120 */
[----:B------:R-:W-:Y:S01]  /*41d00*/  SHF.R.S32.HI R11, RZ, 0x1f, R14 ;  /* 0x0000001fff0b7819 */ /* 0x000fe2000001140e */
[----:B------:R-:W-:-:S02]  /*41d10*/  ULDC UR5, c[0x0][0x228] ;  /* 0x00008a0000057ab9 */ /* 0x000fc40000000800 */
[----:B------:R2:W-:Y:S01]  /*41d20*/  @P4 STG.E.U8 desc[UR32][R8.64], R17 ;  /* 0x0000001108004986 */ /* 0x0005e2000c101120 */
[----:B------:R-:W-:Y:S01]  /*41d30*/  ISETP.LT.AND P4, PT, R22, UR4, !P1 ;  /* 0x0000000416007c0c */ /* 0x000fe2000cf81270 */
[----:B------:R-:W-:Y:S01]  /*41d40*/  ULDC UR4, c[0x0][0x228] ;  /* 0x00008a0000047ab9 */ /* 0x000fe20000000800 */
[----:B0-----:R-:W-:Y:S02]  /*41d50*/  IADD3 R12, P6, R14, R0, RZ ;  /* 0x000000000e0c7210 */ /* 0x001fe40007fde0ff */
[----:B------:R-:W-:-:S03]  /*41d60*/  PRMT R15, R27, 0x7770, RZ ;  /* 0x000077701b0f7816 */ /* 0x000fc600000000ff */
[----:B------:R-:W-:Y:S01]  /*41d70*/  IMAD.X R13, R11, 0x1, R2, P6 ;  /* 0x000000010b0d7824 */ /* 0x000fe200030e0602 */
[C---:B------:R-:W-:Y:S01]  /*41d80*/  IADD3 R10, P1, R14.reuse, R3, RZ ;  /* 0x000000030e0a7210 */ /* 0x040fe20007f3e0ff */
[----:B------:R-:W-:Y:S01]  /*41d90*/  VIADD R14, R14, UR22 ;  /* 0x000000160e0e7c36 */ /* 0x000fe20008000000 */
[----:B------:R-:W-:Y:S02]  /*41da0*/  PRMT R19, R27, 0x7771, RZ ;  /* 0x000077711b137816 */ /* 0x000fe400000000ff */
[----:B------:R0:W-:Y:S01]  /*41db0*/  @P5 STG.E.U8 desc[UR32][R12.64], R15 ;  /* 0x0000000f0c005986 */ /* 0x0001e2000c101120 */
[----:B------:R-:W-:Y:S01]  /*41dc0*/  ISETP.LT.AND P5, PT, R29, UR4, !P3 ;  /* 0x000000041d007c0c */ /* 0x000fe2000dfa1270 */
[----:B------:R-:W-:Y:S01]  /*41dd0*/  IMAD.X R11, R11, 0x1, R28, P1 ;  /* 0x000000010b0b7824 */ /* 0x000fe200008e061c */
[----:B------:R-:W-:Y:S01]  /*41de0*/  ULDC UR4, c[0x0][0x228] ;  /* 0x00008a0000047ab9 */ /* 0x000fe20000000800 */
[----:B------:R-:W-:Y:S02]  /*41df0*/  SHF.R.S32.HI R21, RZ, 0x1f, R14 ;  /* 0x0000001fff157819 */ /* 0x000fe4000001140e */
[----:B--2---:R-:W-:-:S02]  /*41e00*/  IADD3 R8, P6, R14, R0, RZ ;  /* 0x000000000e087210 */ /* 0x004fc40007fde0ff */
[----:B------:R-:W-:Y:S01]  /*41e10*/  ISETP.LT.AND P3, PT, R22, UR4, !P3 ;  /* 0x0000000416007c0c */ /* 0x000fe2000df61270 */
[----:B------:R2:W-:Y:S01]  /*41e20*/  @P4 STG.E.U8 desc[UR32][R10.64], R19 ;  /* 0x000000130a004986 */ /* 0x0005e2000c101120 */
[----:B------:R-:W-:Y:S01]  /*41e30*/  ISETP.GE.AND P2, PT, R16, UR7, PT ;  /* 0x0000000710007c0c */ /* 0x000fe2000bf46270 */
[----:B------:R-:W-:Y:S01]  /*41e40*/  IMAD.X R9, R21, 0x1, R2, P6 ;  /* 0x0000000115097824 */ /* 0x000fe200030e0602 */
[C---:B0-----:R-:W-:Y:S01]  /*41e50*/  IADD3 R12, P4, R14.reuse, R3, RZ ;  /* 0x000000030e0c7210 */ /* 0x041fe20007f9e0ff */
[----:B------:R-:W-:Y:S01]  /*41e60*/  VIADD R15, R14, UR22 ;  /* 0x000000160e0f7c36 */ /* 0x000fe20008000000 */
[----:B------:R-:W-:Y:S01]  /*41e70*/  PRMT R17, R27, 0x7772, RZ ;  /* 0x000077721b117816 */ /* 0x000fe200000000ff */
[----:B------:R-:W-:Y:S01]  /*41e80*/  ULDC UR4, c[0x0][0x228] ;  /* 0x00008a0000047ab9 */ /* 0x000fe20000000800 */
[----:B------:R-:W-:Y:S01]  /*41e90*/  ISETP.LT.AND P6, PT, R29, UR5, !P2 ;  /* 0x000000051d007c0c */ /* 0x000fe2000d7c1270 */
[----:B------:R-:W-:Y:S01]  /*41ea0*/  IMAD.X R13, R21, 0x1, R28, P4 ;  /* 0x00000001150d7824 */ /* 0x000fe200020e061c */
[----:B------:R-:W-:Y:S01]  /*41eb0*/  PRMT R27, R27, 0x7773, RZ ;  /* 0x000077731b1b7816 */ /* 0x000fe200000000ff */
[----:B------:R-:W-:Y:S01]  /*41ec0*/  VIADD R16, R20, 0x39 ;  /* 0x0000003914107836 */ /* 0x000fe20000000000 */
[----:B------:R0:W-:Y:S01]  /*41ed0*/  @P5 STG.E.U8 desc[UR32][R8.64], R17 ;  /* 0x0000001108005986 */ /* 0x0001e2000c101120 */
[----:B------:R-:W-:Y:S01]  /*41ee0*/  SHF.R.S32.HI R23, RZ, 0x1f, R15 ;  /* 0x0000001fff177819 */ /* 0x000fe2000001140f */
[----:B------:R-:W-:Y:S01]  /*41ef0*/  ULDC UR5, c[0x0][0x228] ;  /* 0x00008a0000057ab9 */ /* 0x000fe20000000800 */
[----:B--2---:R-:W-:Y:S01]  /*41f00*/  IADD3 R10, P5, R15, R0, RZ ;  /* 0x000000000f0a7210 */ /* 0x004fe20007fbe0ff */
[----:B------:R2:W-:Y:S01]  /*41f10*/  @P3 STG.E.U8 desc[UR32][R12.64], R27 ;  /* 0x0000001b0c003986 */ /* 0x0005e2000c101120 */
[----:B------:R-:W-:-:S02]  /*41f20*/  ISETP.GE.AND P1, PT, R16, UR13, PT ;  /* 0x0000000d10007c0c */ /* 0x000fc4000bf26270 */
[----:B------:R-:W-:Y:S01]  /*41f30*/  ISETP.LT.AND P3, PT, R22, UR4, !P2 ;  /* 0x0000000416007c0c */ /* 0x000fe2000d761270 */
[----:B------:R-:W-:Y:S01]  /*41f40*/  IMAD.X R11, R23, 0x1, R2, P5 ;  /* 0x00000001170b7824 */ /* 0x000fe200028e0602 */
[----:B-1----:R-:W-:Y:S01]  /*41f50*/  PRMT R19, R4, 0x7770, RZ ;  /* 0x0000777004137816 */ /* 0x002fe200000000ff */
[----:B------:R-:W-:Y:S01]  /*41f60*/  VIADD R14, R20, 0x3a ;  /* 0x0000003a140e7836 */ /* 0x000fe20000000000 */
[----:B------:R-:W-:Y:S01]  /*41f70*/  PRMT R21, R4, 0x7771, RZ ;  /* 0x0000777104157816 */ /* 0x000fe200000000ff */
[----:B------:R-:W-:Y:S01]  /*41f80*/  ULDC UR4, c[0x0][0x228] ;  /* 0x00008a0000047ab9 */ /* 0x000fe20000000800 */
[C---:B0-----:R-:W-:Y:S01]  /*41f90*/  IADD3 R8, P2, R15.reuse, R3, RZ ;  /* 0x000000030f087210 */ /* 0x041fe20007f5e0ff */
[----:B------:R-:W-:Y:S01]  /*41fa0*/  VIADD R15, R15, UR22 ;  /* 0x000000160f0f7c36 */ /* 0x000fe20008000000 */
[----:B------:R-:W-:Y:S01]  /*41fb0*/  ISETP.LT.AND P5, PT, R29, UR5, !P1 ;  /* 0x000000051d007c0c */ /* 0x000fe2000cfa1270 */
[----:B------:R0:W-:Y:S01]  /*41fc0*/  @P6 STG.E.U8 desc[UR32][R10.64], R19 ;  /* 0x000000130a006986 */ /* 0x0001e2000c101120 */
[----:B------:R-:W-:Y:S01]  /*41fd0*/  ISETP.GE.AND P4, PT, R14, UR11, PT ;  /* 0x0000000b0e007c0c */ /* 0x000fe2000bf86270 */
[----:B------:R-:W-:Y:S01]  /*41fe0*/  IMAD.X R9, R23, 0x1, R28, P2 ;  /* 0x0000000117097824 */ /* 0x000fe200010e061c */
[----:B------:R-:W-:Y:S01]  /*41ff0*/  SHF.R.S32.HI R17, RZ, 0x1f, R15 ;  /* 0x0000001fff117819 */ /* 0x000fe2000001140f */
[----:B------:R-:W-:Y:S01]  /*42000*/  ULDC UR5, c[0x0][0x228] ;  /* 0x00008a0000057ab9 */ /* 0x000fe20000000800 */
[----:B--2---:R-:W-:-:S02]  /*42010*/  IADD3 R12, P6, R15, R0, RZ ;  /* 0x000000000f0c7210 */ /* 0x004fc40007fde0ff */
[----:B------:R1:W-:Y:S03]  /*42020*/  @P3 STG.E.U8 desc[UR32][R8.64], R21 ;  /* 0x0000001508003986 */ /* 0x0003e6000c101120 */
[----:B------:R-:W-:Y:S01]  /*42030*/  IMAD.X R13, R17, 0x1, R2, P6 ;  /* 0x00000001110d7824 */ /* 0x000fe200030e0602 */
[----:B0-----:R-:W-:Y:S02]  /*42040*/  PRMT R19, R4, 0x7772, RZ ;  /* 0x0000777204137816 */ /* 0x001fe400000000ff */
[----:B------:R-:W-:Y:S01]  /*42050*/  ISETP.LT.AND P1, PT, R22, UR4, !P1 ;  /* 0x0000000416007c0c */ /* 0x000fe2000cf21270 */
[----:B------:R-:W-:Y:S01]  /*42060*/  ULDC UR4, c[0x0][0x228] ;  /* 0x00008a0000047ab9 */ /* 0x000fe20000000800 */
[C---:B------:R-:W-:Y:S01]  /*42070*/  IADD3 R10, P3, R15.reuse, R3, RZ ;  /* 0x000000030f0a7210 */ /* 0x040fe20007f7e0ff */
[----:B------:R-:W-:Y:S01]  /*42080*/  VIADD R15, R15, UR22 ;  /* 0x000000160f0f7c36 */ /* 0x000fe20008000000 */
[----:B------:R0:W-:Y:S01]  /*42090*/  @P5 STG.E.U8 desc[UR32][R12.64], R19 ;  /* 0x000000130c005986 */ /* 0x0001e2000c101120 */
[----:B------:R-:W-:Y:S01]  /*420a0*/  ISETP.LT.AND P5, PT, R29, UR4, !P4 ;  /* 0x000000041d007c0c */ /* 0x000fe2000e7a1270 */
[----:B------:R-:W-:Y:S01]  /*420b0*/  VIADD R14, R20, 0x3b ;  /* 0x0000003b140e7836 */ /* 0x000fe20000000000 */
[----:B------:R-:W-:Y:S01]  /*420c0*/  ULDC UR4, c[0x0][0x228] ;  /* 0x00008a0000047ab9 */ /* 0x000fe20000000800 */
[----:B-1----:R-:W-:-:S02]  /*420d0*/  SHF.R.S32.HI R21, RZ, 0x1f, R15 ;  /* 0x0000001fff157819 */ /* 0x002fc4000001140f */
[-C--:B------:R-:W-:Y:S01]  /*420e0*/  IADD3 R8, P6, R15, R0.reuse, RZ ;  /* 0x000000000f087210 */ /* 0x080fe20007fde0ff */
[----:B------:R-:W-:Y:S01]  /*420f0*/  IMAD.X R11, R17, 0x1, R28, P3 ;  /* 0x00000001110b7824 */ /* 0x000fe200018e061c */
[----:B------:R-:W-:Y:S01]  /*42100*/  ISETP.GE.AND P2, PT, R14, UR17, PT ;  /* 0x000000110e007c0c */ /* 0x000fe2000bf46270 */
[----:B------:R-:W-:Y:S01]  /*42110*/  VIADD R14, R20, 0x3c ;  /* 0x0000003c140e7836 */ /* 0x000fe20000000000 */
[----:B------:R-:W-:Y:S01]  /*42120*/  PRMT R17, R4, 0x7773, RZ ;  /* 0x0000777304117816 */ /* 0x000fe200000000ff */
[----:B------:R-:W-:Y:S01]  /*42130*/  IMAD.X R9, R21, 0x1, R2, P6 ;  /* 0x0000000115097824 */ /* 0x000fe200030e0602 */
[----:B0-----:R-:W-:Y:S01]  /*42140*/  PRMT R19, R5, 0x7770, RZ ;  /* 0x0000777005137816 */ /* 0x001fe200000000ff */
[----:B------:R-:W-:Y:S01]  /*42150*/  VIADD R4, R15, UR22 ;  /* 0x000000160f047c36 */ /* 0x000fe20008000000 */
[----:B------:R-:W-:Y:S01]  /*42160*/  ISETP.LT.AND P4, PT, R22, UR4, !P4 ;  /* 0x0000000416007c0c */ /* 0x000fe2000e781270 */
[----:B------:R0:W-:Y:S01]  /*42170*/  @P1 STG.E.U8 desc[UR32][R10.64], R17 ;  /* 0x000000110a001986 */ /* 0x0001e2000c101120 */
[----:B------:R-:W-:Y:S01]  /*42180*/  ISETP.LT.AND P6, PT, R29, UR5, !P2 ;  /* 0x000000051d007c0c */ /* 0x000fe2000d7c1270 */
[----:B------:R-:W-:Y:S01]  /*42190*/  ULDC UR4, c[0x0][0x228] ;  /* 0x00008a0000047ab9 */ /* 0x000fe20000000800 */
[----:B------:R-:W-:Y:S01]  /*421a0*/  ISETP.GE.AND P3, PT, R14, UR15, PT ;  /* 0x0000000f0e007c0c */ /* 0x000fe2000bf66270 */
[----:B------:R1:W-:Y:S01]  /*421b0*/  @P5 STG.E.U8 desc[UR32][R8.64], R19 ;  /* 0x0000001308005986 */ /* 0x0003e2000c101120 */
[----:B------:R-:W-:Y:S01]  /*421c0*/  IADD3 R12, P1, R15, R3, RZ ;  /* 0x000000030f0c7210 */ /* 0x000fe20007f3e0ff */
[----:B------:R-:W-:Y:S01]  /*421d0*/  VIADD R14, R20, 0x3d ;  /* 0x0000003d140e7836 */ /* 0x000fe20000000000 */
[----:B------:R-:W-:Y:S01]  /*421e0*/  SHF.R.S32.HI R23, RZ, 0x1f, R4 ;  /* 0x0000001fff177819 */ /* 0x000fe20000011404 */
[----:B------:R-:W-:Y:S01]  /*421f0*/  ULDC UR5, c[0x0][0x228] ;  /* 0x00008a0000057ab9 */ /* 0x000fe20000000800 */
[----:B0-----:R-:W-:Y:S01]  /*42200*/  IADD3 R10, P5, R4, R0, RZ ;  /* 0x00000000040a7210 */ /* 0x001fe20007fbe0ff */
[----:B------:R-:W-:Y:S01]  /*42210*/  IMAD.X R13, R21, 0x1, R28, P1 ;  /* 0x00000001150d7824 */ /* 0x000fe200008e061c */
[----:B------:R-:W-:-:S02]  /*42220*/  PRMT R17, R5, 0x7771, RZ ;  /* 0x0000777105117816 */ /* 0x000fc400000000ff */
[----:B------:R-:W-:Y:S01]  /*42230*/  PRMT R15, R5, 0x7772, RZ ;  /* 0x00007772050f7816 */ /* 0x000fe200000000ff */
[----:B------:R-:W-:Y:S01]  /*42240*/  IMAD.X R11, R23, 0x1, R2, P5 ;  /* 0x00000001170b7824 */ /* 0x000fe200028e0602 */
[----:B------:R-:W-:Y:S01]  /*42250*/  ISETP.GE.AND P1, PT, R14, UR21, PT ;  /* 0x000000150e007c0c */ /* 0x000fe2000bf26270 */
[----:B------:R-:W-:Y:S01]  /*42260*/  VIADD R14, R4, UR22 ;  /* 0x00000016040e7c36 */ /* 0x000fe20008000000 */
[----:B------:R0:W-:Y:S01]  /*42270*/  @P4 STG.E.U8 desc[UR32][R12.64], R17 ;  /* 0x000000110c004986 */ /* 0x0001e2000c101120 */
[----:B------:R-:W-:Y:S01]  /*42280*/  ISETP.LT.AND P2, PT, R22, UR4, !P2 ;  /* 0x0000000416007c0c */ /* 0x000fe2000d741270 */
[----:B------:R-:W-:Y:S02]  /*42290*/  VIADD R16, R20, 0x3e ;  /* 0x0000003e14107836 */ /* 0x000fe40000000000 */
[----:B------:R-:W-:Y:S01]  /*422a0*/  SHF.R.S32.HI R25, RZ, 0x1f, R14 ;  /* 0x0000001fff197819 */ /* 0x000fe2000001140e */
[----:B------:R2:W-:Y:S01]  /*422b0*/  @P6 STG.E.U8 desc[UR32][R10.64], R15 ;  /* 0x0000000f0a006986 */ /* 0x0005e2000c101120 */
[----:B------:R-:W-:Y:S01]  /*422c0*/  ISETP.LT.AND P5, PT, R29, UR5, !P3 ;  /* 0x000000051d007c0c */ /* 0x000fe2000dfa1270 */
[----:B------:R-:W-:Y:S01]  /*422d0*/  ULDC UR4, c[0x0][0x228] ;  /* 0x00008a0000047ab9 */ /* 0x000fe20000000800 */
[----:B------:R-:W-:Y:S01]  /*422e0*/  ISETP.LT.AND P3, PT, R22, UR6, !P3 ;  /* 0x0000000616007c0c */ /* 0x000fe2000df61270 */
[----:B------:R-:W-:Y:S01]  /*422f0*/  ULDC UR5, c[0x0][0x228] ;  /* 0x00008a0000057ab9 */ /* 0x000fe20000000800 */
[----:B-1----:R-:W-:Y:S01]  /*42300*/  IADD3 R8, P4, R4, R3, RZ ;  /* 0x0000000304087210 */ /* 0x002fe20007f9e0ff */
[----:B------:R-:W-:Y:S01]  /*42310*/  ULDC UR6, c[0x0][0x228] ;  /* 0x00008a0000067ab9 */ /* 0x000fe20000000800 */
[----:B0-----:R-:W-:-:S05]  /*42320*/  IADD3 R12, P6, R14, R0, RZ ;  /* 0x000000000e0c7210 */ /* 0x001fca0007fde0ff */
[----:B------:R-:W-:Y:S01]  /*42330*/  IMAD.X R13, R25, 0x1, R2, P6 ;  /* 0x00000001190d7824 */ /* 0x000fe200030e0602 */
[C---:B--2---:R-:W-:Y:S01]  /*42340*/  IADD3 R10, P6, R14.reuse, R3, RZ ;  /* 0x000000030e0a7210 */ /* 0x044fe20007fde0ff */
[----:B------:R-:W-:Y:S01]  /*42350*/  VIADD R14, R14, UR22 ;  /* 0x000000160e0e7c36 */ /* 0x000fe20008000000 */
[----:B------:R-:W-:Y:S01]  /*42360*/  PRMT R21, R5, 0x7773, RZ ;  /* 0x0000777305157816 */ /* 0x000fe200000000ff */
[--C-:B------:R-:W-:Y:S01]  /*42370*/  IMAD.X R9, R23, 0x1, R28.reuse, P4 ;  /* 0x0000000117097824 */ /* 0x100fe200020e061c */
[C---:B------:R-:W-:Y:S01]  /*42380*/  PRMT R19, R6.reuse, 0x7770, RZ ;  /* 0x0000777006137816 */ /* 0x040fe200000000ff */
[----:B------:R-:W-:Y:S01]  /*42390*/  IMAD.X R11, R25, 0x1, R28, P6 ;  /* 0x00000001190b7824 */ /* 0x000fe200030e061c */
[----:B------:R-:W-:Y:S01]  /*423a0*/  PRMT R17, R6, 0x7771, RZ ;  /* 0x0000777106117816 */ /* 0x000fe200000000ff */
[----:B------:R-:W-:Y:S01]  /*423b0*/  VIADD R15, R14, UR22 ;  /* 0x000000160e0f7c36 */ /* 0x000fe20008000000 */
[----:B------:R0:W-:Y:S01]  /*423c0*/  @P2 STG.E.U8 desc[UR32][R8.64], R21 ;  /* 0x0000001508002986 */ /* 0x0001e2000c101120 */
[----:B------:R-:W-:-:S03]  /*423d0*/  SHF.R.S32.HI R23, RZ, 0x1f, R14 ;  /* 0x0000001fff177819 */ /* 0x000fc6000001140e */
[----:B------:R1:W-:Y:S01]  /*423e0*/  @P5 STG.E.U8 desc[UR32][R12.64], R19 ;  /* 0x000000130c005986 */ /* 0x0003e2000c101120 */
[----:B------:R-:W-:Y:S01]  /*423f0*/  ISETP.GE.AND P4, PT, R16, UR19, PT ;  /* 0x0000001310007c0c */ /* 0x000fe2000bf86270 */
[C---:B------:R-:W-:Y:S02]  /*42400*/  VIADD R16, R15.reuse, UR22 ;  /* 0x000000160f107c36 */ /* 0x040fe40008000000 */
[----:B------:R2:W-:Y:S01]  /*42410*/  @P3 STG.E.U8 desc[UR32][R10.64], R17 ;  /* 0x000000110a003986 */ /* 0x0005e2000c101120 */
[CC--:B------:R-:W-:Y:S02]  /*42420*/  IADD3 R4, P3, R14.reuse, R0.reuse, RZ ;  /* 0x000000000e047210 */ /* 0x0c0fe40007f7e0ff */
[-C--:B0-----:R-:W-:Y:S02]  /*42430*/  IADD3 R8, P5, R14, R3.reuse, RZ ;  /* 0x000000030e087210 */ /* 0x081fe40007fbe0ff */
[----:B-1----:R-:W-:Y:S02]  /*42440*/  SHF.R.S32.HI R13, RZ, 0x1f, R15 ;  /* 0x0000001fff0d7819 */ /* 0x002fe4000001140f */
[-C--:B--2---:R-:W-:Y:S01]  /*42450*/  IADD3 R10, P6, R15, R0.reuse, RZ ;  /* 0x000000000f0a7210 */ /* 0x084fe20007fde0ff */
[----:B------:R-:W-:Y:S01]  /*42460*/  IMAD.X R9, R23, 0x1, R28, P5 ;  /* 0x0000000117097824 */ /* 0x000fe200028e061c */
[----:B------:R-:W-:Y:S01]  /*42470*/  IADD3 R12, P5, R15, R3, RZ ;  /* 0x000000030f0c7210 */ /* 0x000fe20007fbe0ff */
[--C-:B------:R-:W-:Y:S01]  /*42480*/  IMAD.X R5, R23, 0x1, R2.reuse, P3 ;  /* 0x0000000117057824 */ /* 0x100fe200018e0602 */
[----:B------:R-:W-:Y:S01]  /*42490*/  IADD3 R14, P3, R16, R0, RZ ;  /* 0x00000000100e7210 */ /* 0x000fe20007f7e0ff */
[----:B------:R-:W-:Y:S01]  /*424a0*/  IMAD.X R11, R13, 0x1, R2, P6 ;  /* 0x000000010d0b7824 */ /* 0x000fe200030e0602 */
[----:B------:R-:W-:-:S02]  /*424b0*/  SHF.R.S32.HI R17, RZ, 0x1f, R16 ;  /* 0x0000001fff117819 */ /* 0x000fc40000011410 */
[----:B------:R-:W-:Y:S01]  /*424c0*/  ISETP.LT.AND P6, PT, R29, UR4, !P1 ;  /* 0x000000041d007c0c */ /* 0x000fe2000cfc1270 */
[----:B------:R-:W-:Y:S01]  /*424d0*/  ULDC UR4, c[0x0][0x228] ;  /* 0x00008a0000047ab9 */ /* 0x000fe20000000800 */
[----:B------:R-:W-:Y:S01]  /*424e0*/  IMAD.X R13, R13, 0x1, R28, P5 ;  /* 0x000000010d0d7824 */ /* 0x000fe200028e061c */
[----:B------:R-:W-:Y:S01]  /*424f0*/  ISETP.LT.AND P1, PT, R22, UR4, !P1 ;  /* 0x0000000416007c0c */ /* 0x000fe2000cf21270 */
[----:B------:R-:W-:Y:S01]  /*42500*/  ULDC UR4, c[0x0][0x228] ;  /* 0x00008a0000047ab9 */ /* 0x000fe20000000800 */
[----:B------:R-:W-:Y:S01]  /*42510*/  ISETP.LT.AND P5, PT, R29, UR5, !P4 ;  /* 0x000000051d007c0c */ /* 0x000fe2000e7a1270 */
[----:B------:R-:W-:Y:S01]  /*42520*/  IMAD.X R15, R17, 0x1, R2, P3 ;  /* 0x00000001110f7824 */ /* 0x000fe200018e0602 */
[----:B------:R-:W-:Y:S01]  /*42530*/  IADD3 R2, P3, R16, R3, RZ ;  /* 0x0000000310027210 */ /* 0x000fe20007f7e0ff */
[----:B------:R-:W-:Y:S01]  /*42540*/  ULDC UR5, c[0x0][0x228] ;  /* 0x00008a0000057ab9 */ /* 0x000fe20000000800 */
[----:B------:R-:W-:Y:S02]  /*42550*/  ISETP.LT.AND P4, PT, R22, UR4, !P4 ;  /* 0x0000000416007c0c */ /* 0x000fe4000e781270 */
[----:B------:R-:W-:-:S02]  /*42560*/  ISETP.LT.AND P2, PT, R29, UR6, !P0 ;  /* 0x000000061d007c0c */ /* 0x000fc4000c741270 */
[----:B------:R-:W-:Y:S01]  /*42570*/  ISETP.LT.AND P0, PT, R22, UR5, !P0 ;  /* 0x0000000516007c0c */ /* 0x000fe2000c701270 */
[----:B------:R-:W-:Y:S01]  /*42580*/  IMAD.X R3, R17, 0x1, R28, P3 ;  /* 0x0000000111037824 */ /* 0x000fe200018e061c */
[C---:B------:R-:W-:Y:S02]  /*42590*/  PRMT R25, R6.reuse, 0x7772, RZ ;  /* 0x0000777206197816 */ /* 0x040fe400000000ff */
[----:B------:R-:W-:Y:S02]  /*425a0*/  PRMT R23, R6, 0x7773, RZ ;  /* 0x0000777306177816 */ /* 0x000fe400000000ff */
[C---:B------:R-:W-:Y:S02]  /*425b0*/  PRMT R17, R7.reuse, 0x7773, RZ ;  /* 0x0000777307117816 */ /* 0x040fe400000000ff */
[C---:B------:R-:W-:Y:S02]  /*425c0*/  PRMT R19, R7.reuse, 0x7772, RZ ;  /* 0x0000777207137816 */ /* 0x040fe400000000ff */
[----:B------:R-:W-:-:S02]  /*425d0*/  PRMT R21, R7, 0x7771, RZ ;  /* 0x0000777107157816 */ /* 0x000fc400000000ff */
[----:B------:R-:W-:Y:S01]  /*425e0*/  PRMT R7, R7, 0x7770, RZ ;  /* 0x0000777007077816 */ /* 0x000fe200000000ff */
[----:B------:R0:W-:Y:S04]  /*425f0*/  @P6 STG.E.U8 desc[UR32][R4.64], R25 ;  /* 0x0000001904006986 */ /* 0x0001e8000c101120 */
[----:B------:R0:W-:Y:S04]  /*42600*/  @P1 STG.E.U8 desc[UR32][R8.64], R23 ;  /* 0x0000001708001986 */ /* 0x0001e8000c101120 */
[----:B------:R0:W-:Y:S04]  /*42610*/  @P5 STG.E.U8 desc[UR32][R10.64], R7 ;  /* 0x000000070a005986 */ /* 0x0001e8000c101120 */
[----:B------:R0:W-:Y:S04]  /*42620*/  @P4 STG.E.U8 desc[UR32][R12.64], R21 ;  /* 0x000000150c004986 */ /* 0x0001e8000c101120 */
[----:B------:R0:W-:Y:S01]  /*42630*/  @P2 STG.E.U8 desc[UR32][R14.64], R19 ;  /* 0x000000130e002986 */ /* 0x0001e2000c101120 */
[----:B------:R-:W-:Y:S05]  /*42640*/  @!P0 EXIT ;  /* 0x000000000000894d */ /* 0x000fea0003800000 */
[----:B------:R-:W-:Y:S01]  /*42650*/  STG.E.U8 desc[UR32][R2.64], R17 ;  /* 0x0000001102007986 */ /* 0x000fe2000c101120 */
[----:B------:R-:W-:Y:S05]  /*42660*/  EXIT ;  /* 0x000000000000794d */ /* 0x000fea0003800000 */
.L_x_2:
[----:B------:R-:W-:-:S00]  /*42670*/  BRA `(.L_x_2) ;  /* 0xfffffffc00fc7947 */ /* 0x000fc0000383ffff */
[----:B------:R-:W-:-:S00]  /*42680*/  NOP ;  /* 0x0000000000007918 */ /* 0x000fc00000000000 */
[----:B------:R-:W-:-:S00]  /*42690*/  NOP ;  /* 0x0000000000007918 */ /* 0x000fc00000000000 */
[----:B------:R-:W-:-:S00]  /*426a0*/  NOP ;  /* 0x0000000000007918 */ /* 0x000fc00000000000 */
[----:B------:R-:W-:-:S00]  /*426b0*/  NOP ;  /* 0x0000000000007918 */ /* 0x000fc00000000000 */
[----:B------:R-:W-:-:S00]  /*426c0*/  NOP ;  /* 0x0000000000007918 */ /* 0x000fc00000000000 */
[----:B------:R-:W-:-:S00]  /*426d0*/  NOP ;  /* 0x0000000000007918 */ /* 0x000fc00000000000 */
[----:B------:R-:W-:-:S00]  /*426e0*/  NOP ;  /* 0x0000000000007918 */ /* 0x000fc00000000000 */
[----:B------:R-:W-:-:S00]  /*426f0*/  NOP ;  /* 0x0000000000007918 */ /* 0x000fc00000000000 */
.L_x_3:


//--------------------- .nv.shared.matmul_kernel  --------------------------
	.section	.nv.shared.matmul_kernel,"aw",@nobits
	.sectionflags	@""
	.align	16
	.zero		1024


//--------------------- .nv.shared.reserved.0     --------------------------
	.section	.nv.shared.reserved.0,"aw",@nobits
	.weak		__nv_reservedSMEM_offset_0_alias
	.size		__nv_reservedSMEM_offset_0_alias, 0, 0
	.other		__nv_reservedSMEM_offset_0_alias,@"STO_CUDA_RESERVED_SHARED STV_DEFAULT"
__nv_reservedSMEM_offset_0_alias:
	.zero		0


//--------------------- .nv.constant0.matmul_kernel --------------------------
	.section	.nv.constant0.matmul_kernel,"a",@progbits
	.sectionflags	@""
	.align	4
.nv.constant0.matmul_kernel:
	.zero		608


//--------------------- SYMBOLS --------------------------

	.type		.nv.reservedSmem.offset0,@object
	.size		.nv.reservedSmem.offset0,0x4
